	.target	sm_90a

	.elftype	@"ET_EXEC"


//--------------------- .note.nv.tkinfo           --------------------------
	.section	.note.nv.tkinfo,"",@"SHT_NOTE"
	.sectionflags	@"SHF_NOTE_NV_TKINFO"
	.tkinfo
        /*0018*/ 	.word	0x00000002
        /*0030*/ 	.string	""
        /*0030*/ 	.string	"ptxas"
        /*0030*/ 	.string	"Cuda compilation tools, release 13.0, V13.0.88"
        /*0030*/ 	.string	"Build cuda_13.0.r13.0/compiler.36424714_0"
        /*0030*/ 	.string	"-v  -suppress-debug-info  -lineinfo  -arch sm_90a "



//--------------------- .note.nv.cuinfo           --------------------------
	.section	.note.nv.cuinfo,"",@"SHT_NOTE"
	.sectionflags	@"SHF_NOTE_NV_CUINFO"
        /*0018*/ 	.short	0x0002
        /*001a*/ 	.short	0x005a
        /*001c*/ 	.short	0x0082
	.zero		2


//--------------------- .nv.info                  --------------------------
	.section	.nv.info,"",@"SHT_CUDA_INFO"
	.align	4


	//----- nvinfo : EIATTR_REGCOUNT
	.align		4
        /*0000*/ 	.byte	0x04, 0x2f
        /*0002*/ 	.short	(.L_1 - .L_0)
	.align		4
.L_0:
        /*0004*/ 	.word	index@(matmul_kernel)
        /*0008*/ 	.word	0x00000020


	//----- nvinfo : EIATTR_FRAME_SIZE
	.align		4
.L_1:
        /*000c*/ 	.byte	0x04, 0x11
        /*000e*/ 	.short	(.L_3 - .L_2)
	.align		4
.L_2:
        /*0010*/ 	.word	index@(matmul_kernel)
        /*0014*/ 	.word	0x00000bd8


	//----- nvinfo : EIATTR_MIN_STACK_SIZE
	.align		4
.L_3:
        /*0018*/ 	.byte	0x04, 0x12
        /*001a*/ 	.short	(.L_5 - .L_4)
	.align		4
.L_4:
        /*001c*/ 	.word	index@(matmul_kernel)
        /*0020*/ 	.word	0x00000bd8
.L_5:


//--------------------- .nv.compat                --------------------------
	.section	.nv.compat,"",@"SHT_CUDA_COMPAT_INFO"
	.align	4
        /*0000*/ 	.byte	0x02, 0x09, 0x01, 0x00, 0x02, 0x02, 0x01, 0x00, 0x02, 0x05, 0x05, 0x00, 0x03, 0x07, 0x01, 0x01
        /*0010*/ 	.byte	0x02, 0x03, 0x00, 0x00, 0x02, 0x06, 0x01, 0x00, 0x04, 0x0b, 0x08, 0x00, 0x00, 0x00, 0x00, 0x00
        /*0020*/ 	.byte	0x00, 0x00, 0x00, 0x00


//--------------------- .nv.info.matmul_kernel    --------------------------
	.section	.nv.info.matmul_kernel,"",@"SHT_CUDA_INFO"
	.sectionflags	@""
	.align	4


	//----- nvinfo : EIATTR_CUDA_API_VERSION
	.align		4
        /*0000*/ 	.byte	0x04, 0x37
        /*0002*/ 	.short	(.L_7 - .L_6)
.L_6:
        /*0004*/ 	.word	0x00000082


	//----- nvinfo : EIATTR_KPARAM_INFO
	.align		4
.L_7:
        /*0008*/ 	.byte	0x04, 0x17
        /*000a*/ 	.short	(.L_9 - .L_8)
.L_8:
        /*000c*/ 	.word	0x00000000
        /*0010*/ 	.short	0x000d
        /*0012*/ 	.short	0x0048
        /*0014*/ 	.byte	0x00, 0xf4, 0x21, 0x00


	//----- nvinfo : EIATTR_KPARAM_INFO
	.align		4
.L_9:
        /*0018*/ 	.byte	0x04, 0x17
        /*001a*/ 	.short	(.L_11 - .L_10)
.L_10:
        /*001c*/ 	.word	0x00000000
        /*0020*/ 	.short	0x000c
        /*0022*/ 	.short	0x0040
        /*0024*/ 	.byte	0x00, 0xf4, 0x21, 0x00


	//----- nvinfo : EIATTR_KPARAM_INFO
	.align		4
.L_11:
        /*0028*/ 	.byte	0x04, 0x17
        /*002a*/ 	.short	(.L_13 - .L_12)
.L_12:
        /*002c*/ 	.word	0x00000000
        /*0030*/ 	.short	0x000b
        /*0032*/ 	.short	0x0038
        /*0034*/ 	.byte	0x00, 0xf0, 0x11, 0x00


	//----- nvinfo : EIATTR_KPARAM_INFO
	.align		4
.L_13:
        /*0038*/ 	.byte	0x04, 0x17
        /*003a*/ 	.short	(.L_15 - .L_14)
.L_14:
        /*003c*/ 	.word	0x00000000
        /*0040*/ 	.short	0x000a
        /*0042*/ 	.short	0x0034
        /*0044*/ 	.byte	0x00, 0xf0, 0x11, 0x00


	//----- nvinfo : EIATTR_KPARAM_INFO
	.align		4
.L_15:
        /*0048*/ 	.byte	0x04, 0x17
        /*004a*/ 	.short	(.L_17 - .L_16)
.L_16:
        /*004c*/ 	.word	0x00000000
        /*0050*/ 	.short	0x0009
        /*0052*/ 	.short	0x0030
        /*0054*/ 	.byte	0x00, 0xf0, 0x11, 0x00


	//----- nvinfo : EIATTR_KPARAM_INFO
	.align		4
.L_17:
        /*0058*/ 	.byte	0x04, 0x17
        /*005a*/ 	.short	(.L_19 - .L_18)
.L_18:
        /*005c*/ 	.word	0x00000000
        /*0060*/ 	.short	0x0008
        /*0062*/ 	.short	0x002c
        /*0064*/ 	.byte	0x00, 0xf0, 0x11, 0x00


	//----- nvinfo : EIATTR_KPARAM_INFO
	.align		4
.L_19:
        /*0068*/ 	.byte	0x04, 0x17
        /*006a*/ 	.short	(.L_21 - .L_20)
.L_20:
        /*006c*/ 	.word	0x00000000
        /*0070*/ 	.short	0x0007
        /*0072*/ 	.short	0x0028
        /*0074*/ 	.byte	0x00, 0xf0, 0x11, 0x00


	//----- nvinfo : EIATTR_KPARAM_INFO
	.align		4
.L_21:
        /*0078*/ 	.byte	0x04, 0x17
        /*007a*/ 	.short	(.L_23 - .L_22)
.L_22:
        /*007c*/ 	.word	0x00000000
        /*0080*/ 	.short	0x0006
        /*0082*/ 	.short	0x0024
        /*0084*/ 	.byte	0x00, 0xf0, 0x11, 0x00


	//----- nvinfo : EIATTR_KPARAM_INFO
	.align		4
.L_23:
        /*0088*/ 	.byte	0x04, 0x17
        /*008a*/ 	.short	(.L_25 - .L_24)
.L_24:
        /*008c*/ 	.word	0x00000000
        /*0090*/ 	.short	0x0005
        /*0092*/ 	.short	0x0020
        /*0094*/ 	.byte	0x00, 0xf0, 0x11, 0x00


	//----- nvinfo : EIATTR_KPARAM_INFO
	.align		4
.L_25:
        /*0098*/ 	.byte	0x04, 0x17
        /*009a*/ 	.short	(.L_27 - .L_26)
.L_26:
        /*009c*/ 	.word	0x00000000
        /*00a0*/ 	.short	0x0004
        /*00a2*/ 	.short	0x001c
        /*00a4*/ 	.byte	0x00, 0xf0, 0x11, 0x00


	//----- nvinfo : EIATTR_KPARAM_INFO
	.align		4
.L_27:
        /*00a8*/ 	.byte	0x04, 0x17
        /*00aa*/ 	.short	(.L_29 - .L_28)
.L_28:
        /*00ac*/ 	.word	0x00000000
        /*00b0*/ 	.short	0x0003
        /*00b2*/ 	.short	0x0018
        /*00b4*/ 	.byte	0x00, 0xf0, 0x11, 0x00


	//----- nvinfo : EIATTR_KPARAM_INFO
	.align		4
.L_29:
        /*00b8*/ 	.byte	0x04, 0x17
        /*00ba*/ 	.short	(.L_31 - .L_30)
.L_30:
        /*00bc*/ 	.word	0x00000000
        /*00c0*/ 	.short	0x0002
        /*00c2*/ 	.short	0x0010
        /*00c4*/ 	.byte	0x00, 0xf4, 0x21, 0x00


	//----- nvinfo : EIATTR_KPARAM_INFO
	.align		4
.L_31:
        /*00c8*/ 	.byte	0x04, 0x17
        /*00ca*/ 	.short	(.L_33 - .L_32)
.L_32:
        /*00cc*/ 	.word	0x00000000
        /*00d0*/ 	.short	0x0001
        /*00d2*/ 	.short	0x0008
        /*00d4*/ 	.byte	0x00, 0xf4, 0x21, 0x00


	//----- nvinfo : EIATTR_KPARAM_INFO
	.align		4
.L_33:
        /*00d8*/ 	.byte	0x04, 0x17
        /*00da*/ 	.short	(.L_35 - .L_34)
.L_34:
        /*00dc*/ 	.word	0x00000000
        /*00e0*/ 	.short	0x0000
        /*00e2*/ 	.short	0x0000
        /*00e4*/ 	.byte	0x00, 0xf4, 0x21, 0x00


	//----- nvinfo : EIATTR_SPARSE_MMA_MASK
	.align		4
.L_35:
        /*00e8*/ 	.byte	0x03, 0x50
        /*00ea*/ 	.short	0x0000


	//----- nvinfo : EIATTR_MAXREG_COUNT
	.align		4
        /*00ec*/ 	.byte	0x03, 0x1b
        /*00ee*/ 	.short	0x00ff


	//----- nvinfo : EIATTR_NUM_BARRIERS
	.align		4
        /*00f0*/ 	.byte	0x02, 0x4c
        /*00f2*/ 	.byte	0x01
	.zero		1


	//----- nvinfo : EIATTR_ANNOTATIONS
	.align		4
        /*00f4*/ 	.byte	0x04, 0x55
        /*00f6*/ 	.short	(.L_37 - .L_36)


	//   ....[0]....
.L_36:
        /*00f8*/ 	.word	0x00000001
        /*00fc*/ 	.byte	0x50, 0x05, 0x00, 0x00, 0x01, 0x00, 0x00, 0x00, 0x80, 0x05, 0x00, 0x00, 0x01, 0x00, 0x00, 0x00
        /* <DEDUP_REMOVED lines=1380> */
        /*574c*/ 	.byte	0xa0, 0x9f, 0x01, 0x00


	//----- nvinfo : EIATTR_MERCURY_ISA_VERSION
	.align		4
.L_37:
        /*5750*/ 	.byte	0x03, 0x5f
        /*5752*/ 	.short	0x0101


	//----- nvinfo : EIATTR_EXIT_INSTR_OFFSETS
	.align		4
        /*5754*/ 	.byte	0x04, 0x1c
        /*5756*/ 	.short	(.L_39 - .L_38)


	//   ....[0]....
.L_38:
        /*5758*/ 	.word	0x0001a510


	//   ....[1]....
        /*575c*/ 	.word	0x0001a540


	//----- nvinfo : EIATTR_REQNTID
	.align		4
.L_39:
        /*5760*/ 	.byte	0x04, 0x10
        /*5762*/ 	.short	(.L_41 - .L_40)
.L_40:
        /*5764*/ 	.word	0x00000080
        /*5768*/ 	.word	0x00000001
        /*576c*/ 	.word	0x00000001


	//----- nvinfo : EIATTR_CBANK_PARAM_SIZE
	.align		4
.L_41:
        /*5770*/ 	.byte	0x03, 0x19
        /*5772*/ 	.short	0x0050


	//----- nvinfo : EIATTR_PARAM_CBANK
	.align		4
        /*5774*/ 	.byte	0x04, 0x0a
        /*5776*/ 	.short	(.L_43 - .L_42)
	.align		4
.L_42:
        /*5778*/ 	.word	index@(.nv.constant0.matmul_kernel)
        /*577c*/ 	.short	0x0210
        /*577e*/ 	.short	0x0050


	//----- nvinfo : EIATTR_SW_WAR
	.align		4
.L_43:
        /*5780*/ 	.byte	0x04, 0x36
        /*5782*/ 	.short	(.L_45 - .L_44)
.L_44:
        /*5784*/ 	.word	0x00000008
.L_45:


//--------------------- .nv.callgraph             --------------------------
	.section	.nv.callgraph,"",@"SHT_CUDA_CALLGRAPH"
	.align	4
	.sectionentsize	8
	.align		4
        /*0000*/ 	.word	0x00000000
	.align		4
        /*0004*/ 	.word	0xffffffff
	.align		4
        /*0008*/ 	.word	0x00000000
	.align		4
        /*000c*/ 	.word	0xfffffffe
	.align		4
        /*0010*/ 	.word	0x00000000
	.align		4
        /*0014*/ 	.word	0xfffffffd
	.align		4
        /*0018*/ 	.word	0x00000000
	.align		4
        /*001c*/ 	.word	0xfffffffc


//--------------------- .text.matmul_kernel       --------------------------
	.section	.text.matmul_kernel,"ax",@progbits
	.align	128
        .global         matmul_kernel
        .type           matmul_kernel,@function
        .size           matmul_kernel,(.L_x_4 - matmul_kernel)
        .other          matmul_kernel,@"STO_CUDA_ENTRY STV_DEFAULT"
matmul_kernel:
.text.matmul_kernel:
[----:B------:R-:W0:Y:S08]  /*0000*/  LDC R1, c[0x0][0x28] ;  /* 0x00000a00ff017b82 */ /* 0x000e300000000800 */
[----:B------:R-:W1:Y:S01]  /*0010*/  LDC.64 R2, c[0x0][0x228] ;  /* 0x00008a00ff027b82 */ /* 0x000e620000000a00 */
[----:B------:R-:W2:Y:S01]  /*0020*/  S2R R14, SR_TID.X ;  /* 0x00000000000e7919 */ /* 0x000ea20000002100 */
[----:B0-----:R-:W-:Y:S01]  /*0030*/  VIADD R1, R1, 0xfffff428 ;  /* 0xfffff42801017836 */ /* 0x001fe20000000000 */
[----:B------:R-:W-:Y:S01]  /*0040*/  ULDC.64 UR8, c[0x0][0x208] ;  /* 0x0000820000087ab9 */ /* 0x000fe20000000a00 */
[----:B------:R-:W-:Y:S01]  /*0050*/  ULDC UR7, c[0x0][0x230] ;  /* 0x00008c0000077ab9 */ /* 0x000fe20000000800 */
[----:B-1----:R-:W-:-:S05]  /*0060*/  VIADD R0, R3, 0x7f ;  /* 0x0000007f03007836 */ /* 0x002fca0000000000 */
[----:B------:R-:W-:-:S04]  /*0070*/  SHF.R.S32.HI R5, RZ, 0x1f, R0 ;  /* 0x0000001fff057819 */ /* 0x000fc80000011400 */
[----:B------:R-:W-:-:S04]  /*0080*/  LEA.HI R5, R5, R0, RZ, 0x7 ;  /* 0x0000000005057211 */ /* 0x000fc800078f38ff */
[----:B------:R-:W-:Y:S02]  /*0090*/  SHF.R.S32.HI R0, RZ, 0x7, R5 ;  /* 0x00000007ff007819 */ /* 0x000fe40000011405 */
[----:B------:R-:W0:Y:S03]  /*00a0*/  S2R R5, SR_CTAID.X ;  /* 0x0000000000057919 */ /* 0x000e260000002500 */
[----:B------:R-:W-:-:S05]  /*00b0*/  IMAD.SHL.U32 R0, R0, 0x8, RZ ;  /* 0x0000000800007824 */ /* 0x000fca00078e00ff */
[-C--:B------:R-:W-:Y:S02]  /*00c0*/  IABS R9, R0.reuse ;  /* 0x0000000000097213 */ /* 0x080fe40000000000 */
[----:B------:R-:W-:Y:S02]  /*00d0*/  IABS R12, R0 ;  /* 0x00000000000c7213 */ /* 0x000fe40000000000 */
[----:B------:R-:W1:Y:S08]  /*00e0*/  I2F.RP R4, R9 ;  /* 0x0000000900047306 */ /* 0x000e700000209400 */
[----:B-1----:R-:W1:Y:S01]  /*00f0*/  MUFU.RCP R4, R4 ;  /* 0x0000000400047308 */ /* 0x002e620000001000 */
[----:B0-----:R-:W-:Y:S01]  /*0100*/  IABS R10, R5 ;  /* 0x00000005000a7213 */ /* 0x001fe20000000000 */
[----:B-1----:R-:W-:-:S02]  /*0110*/  VIADD R6, R4, 0xffffffe ;  /* 0x0ffffffe04067836 */ /* 0x002fc40000000000 */
[----:B------:R-:W-:-:S04]  /*0120*/  IMAD.MOV R4, RZ, RZ, -R12 ;  /* 0x000000ffff047224 */ /* 0x000fc800078e0a0c */
[----:B------:R0:W1:Y:S02]  /*0130*/  F2I.FTZ.U32.TRUNC.NTZ R7, R6 ;  /* 0x0000000600077305 */ /* 0x000064000021f000 */
[----:B0-----:R-:W-:Y:S02]  /*0140*/  IMAD.MOV.U32 R6, RZ, RZ, RZ ;  /* 0x000000ffff067224 */ /* 0x001fe400078e00ff */
[----:B-1----:R-:W-:-:S04]  /*0150*/  IMAD.MOV R8, RZ, RZ, -R7 ;  /* 0x000000ffff087224 */ /* 0x002fc800078e0a07 */
[----:B------:R-:W-:Y:S02]  /*0160*/  IMAD R11, R8, R9, RZ ;  /* 0x00000009080b7224 */ /* 0x000fe400078e02ff */
[----:B------:R-:W-:Y:S02]  /*0170*/  IMAD.MOV.U32 R8, RZ, RZ, R10 ;  /* 0x000000ffff087224 */ /* 0x000fe400078e000a */
[----:B------:R-:W-:-:S06]  /*0180*/  IMAD.HI.U32 R7, R7, R11, R6 ;  /* 0x0000000b07077227 */ /* 0x000fcc00078e0006 */
[----:B------:R-:W-:-:S04]  /*0190*/  IMAD.HI.U32 R7, R7, R8, RZ ;  /* 0x0000000807077227 */ /* 0x000fc800078e00ff */
[----:B------:R-:W-:-:S05]  /*01a0*/  IMAD R4, R7, R4, R8 ;  /* 0x0000000407047224 */ /* 0x000fca00078e0208 */
[----:B------:R-:W-:-:S13]  /*01b0*/  ISETP.GT.U32.AND P1, PT, R9, R4, PT ;  /* 0x000000040900720c */ /* 0x000fda0003f24070 */
[----:B------:R-:W-:Y:S02]  /*01c0*/  @!P1 IMAD.IADD R4, R4, 0x1, -R9 ;  /* 0x0000000104049824 */ /* 0x000fe400078e0a09 */
[----:B------:R-:W-:Y:S01]  /*01d0*/  @!P1 VIADD R7, R7, 0x1 ;  /* 0x0000000107079836 */ /* 0x000fe20000000000 */
[----:B------:R-:W-:Y:S02]  /*01e0*/  ISETP.NE.AND P1, PT, R0, RZ, PT ;  /* 0x000000ff0000720c */ /* 0x000fe40003f25270 */
[----:B------:R-:W-:Y:S02]  /*01f0*/  ISETP.GE.U32.AND P0, PT, R4, R9, PT ;  /* 0x000000090400720c */ /* 0x000fe40003f06070 */
[----:B------:R-:W-:-:S04]  /*0200*/  LOP3.LUT R4, R5, R0, RZ, 0x3c, !PT ;  /* 0x0000000005047212 */ /* 0x000fc800078e3cff */
[----:B------:R-:W-:Y:S01]  /*0210*/  ISETP.GE.AND P2, PT, R4, RZ, PT ;  /* 0x000000ff0400720c */ /* 0x000fe20003f46270 */
[----:B------:R-:W-:-:S06]  /*0220*/  VIADD R4, R2, 0xf ;  /* 0x0000000f02047836 */ /* 0x000fcc0000000000 */
[----:B------:R-:W-:-:S04]  /*0230*/  @P0 VIADD R7, R7, 0x1 ;  /* 0x0000000107070836 */ /* 0x000fc80000000000 */
[----:B------:R-:W-:Y:S01]  /*0240*/  IMAD.MOV.U32 R6, RZ, RZ, R7 ;  /* 0x000000ffff067224 */ /* 0x000fe200078e0007 */
[----:B------:R-:W-:-:S03]  /*0250*/  SHF.R.S32.HI R7, RZ, 0x1f, R4 ;  /* 0x0000001fff077819 */ /* 0x000fc60000011404 */
[----:B------:R-:W-:Y:S01]  /*0260*/  @!P2 IMAD.MOV R6, RZ, RZ, -R6 ;  /* 0x000000ffff06a224 */ /* 0x000fe200078e0a06 */
[----:B------:R-:W-:Y:S02]  /*0270*/  @!P1 LOP3.LUT R6, RZ, R0, RZ, 0x33, !PT ;  /* 0x00000000ff069212 */ /* 0x000fe400078e33ff */
[----:B------:R-:W-:-:S03]  /*0280*/  LEA.HI R7, R7, R4, RZ, 0x4 ;  /* 0x0000000407077211 */ /* 0x000fc600078f20ff */
[----:B------:R-:W-:Y:S02]  /*0290*/  IMAD.SHL.U32 R4, R6, 0x8, RZ ;  /* 0x0000000806047824 */ /* 0x000fe400078e00ff */
[----:B------:R-:W-:-:S03]  /*02a0*/  IMAD.MOV R6, RZ, RZ, -R6 ;  /* 0x000000ffff067224 */ /* 0x000fc600078e0a06 */
[----:B------:R-:W-:Y:S01]  /*02b0*/  LEA.HI.SX32 R7, R7, -R4, 0x1c ;  /* 0x8000000407077211 */ /* 0x000fe200078fe2ff */
[----:B------:R-:W-:Y:S02]  /*02c0*/  IMAD R15, R0, R6, R5 ;  /* 0x00000006000f7224 */ /* 0x000fe400078e0205 */
[----:B------:R-:W-:Y:S01]  /*02d0*/  IMAD.MOV.U32 R6, RZ, RZ, RZ ;  /* 0x000000ffff067224 */ /* 0x000fe200078e00ff */
[----:B------:R-:W-:Y:S02]  /*02e0*/  VIMNMX R8, R7, 0x8, PT ;  /* 0x0000000807087848 */ /* 0x000fe40003fe0100 */
[----:B------:R-:W-:Y:S02]  /*02f0*/  IABS R13, R15 ;  /* 0x0000000f000d7213 */ /* 0x000fe40000000000 */
[----:B------:R-:W-:-:S04]  /*0300*/  IABS R11, R8 ;  /* 0x00000008000b7213 */ /* 0x000fc80000000000 */
[----:B------:R-:W0:Y:S08]  /*0310*/  I2F.RP R9, R11 ;  /* 0x0000000b00097306 */ /* 0x000e300000209400 */
[----:B0-----:R-:W0:Y:S02]  /*0320*/  MUFU.RCP R9, R9 ;  /* 0x0000000900097308 */ /* 0x001e240000001000 */
[----:B0-----:R-:W-:-:S06]  /*0330*/  VIADD R7, R9, 0xffffffe ;  /* 0x0ffffffe09077836 */ /* 0x001fcc0000000000 */
[----:B------:R-:W0:Y:S02]  /*0340*/  F2I.FTZ.U32.TRUNC.NTZ R7, R7 ;  /* 0x0000000700077305 */ /* 0x000e24000021f000 */
[----:B0-----:R-:W-:-:S05]  /*0350*/  IADD3 R10, RZ, -R7, RZ ;  /* 0x80000007ff0a7210 */ /* 0x001fca0007ffe0ff */
[----:B------:R-:W-:-:S04]  /*0360*/  IMAD.MOV.U32 R0, RZ, RZ, R10 ;  /* 0x000000ffff007224 */ /* 0x000fc800078e000a */
[----:B------:R-:W-:Y:S01]  /*0370*/  IMAD R5, R0, R11, RZ ;  /* 0x0000000b00057224 */ /* 0x000fe200078e02ff */
[----:B------:R-:W-:-:S03]  /*0380*/  IABS R0, R8 ;  /* 0x0000000800007213 */ /* 0x000fc60000000000 */
[----:B------:R-:W-:Y:S01]  /*0390*/  IMAD.HI.U32 R6, R7, R5, R6 ;  /* 0x0000000507067227 */ /* 0x000fe200078e0006 */
[----:B--2---:R-:W-:-:S03]  /*03a0*/  SHF.R.U32.HI R7, RZ, 0x4, R14 ;  /* 0x00000004ff077819 */ /* 0x004fc6000001160e */
[----:B------:R-:W-:Y:S01]  /*03b0*/  IMAD.MOV R0, RZ, RZ, -R0 ;  /* 0x000000ffff007224 */ /* 0x000fe200078e0a00 */
[----:B------:R-:W-:Y:S01]  /*03c0*/  SGXT.U32 R16, R7, 0x3 ;  /* 0x000000030710781a */ /* 0x000fe20000000000 */
        /* <DEDUP_REMOVED lines=8> */
[----:B------:R-:W-:Y:S02]  /*0450*/  ISETP.GE.AND P2, PT, R0, RZ, PT ;  /* 0x000000ff0000720c */ /* 0x000fe40003f46270 */
[----:B------:R-:W0:Y:S05]  /*0460*/  LDC R0, c[0x0][0x230] ;  /* 0x00008c00ff007b82 */ /* 0x000e2a0000000800 */
[----:B------:R-:W-:-:S06]  /*0470*/  @P0 VIADD R6, R6, 0x1 ;  /* 0x0000000106060836 */ /* 0x000fcc0000000000 */
[----:B------:R-:W-:Y:S01]  /*0480*/  @!P2 IMAD.MOV R6, RZ, RZ, -R6 ;  /* 0x000000ffff06a224 */ /* 0x000fe200078e0a06 */
[----:B------:R-:W-:-:S05]  /*0490*/  @!P1 LOP3.LUT R6, RZ, R8, RZ, 0x33, !PT ;  /* 0x00000008ff069212 */ /* 0x000fca00078e33ff */
[----:B------:R-:W-:Y:S02]  /*04a0*/  IMAD.MOV R5, RZ, RZ, -R6 ;  /* 0x000000ffff057224 */ /* 0x000fe400078e0a06 */
[----:B------:R-:W-:Y:S02]  /*04b0*/  IMAD.SHL.U32 R29, R6, 0x80, RZ ;  /* 0x00000080061d7824 */ /* 0x000fe400078e00ff */
[----:B------:R-:W-:Y:S02]  /*04c0*/  IMAD R5, R8, R5, R15 ;  /* 0x0000000508057224 */ /* 0x000fe400078e020f */
[----:B0-----:R-:W-:Y:S01]  /*04d0*/  VIADD R17, R0, 0x7f ;  /* 0x0000007f00117836 */ /* 0x001fe20000000000 */
[----:B------:R-:W-:Y:S01]  /*04e0*/  LOP3.LUT R0, R14, 0xf, RZ, 0xc0, !PT ;  /* 0x0000000f0e007812 */ /* 0x000fe200078ec0ff */
[----:B------:R-:W-:Y:S01]  /*04f0*/  IMAD.IADD R5, R4, 0x1, R5 ;  /* 0x0000000104057824 */ /* 0x000fe200078e0205 */
[C---:B------:R-:W-:Y:S02]  /*0500*/  LOP3.LUT R4, R16.reuse, 0x8, RZ, 0xfc, !PT ;  /* 0x0000000810047812 */ /* 0x040fe400078efcff */
[----:B------:R-:W-:Y:S01]  /*0510*/  ISETP.GT.AND P0, PT, R17, 0x7f, PT ;  /* 0x0000007f1100780c */ /* 0x000fe20003f04270 */
[----:B------:R-:W-:Y:S01]  /*0520*/  IMAD R15, R5, 0x10, R0 ;  /* 0x00000010050f7824 */ /* 0x000fe200078e0200 */
[----:B------:R-:W-:-:S02]  /*0530*/  LOP3.LUT R4, R16, 0x18, RZ, 0xfc, !PT ;  /* 0x0000001810047812 */ /* 0x000fc400078efcff */
[C---:B------:R-:W-:Y:S02]  /*0540*/  LOP3.LUT R0, R16.reuse, 0x20, RZ, 0xfc, !PT ;  /* 0x0000002010007812 */ /* 0x040fe400078efcff */
[----:B------:R0:W-:Y:S01]  /*0550*/  STL [R1+0x608], R15 ;  /* 0x0006080f01007387 */ /* 0x0001e20000100800 */
[C---:B------:R-:W-:Y:S02]  /*0560*/  LOP3.LUT R5, R16.reuse, 0x10, RZ, 0xfc, !PT ;  /* 0x0000001010057812 */ /* 0x040fe400078efcff */
[C---:B------:R-:W-:Y:S01]  /*0570*/  LOP3.LUT R4, R16.reuse, 0x28, RZ, 0xfc, !PT ;  /* 0x0000002810047812 */ /* 0x040fe200078efcff */
[----:B------:R0:W-:Y:S01]  /*0580*/  STL [R1+0x510], R29 ;  /* 0x0005101d01007387 */ /* 0x0001e20000100800 */
[C---:B------:R-:W-:Y:S02]  /*0590*/  LOP3.LUT R0, R16.reuse, 0x30, RZ, 0xfc, !PT ;  /* 0x0000003010007812 */ /* 0x040fe400078efcff */
[C---:B------:R-:W-:Y:S02]  /*05a0*/  LOP3.LUT R5, R16.reuse, 0x40, RZ, 0xfc, !PT ;  /* 0x0000004010057812 */ /* 0x040fe400078efcff */
[----:B------:R-:W-:-:S02]  /*05b0*/  LOP3.LUT R4, R16, 0x48, RZ, 0xfc, !PT ;  /* 0x0000004810047812 */ /* 0x000fc400078efcff */
[----:B------:R-:W-:Y:S01]  /*05c0*/  LOP3.LUT R0, R16, 0x50, RZ, 0xfc, !PT ;  /* 0x0000005010007812 */ /* 0x000fe200078efcff */
[----:B------:R-:W-:Y:S06]  /*05d0*/  @P0 BRA `(.L_x_0) ;  /* 0x0000000000200947 */ /* 0x000fec0003800000 */
[----:B------:R-:W-:Y:S01]  /*05e0*/  IMAD.SHL.U32 R0, R14, 0x20, RZ ;  /* 0x000000200e007824 */ /* 0x000fe200078e00ff */
[----:B------:R-:W-:Y:S02]  /*05f0*/  CS2R R8, SRZ ;  /* 0x0000000000087805 */ /* 0x000fe4000001ff00 */
[----:B------:R-:W-:Y:S02]  /*0600*/  CS2R R2, SRZ ;  /* 0x0000000000027805 */ /* 0x000fe4000001ff00 */
[----:B------:R-:W-:Y:S02]  /*0610*/  CS2R R6, SRZ ;  /* 0x0000000000067805 */ /* 0x000fe4000001ff00 */
[----:B------:R-:W-:Y:S02]  /*0620*/  CS2R R4, SRZ ;  /* 0x0000000000047805 */ /* 0x000fe4000001ff00 */
[----:B------:R-:W-:-:S05]  /*0630*/  LOP3.LUT R0, R0, 0x60, RZ, 0xc0, !PT ;  /* 0x0000006000007812 */ /* 0x000fca00078ec0ff */
[----:B------:R1:W-:Y:S01]  /*0640*/  STL [R1+0x604], R0 ;  /* 0x0006040001007387 */ /* 0x0003e20000100800 */
[----:B------:R-:W-:Y:S05]  /*0650*/  BRA `(.L_x_1) ;  /* 0x0000019400647947 */ /* 0x000fea0003800000 */
.L_x_0:
[----:B------:R-:W-:Y:S01]  /*0660*/  IABS R0, R2 ;  /* 0x0000000200007213 */ /* 0x000fe20000000000 */
[----:B------:R-:W-:Y:S01]  /*0670*/  VIADD R12, R29, 0x7e ;  /* 0x0000007e1d0c7836 */ /* 0x000fe20000000000 */
[----:B------:R-:W-:Y:S01]  /*0680*/  IABS R14, R3 ;  /* 0x00000003000e7213 */ /* 0x000fe20000000000 */
[----:B------:R1:W-:Y:S01]  /*0690*/  STL [R1+0x77c], R3 ;  /* 0x00077c0301007387 */ /* 0x0003e20000100800 */
[----:B------:R-:W2:Y:S01]  /*06a0*/  I2F.RP R9, R0 ;  /* 0x0000000000097306 */ /* 0x000ea20000209400 */
[----:B------:R-:W-:Y:S01]  /*06b0*/  ISETP.GE.AND P3, PT, R15, RZ, PT ;  /* 0x000000ff0f00720c */ /* 0x000fe20003f66270 */
[C---:B------:R-:W-:Y:S01]  /*06c0*/  VIADD R20, R29.reuse, 0x75 ;  /* 0x000000751d147836 */ /* 0x040fe20000000000 */
[----:B------:R-:W-:Y:S01]  /*06d0*/  IABS R10, R12 ;  /* 0x0000000c000a7213 */ /* 0x000fe20000000000 */
[C---:B------:R-:W-:Y:S01]  /*06e0*/  VIADD R21, R29.reuse, 0x74 ;  /* 0x000000741d157836 */ /* 0x040fe20000000000 */
[----:B------:R-:W-:Y:S01]  /*06f0*/  ISETP.GE.AND P4, PT, R12, RZ, PT ;  /* 0x000000ff0c00720c */ /* 0x000fe20003f86270 */
[----:B------:R-:W-:Y:S01]  /*0700*/  VIADD R19, R29, 0x72 ;  /* 0x000000721d137836 */ /* 0x000fe20000000000 */
[----:B------:R-:W-:Y:S01]  /*0710*/  ULDC UR4, c[0x0][0x240] ;  /* 0x0000900000047ab9 */ /* 0x000fe20000000800 */
[----:B------:R-:W3:Y:S01]  /*0720*/  I2F.RP R8, R14 ;  /* 0x0000000e00087306 */ /* 0x000ee20000209400 */
[----:B------:R-:W-:Y:S01]  /*0730*/  ULDC UR5, c[0x0][0x234] ;  /* 0x00008d0000057ab9 */ /* 0x000fe20000000800 */
[----:B------:R-:W-:Y:S01]  /*0740*/  ULDC.64 UR10, c[0x0][0x210] ;  /* 0x00008400000a7ab9 */ /* 0x000fe20000000a00 */
[----:B------:R-:W-:Y:S01]  /*0750*/  ULDC UR6, c[0x0][0x238] ;  /* 0x00008e0000067ab9 */ /* 0x000fe20000000800 */
[----:B------:R-:W-:Y:S01]  /*0760*/  ULDC UR12, c[0x0][0x238] ;  /* 0x00008e00000c7ab9 */ /* 0x000fe20000000800 */
[----:B------:R-:W-:Y:S01]  /*0770*/  ULDC UR13, c[0x0][0x238] ;  /* 0x00008e00000d7ab9 */ /* 0x000fe20000000800 */
[----:B------:R-:W-:Y:S01]  /*0780*/  ULDC UR14, c[0x0][0x238] ;  /* 0x00008e00000e7ab9 */ /* 0x000fe20000000800 */
[----:B------:R-:W-:Y:S01]  /*0790*/  ULDC UR15, c[0x0][0x238] ;  /* 0x00008e00000f7ab9 */ /* 0x000fe20000000800 */
[----:B--2---:R-:W2:Y:S08]  /*07a0*/  MUFU.RCP R9, R9 ;  /* 0x0000000900097308 */ /* 0x004eb00000001000 */
[----:B---3--:R-:W3:Y:S01]  /*07b0*/  MUFU.RCP R8, R8 ;  /* 0x0000000800087308 */ /* 0x008ee20000001000 */
[----:B--2---:R-:W-:-:S07]  /*07c0*/  VIADD R4, R9, 0xffffffe ;  /* 0x0ffffffe09047836 */ /* 0x004fce0000000000 */
[----:B------:R2:W4:Y:S01]  /*07d0*/  F2I.FTZ.U32.TRUNC.NTZ R5, R4 ;  /* 0x0000000400057305 */ /* 0x000522000021f000 */
[----:B---3--:R-:W-:Y:S01]  /*07e0*/  VIADD R6, R8, 0xffffffe ;  /* 0x0ffffffe08067836 */ /* 0x008fe20000000000 */
[----:B------:R-:W-:-:S06]  /*07f0*/  IABS R8, R15 ;  /* 0x0000000f00087213 */ /* 0x000fcc0000000000 */
[----:B------:R3:W5:Y:S01]  /*0800*/  F2I.FTZ.U32.TRUNC.NTZ R7, R6 ;  /* 0x0000000600077305 */ /* 0x000762000021f000 */
[----:B--2---:R-:W-:Y:S02]  /*0810*/  IMAD.MOV.U32 R4, RZ, RZ, RZ ;  /* 0x000000ffff047224 */ /* 0x004fe400078e00ff */
[----:B----4-:R-:W-:Y:S02]  /*0820*/  IMAD.MOV R11, RZ, RZ, -R5 ;  /* 0x000000ffff0b7224 */ /* 0x010fe400078e0a05 */
[----:B---3--:R-:W-:Y:S02]  /*0830*/  IMAD.MOV.U32 R6, RZ, RZ, RZ ;  /* 0x000000ffff067224 */ /* 0x008fe400078e00ff */
[----:B------:R-:W-:-:S04]  /*0840*/  IMAD R11, R11, R0, RZ ;  /* 0x000000000b0b7224 */ /* 0x000fc800078e02ff */
[----:B------:R-:W-:Y:S01]  /*0850*/  IMAD.HI.U32 R5, R5, R11, R4 ;  /* 0x0000000b05057227 */ /* 0x000fe200078e0004 */
[----:B-----5:R-:W-:Y:S02]  /*0860*/  IADD3 R9, RZ, -R7, RZ ;  /* 0x80000007ff097210 */ /* 0x020fe40007ffe0ff */
[----:B------:R-:W-:-:S03]  /*0870*/  IABS R4, R29 ;  /* 0x0000001d00047213 */ /* 0x000fc60000000000 */
[----:B------:R-:W-:-:S04]  /*0880*/  IMAD.HI.U32 R5, R5, R8, RZ ;  /* 0x0000000805057227 */ /* 0x000fc800078e00ff */
[----:B------:R-:W-:Y:S02]  /*0890*/  IMAD.MOV R5, RZ, RZ, -R5 ;  /* 0x000000ffff057224 */ /* 0x000fe400078e0a05 */
[----:B------:R-:W-:Y:S02]  /*08a0*/  IMAD R9, R9, R14, RZ ;  /* 0x0000000e09097224 */ /* 0x000fe400078e02ff */
[----:B------:R-:W-:Y:S02]  /*08b0*/  IMAD R5, R0, R5, R8 ;  /* 0x0000000500057224 */ /* 0x000fe400078e0208 */
[----:B------:R-:W-:-:S03]  /*08c0*/  IMAD.HI.U32 R7, R7, R9, R6 ;  /* 0x0000000907077227 */ /* 0x000fc600078e0006 */
[----:B------:R-:W-:Y:S01]  /*08d0*/  ISETP.GT.U32.AND P0, PT, R0, R5, PT ;  /* 0x000000050000720c */ /* 0x000fe20003f04070 */
[----:B------:R-:W-:Y:S02]  /*08e0*/  IMAD.MOV.U32 R8, RZ, RZ, R4 ;  /* 0x000000ffff087224 */ /* 0x000fe400078e0004 */
[----:B------:R-:W-:Y:S02]  /*08f0*/  VIADD R6, R29, 0x7f ;  /* 0x0000007f1d067836 */ /* 0x000fe40000000000 */
[----:B------:R-:W-:-:S03]  /*0900*/  IMAD.HI.U32 R4, R7, R8, RZ ;  /* 0x0000000807047227 */ /* 0x000fc600078e00ff */
[----:B------:R-:W-:Y:S01]  /*0910*/  IABS R9, R6 ;  /* 0x0000000600097213 */ /* 0x000fe20000000000 */
[----:B------:R-:W-:Y:S01]  /*0920*/  IMAD.MOV R11, RZ, RZ, -R4 ;  /* 0x000000ffff0b7224 */ /* 0x000fe200078e0a04 */
[----:B------:R-:W-:-:S03]  /*0930*/  ISETP.GE.AND P5, PT, R6, RZ, PT ;  /* 0x000000ff0600720c */ /* 0x000fc60003fa6270 */
[----:B------:R-:W-:Y:S02]  /*0940*/  @!P0 IMAD.IADD R5, R5, 0x1, -R0 ;  /* 0x0000000105058824 */ /* 0x000fe400078e0a00 */
[----:B------:R-:W-:Y:S02]  /*0950*/  IMAD R8, R14, R11, R8 ;  /* 0x0000000b0e087224 */ /* 0x000fe400078e0208 */
[----:B------:R-:W-:Y:S01]  /*0960*/  IMAD.HI.U32 R4, R7, R9, RZ ;  /* 0x0000000907047227 */ /* 0x000fe200078e00ff */
[----:B------:R-:W-:Y:S02]  /*0970*/  ISETP.GT.U32.AND P0, PT, R0, R5, PT ;  /* 0x000000050000720c */ /* 0x000fe40003f04070 */
[----:B------:R-:W-:Y:S01]  /*0980*/  ISETP.GT.U32.AND P1, PT, R14, R8, PT ;  /* 0x000000080e00720c */ /* 0x000fe20003f24070 */
[----:B------:R-:W-:Y:S02]  /*0990*/  VIADD R11, R29, 0x7d ;  /* 0x0000007d1d0b7836 */ /* 0x000fe40000000000 */
[----:B------:R-:W-:-:S02]  /*09a0*/  IMAD.MOV R6, RZ, RZ, -R4 ;  /* 0x000000ffff067224 */ /* 0x000fc400078e0a04 */
[----:B------:R-:W-:Y:S01]  /*09b0*/  IMAD.MOV.U32 R4, RZ, RZ, R10 ;  /* 0x000000ffff047224 */ /* 0x000fe200078e000a */
[----:B------:R-:W-:Y:S01]  /*09c0*/  IABS R13, R11 ;  /* 0x0000000b000d7213 */ /* 0x000fe20000000000 */
[----:B------:R-:W-:Y:S02]  /*09d0*/  IMAD R9, R14, R6, R9 ;  /* 0x000000060e097224 */ /* 0x000fe400078e0209 */
[----:B------:R-:W-:-:S03]  /*09e0*/  IMAD.HI.U32 R12, R7, R4, RZ ;  /* 0x00000004070c7227 */ /* 0x000fc600078e00ff */
[----:B------:R-:W-:Y:S01]  /*09f0*/  ISETP.GT.U32.AND P2, PT, R14, R9, PT ;  /* 0x000000090e00720c */ /* 0x000fe20003f44070 */
[----:B------:R-:W-:Y:S01]  /*0a00*/  @!P0 IMAD.IADD R5, R5, 0x1, -R0 ;  /* 0x0000000105058824 */ /* 0x000fe200078e0a00 */
[----:B------:R-:W-:Y:S01]  /*0a10*/  ISETP.NE.AND P0, PT, R2, RZ, PT ;  /* 0x000000ff0200720c */ /* 0x000fe20003f05270 */
[----:B------:R-:W-:Y:S02]  /*0a20*/  IMAD.MOV.U32 R10, RZ, RZ, R13 ;  /* 0x000000ffff0a7224 */ /* 0x000fe400078e000d */
[----:B0-----:R-:W-:Y:S02]  /*0a30*/  IMAD.MOV R15, RZ, RZ, -R12 ;  /* 0x000000ffff0f7224 */ /* 0x001fe400078e0a0c */
[----:B------:R-:W-:-:S04]  /*0a40*/  IMAD.HI.U32 R13, R7, R10, RZ ;  /* 0x0000000a070d7227 */ /* 0x000fc800078e00ff */
[----:B------:R-:W-:Y:S02]  /*0a50*/  IMAD.MOV.U32 R0, RZ, RZ, R5 ;  /* 0x000000ffff007224 */ /* 0x000fe400078e0005 */
[----:B------:R-:W-:Y:S02]  /*0a60*/  IMAD R5, R14, R15, R4 ;  /* 0x0000000f0e057224 */ /* 0x000fe400078e0204 */
[----:B------:R-:W-:Y:S01]  /*0a70*/  IMAD.MOV R13, RZ, RZ, -R13 ;  /* 0x000000ffff0d7224 */ /* 0x000fe200078e0a0d */
[----:B------:R-:W-:Y:S01]  /*0a80*/  @!P3 IADD3 R0, -R0, RZ, RZ ;  /* 0x000000ff0000b210 */ /* 0x000fe20007ffe1ff */
[----:B------:R-:W-:Y:S01]  /*0a90*/  @!P1 IMAD.IADD R8, R8, 0x1, -R14 ;  /* 0x0000000108089824 */ /* 0x000fe200078e0a0e */
[----:B------:R-:W-:Y:S01]  /*0aa0*/  @!P0 LOP3.LUT R0, RZ, R2, RZ, 0x33, !PT ;  /* 0x00000002ff008212 */ /* 0x000fe200078e33ff */
[C---:B------:R-:W-:Y:S01]  /*0ab0*/  IMAD R4, R14.reuse, R13, R10 ;  /* 0x0000000d0e047224 */ /* 0x040fe200078e020a */
[C---:B------:R-:W-:Y:S01]  /*0ac0*/  ISETP.GT.U32.AND P0, PT, R14.reuse, R5, PT ;  /* 0x000000050e00720c */ /* 0x040fe20003f04070 */
[----:B------:R-:W-:Y:S01]  /*0ad0*/  VIADD R6, R29, 0x7c ;  /* 0x0000007c1d067836 */ /* 0x000fe20000000000 */
[C---:B------:R-:W-:Y:S01]  /*0ae0*/  ISETP.GT.U32.AND P1, PT, R14.reuse, R8, PT ;  /* 0x000000080e00720c */ /* 0x040fe20003f24070 */
[----:B------:R-:W-:Y:S01]  /*0af0*/  @!P2 IMAD.IADD R9, R9, 0x1, -R14 ;  /* 0x000000010909a824 */ /* 0x000fe200078e0a0e */
[C---:B------:R-:W-:Y:S01]  /*0b00*/  ISETP.GT.U32.AND P6, PT, R14.reuse, R4, PT ;  /* 0x000000040e00720c */ /* 0x040fe20003fc4070 */
[C---:B------:R-:W-:Y:S01]  /*0b10*/  VIADD R10, R29.reuse, 0x7a ;  /* 0x0000007a1d0a7836 */ /* 0x040fe20000000000 */
[C---:B------:R-:W-:Y:S01]  /*0b20*/  ISETP.GE.AND P3, PT, R29.reuse, RZ, PT ;  /* 0x000000ff1d00720c */ /* 0x040fe20003f66270 */
[----:B------:R-:W-:Y:S01]  /*0b30*/  VIADD R2, R29, 0x7b ;  /* 0x0000007b1d027836 */ /* 0x000fe20000000000 */
[----:B------:R-:W-:Y:S01]  /*0b40*/  IABS R12, R6 ;  /* 0x00000006000c7213 */ /* 0x000fe20000000000 */
[----:B------:R0:W-:Y:S01]  /*0b50*/  STL [R1+0x6f4], R0 ;  /* 0x0006f40001007387 */ /* 0x0001e20000100800 */
[----:B------:R-:W-:-:S02]  /*0b60*/  ISETP.GT.U32.AND P2, PT, R14, R9, PT ;  /* 0x000000090e00720c */ /* 0x000fc40003f44070 */
[----:B------:R-:W-:Y:S01]  /*0b70*/  IABS R15, R10 ;  /* 0x0000000a000f7213 */ /* 0x000fe20000000000 */
[----:B------:R-:W-:Y:S02]  /*0b80*/  @!P0 IMAD.IADD R5, R5, 0x1, -R14 ;  /* 0x0000000105058824 */ /* 0x000fe400078e0a0e */
[----:B------:R-:W-:Y:S01]  /*0b90*/  IMAD.MOV.U32 R13, RZ, RZ, R12 ;  /* 0x000000ffff0d7224 */ /* 0x000fe200078e000c */
[----:B------:R-:W-:Y:S01]  /*0ba0*/  IABS R12, R2 ;  /* 0x00000002000c7213 */ /* 0x000fe20000000000 */
[--C-:B------:R-:W-:Y:S01]  /*0bb0*/  @!P1 IMAD.IADD R8, R8, 0x1, -R14.reuse ;  /* 0x0000000108089824 */ /* 0x100fe200078e0a0e */
[----:B------:R-:W-:Y:S01]  /*0bc0*/  ISETP.GT.U32.AND P0, PT, R14, R5, PT ;  /* 0x000000050e00720c */ /* 0x000fe20003f04070 */
[----:B------:R-:W-:Y:S01]  /*0bd0*/  @!P6 IMAD.IADD R4, R4, 0x1, -R14 ;  /* 0x000000010404e824 */ /* 0x000fe200078e0a0e */
[----:B------:R-:W-:Y:S01]  /*0be0*/  ISETP.GE.AND P1, PT, R11, RZ, PT ;  /* 0x000000ff0b00720c */ /* 0x000fe20003f26270 */
[----:B------:R-:W-:Y:S01]  /*0bf0*/  IMAD.HI.U32 R16, R7, R13, RZ ;  /* 0x0000000d07107227 */ /* 0x000fe200078e00ff */
[----:B------:R-:W-:-:S03]  /*0c00*/  ISETP.GE.AND P6, PT, R6, RZ, PT ;  /* 0x000000ff0600720c */ /* 0x000fc60003fc6270 */
[----:B------:R-:W-:Y:S01]  /*0c10*/  @!P3 IMAD.MOV R8, RZ, RZ, -R8 ;  /* 0x000000ffff08b224 */ /* 0x000fe200078e0a08 */
[----:B------:R-:W-:Y:S01]  /*0c20*/  ISETP.GT.U32.AND P3, PT, R14, R4, PT ;  /* 0x000000040e00720c */ /* 0x000fe20003f64070 */
[----:B------:R-:W-:Y:S02]  /*0c30*/  IMAD.MOV R16, RZ, RZ, -R16 ;  /* 0x000000ffff107224 */ /* 0x000fe400078e0a10 */
[----:B------:R-:W-:Y:S01]  /*0c40*/  IMAD.MOV.U32 R11, RZ, RZ, R15 ;  /* 0x000000ffff0b7224 */ /* 0x000fe200078e000f */
[----:B------:R-:W-:Y:S01]  /*0c50*/  STL [R1+0x780], R8 ;  /* 0x0007800801007387 */ /* 0x000fe20000100800 */
[----:B------:R-:W-:-:S04]  /*0c60*/  IMAD.HI.U32 R15, R7, R12, RZ ;  /* 0x0000000c070f7227 */ /* 0x000fc800078e00ff */
[----:B------:R-:W-:Y:S02]  /*0c70*/  IMAD R13, R14, R16, R13 ;  /* 0x000000100e0d7224 */ /* 0x000fe400078e020d */
[----:B------:R-:W-:Y:S02]  /*0c80*/  IMAD.MOV R15, RZ, RZ, -R15 ;  /* 0x000000ffff0f7224 */ /* 0x000fe400078e0a0f */
[--C-:B------:R-:W-:Y:S01]  /*0c90*/  @!P0 IMAD.IADD R5, R5, 0x1, -R14.reuse ;  /* 0x0000000105058824 */ /* 0x100fe200078e0a0e */
[----:B------:R-:W-:Y:S01]  /*0ca0*/  ISETP.GE.AND P0, PT, R10, RZ, PT ;  /* 0x000000ff0a00720c */ /* 0x000fe20003f06270 */
[----:B------:R-:W-:Y:S01]  /*0cb0*/  @!P2 IMAD.IADD R9, R9, 0x1, -R14 ;  /* 0x000000010909a824 */ /* 0x000fe200078e0a0e */
[C---:B------:R-:W-:Y:S01]  /*0cc0*/  ISETP.GT.U32.AND P2, PT, R14.reuse, R13, PT ;  /* 0x0000000d0e00720c */ /* 0x040fe20003f44070 */
[----:B------:R-:W-:Y:S02]  /*0cd0*/  IMAD R10, R14, R15, R12 ;  /* 0x0000000f0e0a7224 */ /* 0x000fe400078e020c */
[----:B------:R-:W-:-:S02]  /*0ce0*/  @!P3 IMAD.IADD R4, R4, 0x1, -R14 ;  /* 0x000000010404b824 */ /* 0x000fc400078e0a0e */
[----:B-1----:R-:W-:Y:S01]  /*0cf0*/  IMAD.MOV.U32 R3, RZ, RZ, R9 ;  /* 0x000000ffff037224 */ /* 0x002fe200078e0009 */
[----:B------:R-:W-:Y:S01]  /*0d00*/  ISETP.GT.U32.AND P3, PT, R14, R10, PT ;  /* 0x0000000a0e00720c */ /* 0x000fe20003f64070 */
[----:B------:R-:W-:-:S04]  /*0d10*/  IMAD.HI.U32 R16, R7, R11, RZ ;  /* 0x0000000b07107227 */ /* 0x000fc800078e00ff */
[----:B------:R-:W-:Y:S01]  /*0d20*/  @!P5 IMAD.MOV R3, RZ, RZ, -R3 ;  /* 0x000000ffff03d224 */ /* 0x000fe200078e0a03 */
[----:B------:R-:W-:Y:S01]  /*0d30*/  ISETP.GE.AND P5, PT, R2, RZ, PT ;  /* 0x000000ff0200720c */ /* 0x000fe20003fa6270 */
[----:B------:R-:W-:Y:S01]  /*0d40*/  @!P2 IMAD.IADD R13, R13, 0x1, -R14 ;  /* 0x000000010d0da824 */ /* 0x000fe200078e0a0e */
[C---:B------:R-:W-:Y:S01]  /*0d50*/  IADD3 R2, R29.reuse, 0x79, RZ ;  /* 0x000000791d027810 */ /* 0x040fe20007ffe0ff */
[----:B------:R-:W-:Y:S01]  /*0d60*/  IMAD.MOV R16, RZ, RZ, -R16 ;  /* 0x000000ffff107224 */ /* 0x000fe200078e0a10 */
[----:B------:R1:W-:Y:S01]  /*0d70*/  STL [R1+0x54], R3 ;  /* 0x0000540301007387 */ /* 0x0003e20000100800 */
[----:B0-----:R-:W-:Y:S01]  /*0d80*/  IMAD.MOV.U32 R0, RZ, RZ, R4 ;  /* 0x000000ffff007224 */ /* 0x001fe200078e0004 */
[----:B------:R-:W-:Y:S01]  /*0d90*/  ISETP.GT.U32.AND P2, PT, R14, R13, PT ;  /* 0x0000000d0e00720c */ /* 0x000fe20003f44070 */
[----:B------:R-:W-:Y:S01]  /*0da0*/  @!P3 IMAD.IADD R10, R10, 0x1, -R14 ;  /* 0x000000010a0ab824 */ /* 0x000fe200078e0a0e */
[----:B------:R-:W-:Y:S01]  /*0db0*/  IABS R9, R2 ;  /* 0x0000000200097213 */ /* 0x000fe20000000000 */
[C---:B------:R-:W-:Y:S01]  /*0dc0*/  IMAD R11, R14.reuse, R16, R11 ;  /* 0x000000100e0b7224 */ /* 0x040fe200078e020b */
[----:B------:R-:W-:Y:S01]  /*0dd0*/  IABS R16, R21 ;  /* 0x0000001500107213 */ /* 0x000fe20000000000 */
[----:B------:R-:W-:Y:S01]  /*0de0*/  VIADD R4, R29, 0x77 ;  /* 0x000000771d047836 */ /* 0x000fe20000000000 */
[----:B------:R-:W-:Y:S01]  /*0df0*/  ISETP.GT.U32.AND P3, PT, R14, R10, PT ;  /* 0x0000000a0e00720c */ /* 0x000fe20003f64070 */
[----:B------:R-:W-:-:S03]  /*0e00*/  IMAD.HI.U32 R6, R7, R9, RZ ;  /* 0x0000000907067227 */ /* 0x000fc600078e00ff */
[----:B------:R-:W-:Y:S01]  /*0e10*/  IABS R12, R4 ;  /* 0x00000004000c7213 */ /* 0x000fe20000000000 */
[----:B-1----:R-:W-:Y:S02]  /*0e20*/  IMAD.MOV.U32 R3, RZ, RZ, R5 ;  /* 0x000000ffff037224 */ /* 0x002fe400078e0005 */
[----:B------:R-:W-:Y:S02]  /*0e30*/  VIADD R5, R29, 0x78 ;  /* 0x000000781d057836 */ /* 0x000fe40000000000 */
[----:B------:R-:W-:Y:S02]  /*0e40*/  IMAD.MOV R6, RZ, RZ, -R6 ;  /* 0x000000ffff067224 */ /* 0x000fe400078e0a06 */
[--C-:B------:R-:W-:Y:S01]  /*0e50*/  @!P2 IMAD.IADD R13, R13, 0x1, -R14.reuse ;  /* 0x000000010d0da824 */ /* 0x100fe200078e0a0e */
[----:B------:R-:W-:Y:S01]  /*0e60*/  IABS R22, R5 ;  /* 0x0000000500167213 */ /* 0x000fe20000000000 */
[----:B------:R-:W-:Y:S01]  /*0e70*/  @!P4 IMAD.MOV R3, RZ, RZ, -R3 ;  /* 0x000000ffff03c224 */ /* 0x000fe200078e0a03 */
[C---:B------:R-:W-:Y:S01]  /*0e80*/  ISETP.GT.U32.AND P2, PT, R14.reuse, R11, PT ;  /* 0x0000000b0e00720c */ /* 0x040fe20003f44070 */
[----:B------:R-:W-:Y:S01]  /*0e90*/  IMAD R9, R14, R6, R9 ;  /* 0x000000060e097224 */ /* 0x000fe200078e0209 */
[----:B------:R-:W-:Y:S01]  /*0ea0*/  ISETP.GE.AND P4, PT, R2, RZ, PT ;  /* 0x000000ff0200720c */ /* 0x000fe20003f86270 */
[----:B------:R-:W-:Y:S01]  /*0eb0*/  IMAD.HI.U32 R2, R7, R22, RZ ;  /* 0x0000001607027227 */ /* 0x000fe200078e00ff */
[----:B------:R0:W-:Y:S03]  /*0ec0*/  STL [R1+0x50], R3 ;  /* 0x0000500301007387 */ /* 0x0001e60000100800 */
[----:B------:R-:W-:Y:S01]  /*0ed0*/  @!P3 IMAD.IADD R10, R10, 0x1, -R14 ;  /* 0x000000010a0ab824 */ /* 0x000fe200078e0a0e */
[----:B------:R-:W-:Y:S01]  /*0ee0*/  ISETP.GT.U32.AND P3, PT, R14, R9, PT ;  /* 0x000000090e00720c */ /* 0x000fe20003f64070 */
[----:B------:R-:W-:-:S02]  /*0ef0*/  IMAD.MOV R2, RZ, RZ, -R2 ;  /* 0x000000ffff027224 */ /* 0x000fc400078e0a02 */
[----:B------:R-:W-:Y:S01]  /*0f00*/  @!P1 IMAD.MOV R0, RZ, RZ, -R0 ;  /* 0x000000ffff009224 */ /* 0x000fe200078e0a00 */
[----:B------:R-:W-:Y:S01]  /*0f10*/  ISETP.GE.AND P1, PT, R5, RZ, PT ;  /* 0x000000ff0500720c */ /* 0x000fe20003f26270 */
[C---:B------:R-:W-:Y:S02]  /*0f20*/  IMAD R22, R14.reuse, R2, R22 ;  /* 0x000000020e167224 */ /* 0x040fe400078e0216 */
[----:B0-----:R-:W-:Y:S01]  /*0f30*/  IMAD.MOV.U32 R3, RZ, RZ, R13 ;  /* 0x000000ffff037224 */ /* 0x001fe200078e000d */
[----:B------:R0:W-:Y:S01]  /*0f40*/  STL [R1+0x48], R0 ;  /* 0x0000480001007387 */ /* 0x0001e20000100800 */
[--C-:B------:R-:W-:Y:S02]  /*0f50*/  @!P2 IMAD.IADD R11, R11, 0x1, -R14.reuse ;  /* 0x000000010b0ba824 */ /* 0x100fe400078e0a0e */
[----:B------:R-:W-:Y:S01]  /*0f60*/  @!P6 IMAD.MOV R3, RZ, RZ, -R3 ;  /* 0x000000ffff03e224 */ /* 0x000fe200078e0a03 */
[C---:B------:R-:W-:Y:S01]  /*0f70*/  ISETP.GT.U32.AND P6, PT, R14.reuse, R22, PT ;  /* 0x000000160e00720c */ /* 0x040fe20003fc4070 */
[----:B------:R-:W-:Y:S01]  /*0f80*/  @!P3 IMAD.IADD R9, R9, 0x1, -R14 ;  /* 0x000000010909b824 */ /* 0x000fe200078e0a0e */
[C---:B------:R-:W-:Y:S01]  /*0f90*/  ISETP.GT.U32.AND P2, PT, R14.reuse, R11, PT ;  /* 0x0000000b0e00720c */ /* 0x040fe20003f44070 */
[----:B------:R-:W-:Y:S01]  /*0fa0*/  VIADD R5, R29, 0x76 ;  /* 0x000000761d057836 */ /* 0x000fe20000000000 */
[----:B------:R-:W-:Y:S01]  /*0fb0*/  STL [R1+0x1d8], R3 ;  /* 0x0001d80301007387 */ /* 0x000fe20000100800 */
[----:B------:R-:W-:Y:S01]  /*0fc0*/  IMAD.HI.U32 R6, R7, R12, RZ ;  /* 0x0000000c07067227 */ /* 0x000fe200078e00ff */
[----:B------:R-:W-:-:S02]  /*0fd0*/  ISETP.GT.U32.AND P3, PT, R14, R9, PT ;  /* 0x000000090e00720c */ /* 0x000fc40003f64070 */
[----:B------:R-:W-:Y:S01]  /*0fe0*/  IABS R17, R5 ;  /* 0x0000000500117213 */ /* 0x000fe20000000000 */
[----:B------:R-:W-:Y:S02]  /*0ff0*/  IMAD.MOV R6, RZ, RZ, -R6 ;  /* 0x000000ffff067224 */ /* 0x000fe400078e0a06 */
[----:B0-----:R-:W-:Y:S02]  /*1000*/  IMAD.MOV.U32 R0, RZ, RZ, R10 ;  /* 0x000000ffff007224 */ /* 0x001fe400078e000a */
[--C-:B------:R-:W-:Y:S02]  /*1010*/  @!P6 IMAD.IADD R22, R22, 0x1, -R14.reuse ;  /* 0x000000011616e824 */ /* 0x100fe400078e0a0e */
[----:B------:R-:W-:Y:S01]  /*1020*/  @!P2 IMAD.IADD R11, R11, 0x1, -R14 ;  /* 0x000000010b0ba824 */ /* 0x000fe200078e0a0e */
[----:B------:R-:W-:Y:S01]  /*1030*/  ISETP.GE.AND P2, PT, R5, RZ, PT ;  /* 0x000000ff0500720c */ /* 0x000fe20003f46270 */
[----:B------:R-:W-:Y:S01]  /*1040*/  IMAD.HI.U32 R2, R7, R17, RZ ;  /* 0x0000001107027227 */ /* 0x000fe200078e00ff */
[----:B------:R-:W-:-:S02]  /*1050*/  IABS R5, R20 ;  /* 0x0000001400057213 */ /* 0x000fc40000000000 */
[C---:B------:R-:W-:Y:S01]  /*1060*/  ISETP.GT.U32.AND P6, PT, R14.reuse, R22, PT ;  /* 0x000000160e00720c */ /* 0x040fe20003fc4070 */
[----:B------:R-:W-:Y:S01]  /*1070*/  IMAD R12, R14, R6, R12 ;  /* 0x000000060e0c7224 */ /* 0x000fe200078e020c */
[----:B------:R-:W-:Y:S01]  /*1080*/  IADD3 R2, -R2, RZ, RZ ;  /* 0x000000ff02027210 */ /* 0x000fe20007ffe1ff */
[----:B------:R-:W-:Y:S01]  /*1090*/  @!P3 IMAD.IADD R9, R9, 0x1, -R14 ;  /* 0x000000010909b824 */ /* 0x000fe200078e0a0e */
[----:B------:R-:W-:Y:S01]  /*10a0*/  IABS R6, R19 ;  /* 0x0000001300067213 */ /* 0x000fe20000000000 */
[----:B------:R-:W-:Y:S01]  /*10b0*/  IMAD.HI.U32 R10, R7, R5, RZ ;  /* 0x00000005070a7227 */ /* 0x000fe200078e00ff */
[----:B------:R-:W-:-:S03]  /*10c0*/  ISETP.GT.U32.AND P3, PT, R14, R12, PT ;  /* 0x0000000c0e00720c */ /* 0x000fc60003f64070 */
[----:B------:R-:W-:Y:S02]  /*10d0*/  IMAD R17, R14, R2, R17 ;  /* 0x000000020e117224 */ /* 0x000fe400078e0211 */
[----:B------:R-:W-:Y:S02]  /*10e0*/  IMAD.MOV R10, RZ, RZ, -R10 ;  /* 0x000000ffff0a7224 */ /* 0x000fe400078e0a0a */
[----:B------:R-:W-:Y:S01]  /*10f0*/  @!P6 IMAD.IADD R22, R22, 0x1, -R14 ;  /* 0x000000011616e824 */ /* 0x000fe200078e0a0e */
[C---:B------:R-:W-:Y:S01]  /*1100*/  ISETP.GT.U32.AND P6, PT, R14.reuse, R17, PT ;  /* 0x000000110e00720c */ /* 0x040fe20003fc4070 */
[----:B------:R-:W-:Y:S02]  /*1110*/  IMAD R5, R14, R10, R5 ;  /* 0x0000000a0e057224 */ /* 0x000fe400078e0205 */
[----:B------:R-:W-:Y:S01]  /*1120*/  @!P5 IMAD.MOV R0, RZ, RZ, -R0 ;  /* 0x000000ffff00d224 */ /* 0x000fe200078e0a00 */
[----:B------:R-:W-:Y:S01]  /*1130*/  ISETP.GE.AND P5, PT, R4, RZ, PT ;  /* 0x000000ff0400720c */ /* 0x000fe20003fa6270 */
[----:B------:R-:W-:-:S03]  /*1140*/  IMAD.HI.U32 R24, R7, R16, RZ ;  /* 0x0000001007187227 */ /* 0x000fc600078e00ff */
[----:B------:R0:W-:Y:S01]  /*1150*/  STL [R1+0x1dc], R0 ;  /* 0x0001dc0001007387 */ /* 0x0001e20000100800 */
[----:B------:R-:W-:Y:S01]  /*1160*/  @!P3 IMAD.IADD R12, R12, 0x1, -R14 ;  /* 0x000000010c0cb824 */ /* 0x000fe200078e0a0e */
[C---:B------:R-:W-:Y:S01]  /*1170*/  ISETP.GT.U32.AND P3, PT, R14.reuse, R5, PT ;  /* 0x000000050e00720c */ /* 0x040fe20003f64070 */
[----:B------:R-:W-:Y:S02]  /*1180*/  IMAD.MOV R24, RZ, RZ, -R24 ;  /* 0x000000ffff187224 */ /* 0x000fe400078e0a18 */
[----:B------:R-:W-:Y:S02]  /*1190*/  VIADD R4, R29, 0x73 ;  /* 0x000000731d047836 */ /* 0x000fe40000000000 */
[C---:B------:R-:W-:Y:S02]  /*11a0*/  IMAD R16, R14.reuse, R24, R16 ;  /* 0x000000180e107224 */ /* 0x040fe400078e0210 */
[----:B------:R-:W-:Y:S01]  /*11b0*/  @!P6 IMAD.IADD R17, R17, 0x1, -R14 ;  /* 0x000000011111e824 */ /* 0x000fe200078e0a0e */
[----:B------:R-:W-:Y:S01]  /*11c0*/  IABS R18, R4 ;  /* 0x0000000400127213 */ /* 0x000fe20000000000 */
[----:B0-----:R-:W-:Y:S01]  /*11d0*/  IMAD.MOV.U32 R0, RZ, RZ, R11 ;  /* 0x000000ffff007224 */ /* 0x001fe200078e000b */
[----:B------:R-:W-:Y:S01]  /*11e0*/  ISETP.GT.U32.AND P6, PT, R14, R16, PT ;  /* 0x000000100e00720c */ /* 0x000fe20003fc4070 */
[----:B------:R-:W-:-:S02]  /*11f0*/  VIADD R13, R29, 0x71 ;  /* 0x000000711d0d7836 */ /* 0x000fc40000000000 */
[----:B------:R-:W-:Y:S01]  /*1200*/  @!P0 IMAD.MOV R0, RZ, RZ, -R0 ;  /* 0x000000ffff008224 */ /* 0x000fe200078e0a00 */
[C---:B------:R-:W-:Y:S01]  /*1210*/  ISETP.GT.U32.AND P0, PT, R14.reuse, R17, PT ;  /* 0x000000110e00720c */ /* 0x040fe20003f04070 */
[----:B------:R-:W-:Y:S01]  /*1220*/  @!P3 IMAD.IADD R5, R5, 0x1, -R14 ;  /* 0x000000010505b824 */ /* 0x000fe200078e0a0e */
[----:B------:R-:W-:Y:S01]  /*1230*/  ISETP.GT.U32.AND P3, PT, R14, R12, PT ;  /* 0x0000000c0e00720c */ /* 0x000fe20003f64070 */
[C---:B------:R-:W-:Y:S01]  /*1240*/  IMAD.HI.U32 R23, R7.reuse, R18, RZ ;  /* 0x0000001207177227 */ /* 0x040fe200078e00ff */
[----:B------:R0:W-:Y:S01]  /*1250*/  STL [R1+0x64], R0 ;  /* 0x0000640001007387 */ /* 0x0001e20000100800 */
[----:B------:R-:W-:Y:S02]  /*1260*/  IABS R2, R13 ;  /* 0x0000000d00027213 */ /* 0x000fe40000000000 */
[----:B------:R-:W-:-:S04]  /*1270*/  IMAD.HI.U32 R10, R7, R6, RZ ;  /* 0x00000006070a7227 */ /* 0x000fc800078e00ff */
[----:B------:R-:W-:Y:S02]  /*1280*/  IMAD.MOV R23, RZ, RZ, -R23 ;  /* 0x000000ffff177224 */ /* 0x000fe400078e0a17 */
[----:B------:R-:W-:Y:S02]  /*1290*/  IMAD.MOV R24, RZ, RZ, -R10 ;  /* 0x000000ffff187224 */ /* 0x000fe400078e0a0a */
[----:B0-----:R-:W-:Y:S02]  /*12a0*/  IMAD.MOV.U32 R0, RZ, RZ, R9 ;  /* 0x000000ffff007224 */ /* 0x001fe400078e0009 */
[----:B------:R-:W-:Y:S02]  /*12b0*/  IMAD R10, R14, R23, R18 ;  /* 0x000000170e0a7224 */ /* 0x000fe400078e0212 */
[----:B------:R-:W-:Y:S02]  /*12c0*/  @!P4 IMAD.MOV R0, RZ, RZ, -R0 ;  /* 0x000000ffff00c224 */ /* 0x000fe400078e0a00 */
[----:B------:R-:W-:-:S03]  /*12d0*/  IMAD.HI.U32 R15, R7, R2, RZ ;  /* 0x00000002070f7227 */ /* 0x000fc600078e00ff */
[----:B------:R0:W-:Y:S01]  /*12e0*/  STL [R1+0x84], R0 ;  /* 0x0000840001007387 */ /* 0x0001e20000100800 */
[----:B------:R-:W-:Y:S01]  /*12f0*/  IMAD R6, R14, R24, R6 ;  /* 0x000000180e067224 */ /* 0x000fe200078e0206 */
[----:B------:R-:W-:Y:S01]  /*1300*/  IADD3 R18, -R15, RZ, RZ ;  /* 0x000000ff0f127210 */ /* 0x000fe20007ffe1ff */
[--C-:B------:R-:W-:Y:S01]  /*1310*/  @!P6 IMAD.IADD R16, R16, 0x1, -R14.reuse ;  /* 0x000000011010e824 */ /* 0x100fe200078e0a0e */
[----:B------:R-:W-:Y:S01]  /*1320*/  ISETP.GT.U32.AND P6, PT, R14, R5, PT ;  /* 0x000000050e00720c */ /* 0x000fe20003fc4070 */
[----:B------:R-:W-:Y:S01]  /*1330*/  @!P3 IMAD.IADD R12, R12, 0x1, -R14 ;  /* 0x000000010c0cb824 */ /* 0x000fe200078e0a0e */
[C---:B------:R-:W-:Y:S01]  /*1340*/  ISETP.GT.U32.AND P3, PT, R14.reuse, R6, PT ;  /* 0x000000060e00720c */ /* 0x040fe20003f64070 */
[C---:B------:R-:W-:Y:S01]  /*1350*/  IMAD R2, R14.reuse, R18, R2 ;  /* 0x000000120e027224 */ /* 0x040fe200078e0202 */
[----:B------:R-:W-:Y:S01]  /*1360*/  ISETP.GT.U32.AND P4, PT, R14, R16, PT ;  /* 0x000000100e00720c */ /* 0x000fe20003f84070 */
[----:B------:R-:W-:Y:S02]  /*1370*/  VIADD R15, R29, 0x70 ;  /* 0x000000701d0f7836 */ /* 0x000fe40000000000 */
[----:B0-----:R-:W-:-:S02]  /*1380*/  IMAD.MOV.U32 R0, RZ, RZ, R22 ;  /* 0x000000ffff007224 */ /* 0x001fc400078e0016 */
[----:B------:R-:W-:Y:S01]  /*1390*/  VIADD R11, R29, 0x6f ;  /* 0x0000006f1d0b7836 */ /* 0x000fe20000000000 */
[----:B------:R-:W-:Y:S01]  /*13a0*/  IABS R18, R15 ;  /* 0x0000000f00127213 */ /* 0x000fe20000000000 */
[----:B------:R-:W-:Y:S01]  /*13b0*/  @!P1 IMAD.MOV R0, RZ, RZ, -R0 ;  /* 0x000000ffff009224 */ /* 0x000fe200078e0a00 */
[C---:B------:R-:W-:Y:S01]  /*13c0*/  ISETP.GT.U32.AND P1, PT, R14.reuse, R10, PT ;  /* 0x0000000a0e00720c */ /* 0x040fe20003f24070 */
[--C-:B------:R-:W-:Y:S01]  /*13d0*/  @!P0 IMAD.IADD R17, R17, 0x1, -R14.reuse ;  /* 0x0000000111118824 */ /* 0x100fe200078e0a0e */
[----:B------:R-:W-:Y:S01]  /*13e0*/  IABS R9, R11 ;  /* 0x0000000b00097213 */ /* 0x000fe20000000000 */
[----:B------:R-:W-:Y:S01]  /*13f0*/  @!P6 IMAD.IADD R5, R5, 0x1, -R14 ;  /* 0x000000010505e824 */ /* 0x000fe200078e0a0e */
[----:B------:R-:W-:Y:S01]  /*1400*/  ISETP.GT.U32.AND P6, PT, R14, R2, PT ;  /* 0x000000020e00720c */ /* 0x000fe20003fc4070 */
[----:B------:R-:W-:Y:S01]  /*1410*/  IMAD.MOV.U32 R3, RZ, RZ, R12 ;  /* 0x000000ffff037224 */ /* 0x000fe200078e000c */
[----:B------:R0:W-:Y:S01]  /*1420*/  STL [R1+0x1d4], R0 ;  /* 0x0001d40001007387 */ /* 0x0001e20000100800 */
[--C-:B------:R-:W-:Y:S01]  /*1430*/  @!P3 IMAD.IADD R6, R6, 0x1, -R14.reuse ;  /* 0x000000010606b824 */ /* 0x100fe200078e0a0e */
[----:B------:R-:W-:Y:S01]  /*1440*/  ISETP.GE.AND P0, PT, R20, RZ, PT ;  /* 0x000000ff1400720c */ /* 0x000fe20003f06270 */
[----:B------:R-:W-:Y:S01]  /*1450*/  @!P4 IMAD.IADD R16, R16, 0x1, -R14 ;  /* 0x000000011010c824 */ /* 0x000fe200078e0a0e */
[----:B------:R-:W-:Y:S01]  /*1460*/  ISETP.GE.AND P4, PT, R21, RZ, PT ;  /* 0x000000ff1500720c */ /* 0x000fe20003f86270 */
[----:B------:R-:W-:Y:S01]  /*1470*/  @!P5 IMAD.MOV R3, RZ, RZ, -R3 ;  /* 0x000000ffff03d224 */ /* 0x000fe200078e0a03 */
[----:B------:R-:W-:Y:S01]  /*1480*/  ISETP.GE.AND P3, PT, R19, RZ, PT ;  /* 0x000000ff1300720c */ /* 0x000fe20003f66270 */
[----:B------:R-:W-:Y:S01]  /*1490*/  IMAD.HI.U32 R22, R7, R18, RZ ;  /* 0x0000001207167227 */ /* 0x000fe200078e00ff */
[----:B------:R-:W-:-:S02]  /*14a0*/  @!P1 IADD3 R10, R10, -R14, RZ ;  /* 0x8000000e0a0a9210 */ /* 0x000fc40007ffe0ff */
[----:B------:R-:W-:Y:S01]  /*14b0*/  ISETP.GE.AND P1, PT, R4, RZ, PT ;  /* 0x000000ff0400720c */ /* 0x000fe20003f26270 */
[----:B0-----:R-:W-:Y:S01]  /*14c0*/  IMAD.MOV.U32 R0, RZ, RZ, R17 ;  /* 0x000000ffff007224 */ /* 0x001fe200078e0011 */
[C---:B------:R-:W-:Y:S01]  /*14d0*/  ISETP.GT.U32.AND P5, PT, R14.reuse, R10, PT ;  /* 0x0000000a0e00720c */ /* 0x040fe20003fa4070 */
[----:B------:R-:W-:Y:S01]  /*14e0*/  IMAD.HI.U32 R20, R7, R9, RZ ;  /* 0x0000000907147227 */ /* 0x000fe200078e00ff */
[----:B------:R0:W-:Y:S03]  /*14f0*/  STL [R1+0x94], R3 ;  /* 0x0000940301007387 */ /* 0x0001e60000100800 */
[----:B------:R-:W-:Y:S01]  /*1500*/  @!P2 IMAD.MOV R0, RZ, RZ, -R0 ;  /* 0x000000ffff00a224 */ /* 0x000fe200078e0a00 */
[----:B------:R-:W-:Y:S01]  /*1510*/  ISETP.GT.U32.AND P2, PT, R14, R6, PT ;  /* 0x000000060e00720c */ /* 0x000fe20003f44070 */
[----:B------:R-:W-:Y:S02]  /*1520*/  IMAD.MOV R22, RZ, RZ, -R22 ;  /* 0x000000ffff167224 */ /* 0x000fe400078e0a16 */
[----:B------:R-:W-:Y:S01]  /*1530*/  IMAD.MOV R20, RZ, RZ, -R20 ;  /* 0x000000ffff147224 */ /* 0x000fe200078e0a14 */
[----:B------:R1:W-:Y:S01]  /*1540*/  STL [R1+0x9c], R0 ;  /* 0x00009c0001007387 */ /* 0x0003e20000100800 */
[----:B------:R-:W-:-:S02]  /*1550*/  @!P6 IMAD.IADD R2, R2, 0x1, -R14 ;  /* 0x000000010202e824 */ /* 0x000fc400078e0a0e */
[C---:B------:R-:W-:Y:S02]  /*1560*/  IMAD R4, R14.reuse, R22, R18 ;  /* 0x000000160e047224 */ /* 0x040fe400078e0212 */
[----:B0-----:R-:W-:Y:S01]  /*1570*/  IMAD.MOV.U32 R3, RZ, RZ, R5 ;  /* 0x000000ffff037224 */ /* 0x001fe200078e0005 */
[C---:B------:R-:W-:Y:S01]  /*1580*/  ISETP.GT.U32.AND P6, PT, R14.reuse, R2, PT ;  /* 0x000000020e00720c */ /* 0x040fe20003fc4070 */
[C---:B------:R-:W-:Y:S02]  /*1590*/  IMAD R9, R14.reuse, R20, R9 ;  /* 0x000000140e097224 */ /* 0x040fe400078e0209 */
[----:B------:R-:W-:Y:S02]  /*15a0*/  VIADD R12, R29, 0x6e ;  /* 0x0000006e1d0c7836 */ /* 0x000fe40000000000 */
[----:B-1----:R-:W-:Y:S02]  /*15b0*/  IMAD.MOV.U32 R0, RZ, RZ, R16 ;  /* 0x000000ffff007224 */ /* 0x002fe400078e0010 */
[----:B------:R-:W-:Y:S01]  /*15c0*/  @!P0 IMAD.MOV R3, RZ, RZ, -R3 ;  /* 0x000000ffff038224 */ /* 0x000fe200078e0a03 */
[----:B------:R-:W-:Y:S01]  /*15d0*/  ISETP.GT.U32.AND P0, PT, R14, R4, PT ;  /* 0x000000040e00720c */ /* 0x000fe20003f04070 */
[----:B------:R-:W-:Y:S01]  /*15e0*/  @!P4 IMAD.MOV R0, RZ, RZ, -R0 ;  /* 0x000000ffff00c224 */ /* 0x000fe200078e0a00 */
[----:B------:R-:W-:Y:S01]  /*15f0*/  IABS R17, R12 ;  /* 0x0000000c00117213 */ /* 0x000fe20000000000 */
[--C-:B------:R-:W-:Y:S01]  /*1600*/  @!P5 IMAD.IADD R10, R10, 0x1, -R14.reuse ;  /* 0x000000010a0ad824 */ /* 0x100fe200078e0a0e */
[----:B------:R-:W-:Y:S01]  /*1610*/  ISETP.GT.U32.AND P5, PT, R14, R9, PT ;  /* 0x000000090e00720c */ /* 0x000fe20003fa4070 */
[--C-:B------:R-:W-:Y:S01]  /*1620*/  @!P2 IMAD.IADD R6, R6, 0x1, -R14.reuse ;  /* 0x000000010606a824 */ /* 0x100fe200078e0a0e */
[----:B------:R0:W-:Y:S01]  /*1630*/  STL [R1+0xa0], R3 ;  /* 0x0000a00301007387 */ /* 0x0001e20000100800 */
[----:B------:R-:W-:Y:S01]  /*1640*/  ISETP.GE.AND P2, PT, R15, RZ, PT ;  /* 0x000000ff0f00720c */ /* 0x000fe20003f46270 */
[----:B------:R-:W-:Y:S01]  /*1650*/  IMAD.HI.U32 R15, R7, R17, RZ ;  /* 0x00000011070f7227 */ /* 0x000fe200078e00ff */
[----:B------:R-:W-:Y:S01]  /*1660*/  ISETP.GE.AND P4, PT, R13, RZ, PT ;  /* 0x000000ff0d00720c */ /* 0x000fe20003f86270 */
[----:B------:R1:W-:Y:S02]  /*1670*/  STL [R1+0xa4], R0 ;  /* 0x0000a40001007387 */ /* 0x0003e40000100800 */
[----:B------:R-:W-:Y:S01]  /*1680*/  VIADD R5, R29, 0x6d ;  /* 0x0000006d1d057836 */ /* 0x000fe20000000000 */
[----:B------:R-:W-:Y:S01]  /*1690*/  IADD3 R15, -R15, RZ, RZ ;  /* 0x000000ff0f0f7210 */ /* 0x000fe20007ffe1ff */
[----:B------:R-:W-:Y:S01]  /*16a0*/  @!P6 IMAD.IADD R2, R2, 0x1, -R14 ;  /* 0x000000010202e824 */ /* 0x000fe200078e0a0e */
[----:B------:R-:W-:Y:S01]  /*16b0*/  ISETP.GE.AND P6, PT, R11, RZ, PT ;  /* 0x000000ff0b00720c */ /* 0x000fe20003fc6270 */
[----:B0-----:R-:W-:Y:S01]  /*16c0*/  IMAD.MOV.U32 R3, RZ, RZ, R10 ;  /* 0x000000ffff037224 */ /* 0x001fe200078e000a */
[----:B------:R-:W-:Y:S01]  /*16d0*/  IABS R13, R5 ;  /* 0x00000005000d7213 */ /* 0x000fe20000000000 */
[----:B------:R-:W-:Y:S01]  /*16e0*/  @!P0 IMAD.IADD R4, R4, 0x1, -R14 ;  /* 0x0000000104048824 */ /* 0x000fe200078e0a0e */
[----:B------:R-:W-:Y:S01]  /*16f0*/  ISETP.GE.AND P0, PT, R12, RZ, PT ;  /* 0x000000ff0c00720c */ /* 0x000fe20003f06270 */
[----:B-1----:R-:W-:-:S02]  /*1700*/  IMAD.MOV.U32 R0, RZ, RZ, R6 ;  /* 0x000000ffff007224 */ /* 0x002fc400078e0006 */
[----:B------:R-:W-:Y:S01]  /*1710*/  @!P1 IMAD.MOV R3, RZ, RZ, -R3 ;  /* 0x000000ffff039224 */ /* 0x000fe200078e0a03 */
[C---:B------:R-:W-:Y:S01]  /*1720*/  ISETP.GT.U32.AND P1, PT, R14.reuse, R4, PT ;  /* 0x000000040e00720c */ /* 0x040fe20003f24070 */
[----:B------:R-:W-:Y:S01]  /*1730*/  @!P3 IMAD.MOV R0, RZ, RZ, -R0 ;  /* 0x000000ffff00b224 */ /* 0x000fe200078e0a00 */
[----:B------:R-:W-:Y:S01]  /*1740*/  ISETP.GE.AND P3, PT, R5, RZ, PT ;  /* 0x000000ff0500720c */ /* 0x000fe20003f66270 */
[----:B------:R-:W-:Y:S01]  /*1750*/  @!P5 IMAD.IADD R9, R9, 0x1, -R14 ;  /* 0x000000010909d824 */ /* 0x000fe200078e0a0e */
[----:B------:R-:W-:Y:S01]  /*1760*/  STL [R1+0xa8], R3 ;  /* 0x0000a80301007387 */ /* 0x000fe20000100800 */
[C---:B------:R-:W-:Y:S02]  /*1770*/  IMAD R17, R14.reuse, R15, R17 ;  /* 0x0000000f0e117224 */ /* 0x040fe400078e0211 */
[----:B------:R-:W-:Y:S01]  /*1780*/  IMAD.HI.U32 R11, R7, R13, RZ ;  /* 0x0000000d070b7227 */ /* 0x000fe200078e00ff */
[----:B------:R0:W-:Y:S01]  /*1790*/  STL [R1+0x1a4], R0 ;  /* 0x0001a40001007387 */ /* 0x0001e20000100800 */
[----:B------:R-:W-:-:S02]  /*17a0*/  ISETP.GT.U32.AND P5, PT, R14, R9, PT ;  /* 0x000000090e00720c */ /* 0x000fc40003fa4070 */
[----:B------:R-:W-:Y:S02]  /*17b0*/  IMAD.MOV R11, RZ, RZ, -R11 ;  /* 0x000000ffff0b7224 */ /* 0x000fe400078e0a0b */
[C---:B------:R-:W-:Y:S02]  /*17c0*/  VIADD R16, R29.reuse, 0x6c ;  /* 0x0000006c1d107836 */ /* 0x040fe40000000000 */
[----:B------:R-:W-:Y:S02]  /*17d0*/  IMAD R13, R14, R11, R13 ;  /* 0x0000000b0e0d7224 */ /* 0x000fe400078e020d */
[----:B------:R-:W-:Y:S01]  /*17e0*/  @!P1 IMAD.IADD R4, R4, 0x1, -R14 ;  /* 0x0000000104049824 */ /* 0x000fe200078e0a0e */
[----:B------:R-:W-:Y:S01]  /*17f0*/  ISETP.GE.AND P1, PT, R16, RZ, PT ;  /* 0x000000ff1000720c */ /* 0x000fe20003f26270 */
[----:B0-----:R-:W-:Y:S01]  /*1800*/  IMAD.MOV.U32 R0, RZ, RZ, R2 ;  /* 0x000000ffff007224 */ /* 0x001fe200078e0002 */
[----:B------:R-:W-:Y:S01]  /*1810*/  IABS R16, R16 ;  /* 0x0000001000107213 */ /* 0x000fe20000000000 */
[----:B------:R-:W-:-:S02]  /*1820*/  VIADD R5, R29, 0x6a ;  /* 0x0000006a1d057836 */ /* 0x000fc40000000000 */
[----:B------:R-:W-:Y:S01]  /*1830*/  @!P4 IMAD.MOV R0, RZ, RZ, -R0 ;  /* 0x000000ffff00c224 */ /* 0x000fe200078e0a00 */
[C---:B------:R-:W-:Y:S01]  /*1840*/  ISETP.GT.U32.AND P4, PT, R14.reuse, R17, PT ;  /* 0x000000110e00720c */ /* 0x040fe20003f84070 */
[----:B------:R-:W-:Y:S01]  /*1850*/  @!P5 IMAD.IADD R9, R9, 0x1, -R14 ;  /* 0x000000010909d824 */ /* 0x000fe200078e0a0e */
[----:B------:R-:W-:Y:S01]  /*1860*/  ISETP.GT.U32.AND P5, PT, R14, R13, PT ;  /* 0x0000000d0e00720c */ /* 0x000fe20003fa4070 */
[----:B------:R-:W-:Y:S01]  /*1870*/  IMAD.HI.U32 R6, R7, R16, RZ ;  /* 0x0000001007067227 */ /* 0x000fe200078e00ff */
[----:B------:R0:W-:Y:S01]  /*1880*/  STL [R1+0x1bc], R0 ;  /* 0x0001bc0001007387 */ /* 0x0001e20000100800 */
[----:B------:R-:W-:Y:S02]  /*1890*/  IABS R10, R5 ;  /* 0x00000005000a7213 */ /* 0x000fe40000000000 */
[C---:B------:R-:W-:Y:S01]  /*18a0*/  VIADD R2, R29.reuse, 0x6b ;  /* 0x0000006b1d027836 */ /* 0x040fe20000000000 */
[----:B------:R-:W-:Y:S01]  /*18b0*/  IADD3 R6, -R6, RZ, RZ ;  /* 0x000000ff06067210 */ /* 0x000fe20007ffe1ff */
[----:B------:R-:W-:-:S02]  /*18c0*/  VIADD R12, R29, 0x68 ;  /* 0x000000681d0c7836 */ /* 0x000fc40000000000 */
[----:B------:R-:W-:Y:S01]  /*18d0*/  VIADD R22, R29, 0x2e ;  /* 0x0000002e1d167836 */ /* 0x000fe20000000000 */
[----:B------:R-:W-:Y:S01]  /*18e0*/  IABS R11, R2 ;  /* 0x00000002000b7213 */ /* 0x000fe20000000000 */
[----:B------:R-:W-:Y:S01]  /*18f0*/  @!P4 IMAD.IADD R17, R17, 0x1, -R14 ;  /* 0x000000011111c824 */ /* 0x000fe200078e0a0e */
[----:B------:R-:W-:Y:S01]  /*1900*/  IABS R18, R12 ;  /* 0x0000000c00127213 */ /* 0x000fe20000000000 */
[----:B0-----:R-:W-:Y:S02]  /*1910*/  IMAD.MOV.U32 R0, RZ, RZ, R4 ;  /* 0x000000ffff007224 */ /* 0x001fe400078e0004 */
[----:B------:R-:W-:Y:S01]  /*1920*/  @!P5 IMAD.IADD R13, R13, 0x1, -R14 ;  /* 0x000000010d0dd824 */ /* 0x000fe200078e0a0e */
[----:B------:R-:W-:Y:S01]  /*1930*/  ISETP.GT.U32.AND P4, PT, R14, R17, PT ;  /* 0x000000110e00720c */ /* 0x000fe20003f84070 */
[----:B------:R-:W-:Y:S01]  /*1940*/  @!P2 IMAD.MOV R0, RZ, RZ, -R0 ;  /* 0x000000ffff00a224 */ /* 0x000fe200078e0a00 */
[----:B------:R-:W-:Y:S01]  /*1950*/  ISETP.GE.AND P2, PT, R2, RZ, PT ;  /* 0x000000ff0200720c */ /* 0x000fe20003f46270 */
[C---:B------:R-:W-:Y:S01]  /*1960*/  IMAD R16, R14.reuse, R6, R16 ;  /* 0x000000060e107224 */ /* 0x040fe200078e0210 */
[----:B------:R-:W-:Y:S01]  /*1970*/  ISETP.GT.U32.AND P5, PT, R14, R13, PT ;  /* 0x0000000d0e00720c */ /* 0x000fe20003fa4070 */
[C---:B------:R-:W-:Y:S01]  /*1980*/  IMAD.HI.U32 R2, R7.reuse, R10, RZ ;  /* 0x0000000a07027227 */ /* 0x040fe200078e00ff */
[----:B------:R0:W-:Y:S03]  /*1990*/  STL [R1+0x1d0], R0 ;  /* 0x0001d00001007387 */ /* 0x0001e60000100800 */
[----:B------:R-:W-:-:S04]  /*19a0*/  IMAD.HI.U32 R4, R7, R11, RZ ;  /* 0x0000000b07047227 */ /* 0x000fc800078e00ff */
[----:B------:R-:W-:Y:S01]  /*19b0*/  @!P4 IMAD.IADD R17, R17, 0x1, -R14 ;  /* 0x000000011111c824 */ /* 0x000fe200078e0a0e */
[C---:B------:R-:W-:Y:S01]  /*19c0*/  ISETP.GT.U32.AND P4, PT, R14.reuse, R16, PT ;  /* 0x000000100e00720c */ /* 0x040fe20003f84070 */
[----:B------:R-:W-:Y:S02]  /*19d0*/  IMAD.MOV R4, RZ, RZ, -R4 ;  /* 0x000000ffff047224 */ /* 0x000fe400078e0a04 */
[----:B0-----:R-:W-:Y:S02]  /*19e0*/  IMAD.MOV.U32 R0, RZ, RZ, R9 ;  /* 0x000000ffff007224 */ /* 0x001fe400078e0009 */
[----:B------:R-:W-:Y:S02]  /*19f0*/  IMAD R11, R14, R4, R11 ;  /* 0x000000040e0b7224 */ /* 0x000fe400078e020b */
[----:B------:R-:W-:Y:S01]  /*1a00*/  @!P6 IMAD.MOV R0, RZ, RZ, -R0 ;  /* 0x000000ffff00e224 */ /* 0x000fe200078e0a00 */
[----:B------:R-:W-:Y:S01]  /*1a10*/  ISETP.GE.AND P6, PT, R5, RZ, PT ;  /* 0x000000ff0500720c */ /* 0x000fe20003fc6270 */
[----:B------:R-:W-:-:S02]  /*1a20*/  IMAD.MOV R5, RZ, RZ, -R2 ;  /* 0x000000ffff057224 */ /* 0x000fc400078e0a02 */
[----:B------:R-:W-:Y:S01]  /*1a30*/  VIADD R2, R29, 0x69 ;  /* 0x000000691d027836 */ /* 0x000fe20000000000 */
[----:B------:R0:W-:Y:S01]  /*1a40*/  STL [R1+0x1cc], R0 ;  /* 0x0001cc0001007387 */ /* 0x0001e20000100800 */
[C---:B------:R-:W-:Y:S02]  /*1a50*/  IMAD R10, R14.reuse, R5, R10 ;  /* 0x000000050e0a7224 */ /* 0x040fe400078e020a */
[--C-:B------:R-:W-:Y:S01]  /*1a60*/  @!P5 IMAD.IADD R13, R13, 0x1, -R14.reuse ;  /* 0x000000010d0dd824 */ /* 0x100fe200078e0a0e */
[----:B------:R-:W-:Y:S01]  /*1a70*/  ISETP.GT.U32.AND P5, PT, R14, R11, PT ;  /* 0x0000000b0e00720c */ /* 0x000fe20003fa4070 */
[----:B------:R-:W-:Y:S01]  /*1a80*/  @!P4 IMAD.IADD R16, R16, 0x1, -R14 ;  /* 0x000000011010c824 */ /* 0x000fe200078e0a0e */
[----:B------:R-:W-:Y:S01]  /*1a90*/  IABS R9, R2 ;  /* 0x0000000200097213 */ /* 0x000fe20000000000 */
[C---:B------:R-:W-:Y:S02]  /*1aa0*/  VIADD R4, R29.reuse, 0x67 ;  /* 0x000000671d047836 */ /* 0x040fe40000000000 */
[----:B------:R-:W-:Y:S01]  /*1ab0*/  VIADD R5, R29, 0x66 ;  /* 0x000000661d057836 */ /* 0x000fe20000000000 */
[C---:B------:R-:W-:Y:S01]  /*1ac0*/  ISETP.GT.U32.AND P4, PT, R14.reuse, R16, PT ;  /* 0x000000100e00720c */ /* 0x040fe20003f84070 */
[----:B0-----:R-:W-:Y:S01]  /*1ad0*/  IMAD.MOV.U32 R0, RZ, RZ, R17 ;  /* 0x000000ffff007224 */ /* 0x001fe200078e0011 */
[----:B------:R-:W-:Y:S01]  /*1ae0*/  IABS R15, R4 ;  /* 0x00000004000f7213 */ /* 0x000fe20000000000 */
[----:B------:R-:W-:Y:S01]  /*1af0*/  IMAD.MOV.U32 R17, RZ, RZ, R18 ;  /* 0x000000ffff117224 */ /* 0x000fe200078e0012 */
[----:B------:R-:W-:Y:S01]  /*1b00*/  IABS R6, R5 ;  /* 0x0000000500067213 */ /* 0x000fe20000000000 */
[----:B------:R-:W-:Y:S01]  /*1b10*/  @!P0 IMAD.MOV R0, RZ, RZ, -R0 ;  /* 0x000000ffff008224 */ /* 0x000fe200078e0a00 */
[----:B------:R-:W-:Y:S01]  /*1b20*/  ISETP.GT.U32.AND P0, PT, R14, R10, PT ;  /* 0x0000000a0e00720c */ /* 0x000fe20003f04070 */
[----:B------:R-:W-:-:S03]  /*1b30*/  IMAD.HI.U32 R18, R7, R9, RZ ;  /* 0x0000000907127227 */ /* 0x000fc600078e00ff */
[----:B------:R0:W-:Y:S01]  /*1b40*/  STL [R1+0x1c8], R0 ;  /* 0x0001c80001007387 */ /* 0x0001e20000100800 */
[----:B------:R-:W-:Y:S02]  /*1b50*/  IMAD.MOV R18, RZ, RZ, -R18 ;  /* 0x000000ffff127224 */ /* 0x000fe400078e0a12 */
[--C-:B------:R-:W-:Y:S02]  /*1b60*/  @!P5 IMAD.IADD R11, R11, 0x1, -R14.reuse ;  /* 0x000000010b0bd824 */ /* 0x100fe400078e0a0e */
[--C-:B------:R-:W-:Y:S02]  /*1b70*/  @!P4 IMAD.IADD R16, R16, 0x1, -R14.reuse ;  /* 0x000000011010c824 */ /* 0x100fe400078e0a0e */
[----:B------:R-:W-:Y:S01]  /*1b80*/  VIADD R8, R29, 0xc ;  /* 0x0000000c1d087836 */ /* 0x000fe20000000000 */
[----:B------:R-:W-:Y:S01]  /*1b90*/  ISETP.GT.U32.AND P5, PT, R14, R11, PT ;  /* 0x0000000b0e00720c */ /* 0x000fe20003fa4070 */
[----:B------:R-:W-:Y:S02]  /*1ba0*/  @!P0 IMAD.IADD R10, R10, 0x1, -R14 ;  /* 0x000000010a0a8824 */ /* 0x000fe400078e0a0e */
[----:B0-----:R-:W-:-:S02]  /*1bb0*/  IMAD.MOV.U32 R0, RZ, RZ, R13 ;  /* 0x000000ffff007224 */ /* 0x001fc400078e000d */
[----:B------:R-:W-:Y:S01]  /*1bc0*/  IMAD.MOV.U32 R13, RZ, RZ, R15 ;  /* 0x000000ffff0d7224 */ /* 0x000fe200078e000f */
[----:B------:R-:W-:Y:S01]  /*1bd0*/  ISETP.GT.U32.AND P0, PT, R14, R10, PT ;  /* 0x0000000a0e00720c */ /* 0x000fe20003f04070 */
[C---:B------:R-:W-:Y:S01]  /*1be0*/  IMAD.HI.U32 R15, R7.reuse, R6, RZ ;  /* 0x00000006070f7227 */ /* 0x040fe200078e00ff */
[----:B------:R-:W-:Y:S02]  /*1bf0*/  @!P3 IADD3 R0, -R0, RZ, RZ ;  /* 0x000000ff0000b210 */ /* 0x000fe40007ffe1ff */
[----:B------:R-:W-:Y:S01]  /*1c00*/  ISETP.GE.AND P3, PT, R2, RZ, PT ;  /* 0x000000ff0200720c */ /* 0x000fe20003f66270 */
[C---:B------:R-:W-:Y:S02]  /*1c10*/  IMAD R2, R14.reuse, R18, R9 ;  /* 0x000000120e027224 */ /* 0x040fe400078e0209 */
[C---:B------:R-:W-:Y:S01]  /*1c20*/  IMAD.HI.U32 R9, R7.reuse, R13, RZ ;  /* 0x0000000d07097227 */ /* 0x040fe200078e00ff */
[----:B------:R0:W-:Y:S02]  /*1c30*/  STL [R1+0x1b0], R0 ;  /* 0x0001b00001007387 */ /* 0x0001e40000100800 */
[----:B------:R-:W-:Y:S01]  /*1c40*/  ISETP.GT.U32.AND P4, PT, R14, R2, PT ;  /* 0x000000020e00720c */ /* 0x000fe20003f84070 */
[----:B------:R-:W-:-:S04]  /*1c50*/  IMAD.HI.U32 R18, R7, R17, RZ ;  /* 0x0000001107127227 */ /* 0x000fc800078e00ff */
[----:B------:R-:W-:Y:S02]  /*1c60*/  IMAD.MOV R9, RZ, RZ, -R9 ;  /* 0x000000ffff097224 */ /* 0x000fe400078e0a09 */
[----:B------:R-:W-:Y:S02]  /*1c70*/  IMAD.MOV R18, RZ, RZ, -R18 ;  /* 0x000000ffff127224 */ /* 0x000fe400078e0a12 */
[----:B0-----:R-:W-:Y:S02]  /*1c80*/  IMAD.MOV.U32 R0, RZ, RZ, R16 ;  /* 0x000000ffff007224 */ /* 0x001fe400078e0010 */
[----:B------:R-:W-:Y:S02]  /*1c90*/  IMAD.MOV R15, RZ, RZ, -R15 ;  /* 0x000000ffff0f7224 */ /* 0x000fe400078e0a0f */
[----:B------:R-:W-:Y:S02]  /*1ca0*/  @!P1 IMAD.MOV R0, RZ, RZ, -R0 ;  /* 0x000000ffff009224 */ /* 0x000fe400078e0a00 */
[----:B------:R-:W-:-:S02]  /*1cb0*/  IMAD R13, R14, R9, R13 ;  /* 0x000000090e0d7224 */ /* 0x000fc400078e020d */
[--C-:B------:R-:W-:Y:S01]  /*1cc0*/  @!P0 IMAD.IADD R10, R10, 0x1, -R14.reuse ;  /* 0x000000010a0a8824 */ /* 0x100fe200078e0a0e */
[----:B------:R0:W-:Y:S01]  /*1cd0*/  STL [R1+0xac], R0 ;  /* 0x0000ac0001007387 */ /* 0x0001e20000100800 */
[----:B------:R-:W-:Y:S01]  /*1ce0*/  VIADD R9, R29, 0x65 ;  /* 0x000000651d097836 */ /* 0x000fe20000000000 */
[----:B------:R-:W-:Y:S01]  /*1cf0*/  ISETP.GT.U32.AND P0, PT, R14, R13, PT ;  /* 0x0000000d0e00720c */ /* 0x000fe20003f04070 */
[--C-:B------:R-:W-:Y:S01]  /*1d00*/  @!P5 IMAD.IADD R11, R11, 0x1, -R14.reuse ;  /* 0x000000010b0bd824 */ /* 0x100fe200078e0a0e */
[----:B------:R-:W-:Y:S01]  /*1d10*/  ISETP.GE.AND P5, PT, R12, RZ, PT ;  /* 0x000000ff0c00720c */ /* 0x000fe20003fa6270 */
[----:B------:R-:W-:Y:S02]  /*1d20*/  IMAD R12, R14, R18, R17 ;  /* 0x000000120e0c7224 */ /* 0x000fe400078e0211 */
[----:B------:R-:W-:Y:S02]  /*1d30*/  @!P4 IMAD.IADD R2, R2, 0x1, -R14 ;  /* 0x000000010202c824 */ /* 0x000fe400078e0a0e */
[C---:B------:R-:W-:Y:S01]  /*1d40*/  IMAD R6, R14.reuse, R15, R6 ;  /* 0x0000000f0e067224 */ /* 0x040fe200078e0206 */
[----:B------:R-:W-:Y:S01]  /*1d50*/  IABS R15, R9 ;  /* 0x00000009000f7213 */ /* 0x000fe20000000000 */
[----:B0-----:R-:W-:Y:S01]  /*1d60*/  IMAD.MOV.U32 R0, RZ, RZ, R10 ;  /* 0x000000ffff007224 */ /* 0x001fe200078e000a */
[C---:B------:R-:W-:Y:S01]  /*1d70*/  ISETP.GT.U32.AND P4, PT, R14.reuse, R2, PT ;  /* 0x000000020e00720c */ /* 0x040fe20003f84070 */
[----:B------:R-:W-:Y:S01]  /*1d80*/  IMAD.MOV.U32 R3, RZ, RZ, R11 ;  /* 0x000000ffff037224 */ /* 0x000fe200078e000b */
[C---:B------:R-:W-:Y:S01]  /*1d90*/  ISETP.GT.U32.AND P1, PT, R14.reuse, R12, PT ;  /* 0x0000000c0e00720c */ /* 0x040fe20003f24070 */
[----:B------:R-:W-:Y:S01]  /*1da0*/  @!P6 IMAD.MOV R0, RZ, RZ, -R0 ;  /* 0x000000ffff00e224 */ /* 0x000fe200078e0a00 */
[----:B------:R-:W-:Y:S01]  /*1db0*/  ISETP.GT.U32.AND P6, PT, R14, R6, PT ;  /* 0x000000060e00720c */ /* 0x000fe20003fc4070 */
[----:B------:R-:W-:-:S02]  /*1dc0*/  IMAD.MOV.U32 R11, RZ, RZ, R15 ;  /* 0x000000ffff0b7224 */ /* 0x000fc400078e000f */
[----:B------:R-:W-:Y:S01]  /*1dd0*/  @!P2 IMAD.MOV R3, RZ, RZ, -R3 ;  /* 0x000000ffff03a224 */ /* 0x000fe200078e0a03 */
[----:B------:R-:W-:Y:S01]  /*1de0*/  ISETP.GE.AND P2, PT, R4, RZ, PT ;  /* 0x000000ff0400720c */ /* 0x000fe20003f46270 */
[----:B------:R-:W-:Y:S02]  /*1df0*/  VIADD R4, R29, 0x64 ;  /* 0x000000641d047836 */ /* 0x000fe40000000000 */
[----:B------:R-:W-:Y:S01]  /*1e00*/  IMAD.HI.U32 R10, R7, R11, RZ ;  /* 0x0000000b070a7227 */ /* 0x000fe200078e00ff */
[----:B------:R-:W-:Y:S01]  /*1e10*/  STL [R1+0xb4], R3 ;  /* 0x0000b40301007387 */ /* 0x000fe20000100800 */
[----:B------:R-:W-:Y:S02]  /*1e20*/  @!P4 IADD3 R2, R2, -R14, RZ ;  /* 0x8000000e0202c210 */ /* 0x000fe40007ffe0ff */
[----:B------:R-:W-:Y:S01]  /*1e30*/  @!P0 IMAD.IADD R13, R13, 0x1, -R14 ;  /* 0x000000010d0d8824 */ /* 0x000fe200078e0a0e */
[----:B------:R-:W-:Y:S01]  /*1e40*/  IABS R15, R4 ;  /* 0x00000004000f7213 */ /* 0x000fe20000000000 */
[----:B------:R-:W-:Y:S01]  /*1e50*/  IMAD.MOV R10, RZ, RZ, -R10 ;  /* 0x000000ffff0a7224 */ /* 0x000fe200078e0a0a */
[----:B------:R0:W-:Y:S01]  /*1e60*/  STL [R1+0xb8], R0 ;  /* 0x0000b80001007387 */ /* 0x0001e20000100800 */
[--C-:B------:R-:W-:Y:S01]  /*1e70*/  @!P1 IMAD.IADD R12, R12, 0x1, -R14.reuse ;  /* 0x000000010c0c9824 */ /* 0x100fe200078e0a0e */
[----:B------:R-:W-:Y:S01]  /*1e80*/  ISETP.GE.AND P1, PT, R9, RZ, PT ;  /* 0x000000ff0900720c */ /* 0x000fe20003f26270 */
[----:B------:R-:W-:Y:S01]  /*1e90*/  @!P6 IMAD.IADD R6, R6, 0x1, -R14 ;  /* 0x000000010606e824 */ /* 0x000fe200078e0a0e */
[C---:B------:R-:W-:Y:S01]  /*1ea0*/  ISETP.GT.U32.AND P6, PT, R14.reuse, R13, PT ;  /* 0x0000000d0e00720c */ /* 0x040fe20003fc4070 */
[C---:B------:R-:W-:Y:S01]  /*1eb0*/  IMAD R11, R14.reuse, R10, R11 ;  /* 0x0000000a0e0b7224 */ /* 0x040fe200078e020b */
[----:B------:R-:W-:Y:S01]  /*1ec0*/  ISETP.GT.U32.AND P0, PT, R14, R12, PT ;  /* 0x0000000c0e00720c */ /* 0x000fe20003f04070 */
[----:B------:R-:W-:Y:S01]  /*1ed0*/  IMAD.HI.U32 R10, R7, R15, RZ ;  /* 0x0000000f070a7227 */ /* 0x000fe200078e00ff */
[----:B------:R-:W-:-:S03]  /*1ee0*/  ISETP.GE.AND P4, PT, R5, RZ, PT ;  /* 0x000000ff0500720c */ /* 0x000fc60003f86270 */
[----:B0-----:R-:W-:Y:S02]  /*1ef0*/  IMAD.MOV.U32 R0, RZ, RZ, R2 ;  /* 0x000000ffff007224 */ /* 0x001fe400078e0002 */
[----:B------:R-:W-:Y:S02]  /*1f00*/  IMAD.MOV R10, RZ, RZ, -R10 ;  /* 0x000000ffff0a7224 */ /* 0x000fe400078e0a0a */
[----:B------:R-:W-:Y:S01]  /*1f10*/  @!P3 IMAD.MOV R0, RZ, RZ, -R0 ;  /* 0x000000ffff00b224 */ /* 0x000fe200078e0a00 */
[C---:B------:R-:W-:Y:S01]  /*1f20*/  ISETP.GT.U32.AND P3, PT, R14.reuse, R6, PT ;  /* 0x000000060e00720c */ /* 0x040fe20003f64070 */
[C---:B------:R-:W-:Y:S02]  /*1f30*/  IMAD R15, R14.reuse, R10, R15 ;  /* 0x0000000a0e0f7224 */ /* 0x040fe400078e020f */
[----:B------:R-:W-:Y:S01]  /*1f40*/  @!P6 IMAD.IADD R13, R13, 0x1, -R14 ;  /* 0x000000010d0de824 */ /* 0x000fe200078e0a0e */
[----:B------:R0:W-:Y:S01]  /*1f50*/  STL [R1+0xcc], R0 ;  /* 0x0000cc0001007387 */ /* 0x0001e20000100800 */
[C---:B------:R-:W-:Y:S01]  /*1f60*/  VIADD R9, R29.reuse, 0x61 ;  /* 0x000000611d097836 */ /* 0x040fe20000000000 */
[----:B------:R-:W-:Y:S01]  /*1f70*/  ISETP.GT.U32.AND P6, PT, R14, R15, PT ;  /* 0x0000000f0e00720c */ /* 0x000fe20003fc4070 */
[----:B------:R-:W-:-:S02]  /*1f80*/  VIADD R5, R29, 0x63 ;  /* 0x000000631d057836 */ /* 0x000fc40000000000 */
[----:B------:R-:W-:Y:S01]  /*1f90*/  VIADD R2, R29, 0x62 ;  /* 0x000000621d027836 */ /* 0x000fe20000000000 */
[----:B------:R-:W-:Y:S01]  /*1fa0*/  IABS R17, R9 ;  /* 0x0000000900117213 */ /* 0x000fe20000000000 */
[--C-:B------:R-:W-:Y:S01]  /*1fb0*/  @!P0 IMAD.IADD R12, R12, 0x1, -R14.reuse ;  /* 0x000000010c0c8824 */ /* 0x100fe200078e0a0e */
[----:B------:R-:W-:Y:S01]  /*1fc0*/  ISETP.GT.U32.AND P0, PT, R14, R11, PT ;  /* 0x0000000b0e00720c */ /* 0x000fe20003f04070 */
[----:B------:R-:W-:Y:S01]  /*1fd0*/  @!P3 IMAD.IADD R6, R6, 0x1, -R14 ;  /* 0x000000010606b824 */ /* 0x000fe200078e0a0e */
[----:B------:R-:W-:Y:S01]  /*1fe0*/  IABS R16, R5 ;  /* 0x0000000500107213 */ /* 0x000fe20000000000 */
[----:B0-----:R-:W-:Y:S01]  /*1ff0*/  IMAD.MOV.U32 R0, RZ, RZ, R12 ;  /* 0x000000ffff007224 */ /* 0x001fe200078e000c */
[----:B------:R-:W-:Y:S01]  /*2000*/  IABS R10, R2 ;  /* 0x00000002000a7213 */ /* 0x000fe20000000000 */
[----:B------:R-:W-:Y:S01]  /*2010*/  IMAD.MOV.U32 R3, RZ, RZ, R13 ;  /* 0x000000ffff037224 */ /* 0x000fe200078e000d */
[----:B------:R-:W-:Y:S01]  /*2020*/  ISETP.GE.AND P3, PT, R4, RZ, PT ;  /* 0x000000ff0400720c */ /* 0x000fe20003f66270 */
[----:B------:R-:W-:-:S02]  /*2030*/  IMAD.MOV.U32 R4, RZ, RZ, R17 ;  /* 0x000000ffff047224 */ /* 0x000fc400078e0011 */
[----:B------:R-:W-:-:S04]  /*2040*/  IMAD.HI.U32 R17, R7, R16, RZ ;  /* 0x0000001007117227 */ /* 0x000fc800078e00ff */
[----:B------:R-:W-:-:S04]  /*2050*/  IMAD.HI.U32 R18, R7, R10, RZ ;  /* 0x0000000a07127227 */ /* 0x000fc800078e00ff */
[--C-:B------:R-:W-:Y:S01]  /*2060*/  @!P6 IMAD.IADD R15, R15, 0x1, -R14.reuse ;  /* 0x000000010f0fe824 */ /* 0x100fe200078e0a0e */
[----:B------:R-:W-:Y:S01]  /*2070*/  IADD3 R12, -R18, RZ, RZ ;  /* 0x000000ff120c7210 */ /* 0x000fe20007ffe1ff */
[----:B------:R-:W-:Y:S02]  /*2080*/  IMAD.MOV R17, RZ, RZ, -R17 ;  /* 0x000000ffff117224 */ /* 0x000fe400078e0a11 */
[----:B------:R-:W-:Y:S01]  /*2090*/  @!P0 IMAD.IADD R11, R11, 0x1, -R14 ;  /* 0x000000010b0b8824 */ /* 0x000fe200078e0a0e */
[----:B------:R-:W-:Y:S01]  /*20a0*/  ISETP.GE.AND P0, PT, R5, RZ, PT ;  /* 0x000000ff0500720c */ /* 0x000fe20003f06270 */
[----:B------:R-:W-:Y:S01]  /*20b0*/  @!P5 IMAD.MOV R0, RZ, RZ, -R0 ;  /* 0x000000ffff00d224 */ /* 0x000fe200078e0a00 */
[C---:B------:R-:W-:Y:S01]  /*20c0*/  ISETP.GT.U32.AND P6, PT, R14.reuse, R15, PT ;  /* 0x0000000f0e00720c */ /* 0x040fe20003fc4070 */
[----:B------:R-:W-:Y:S01]  /*20d0*/  IMAD.HI.U32 R5, R7, R4, RZ ;  /* 0x0000000407057227 */ /* 0x000fe200078e00ff */
[C---:B------:R-:W-:Y:S02]  /*20e0*/  ISETP.GT.U32.AND P5, PT, R14.reuse, R11, PT ;  /* 0x0000000b0e00720c */ /* 0x040fe40003fa4070 */
[----:B------:R0:W-:Y:S01]  /*20f0*/  STL [R1+0xd0], R0 ;  /* 0x0000d00001007387 */ /* 0x0001e20000100800 */
[----:B------:R-:W-:-:S02]  /*2100*/  IMAD R16, R14, R17, R16 ;  /* 0x000000110e107224 */ /* 0x000fc400078e0210 */
[----:B------:R-:W-:Y:S02]  /*2110*/  IMAD.MOV R5, RZ, RZ, -R5 ;  /* 0x000000ffff057224 */ /* 0x000fe400078e0a05 */
[C---:B------:R-:W-:Y:S02]  /*2120*/  IMAD R10, R14.reuse, R12, R10 ;  /* 0x0000000c0e0a7224 */ /* 0x040fe400078e020a */
[----:B------:R-:W-:Y:S01]  /*2130*/  @!P2 IMAD.MOV R3, RZ, RZ, -R3 ;  /* 0x000000ffff03a224 */ /* 0x000fe200078e0a03 */
[C---:B------:R-:W-:Y:S01]  /*2140*/  ISETP.GT.U32.AND P2, PT, R14.reuse, R16, PT ;  /* 0x000000100e00720c */ /* 0x040fe20003f44070 */
[C---:B------:R-:W-:Y:S02]  /*2150*/  IMAD R4, R14.reuse, R5, R4 ;  /* 0x000000050e047224 */ /* 0x040fe400078e0204 */
[----:B0-----:R-:W-:Y:S01]  /*2160*/  IMAD.MOV.U32 R0, RZ, RZ, R6 ;  /* 0x000000ffff007224 */ /* 0x001fe200078e0006 */
[----:B------:R-:W-:Y:S01]  /*2170*/  STL [R1+0xd4], R3 ;  /* 0x0000d40301007387 */ /* 0x000fe20000100800 */
[----:B------:R-:W-:Y:S01]  /*2180*/  @!P6 IMAD.IADD R15, R15, 0x1, -R14 ;  /* 0x000000010f0fe824 */ /* 0x000fe200078e0a0e */
[C---:B------:R-:W-:Y:S01]  /*2190*/  ISETP.GT.U32.AND P6, PT, R14.reuse, R4, PT ;  /* 0x000000040e00720c */ /* 0x040fe20003fc4070 */
[----:B------:R-:W-:Y:S01]  /*21a0*/  @!P4 IMAD.MOV R0, RZ, RZ, -R0 ;  /* 0x000000ffff00c224 */ /* 0x000fe200078e0a00 */
[----:B------:R-:W-:Y:S01]  /*21b0*/  ISETP.GT.U32.AND P4, PT, R14, R10, PT ;  /* 0x0000000a0e00720c */ /* 0x000fe20003f84070 */
[----:B------:R-:W-:-:S02]  /*21c0*/  VIADD R17, R29, 0x60 ;  /* 0x000000601d117836 */ /* 0x000fc40000000000 */
[--C-:B------:R-:W-:Y:S01]  /*21d0*/  @!P5 IMAD.IADD R11, R11, 0x1, -R14.reuse ;  /* 0x000000010b0bd824 */ /* 0x100fe200078e0a0e */
[----:B------:R-:W-:Y:S01]  /*21e0*/  ISETP.GE.AND P5, PT, R2, RZ, PT ;  /* 0x000000ff0200720c */ /* 0x000fe20003fa6270 */
[----:B------:R-:W-:Y:S01]  /*21f0*/  VIADD R2, R29, 0x5f ;  /* 0x0000005f1d027836 */ /* 0x000fe20000000000 */
[----:B------:R-:W-:Y:S01]  /*2200*/  IABS R5, R17 ;  /* 0x0000001100057213 */ /* 0x000fe20000000000 */
[----:B------:R-:W-:Y:S01]  /*2210*/  @!P2 IMAD.IADD R16, R16, 0x1, -R14 ;  /* 0x000000011010a824 */ /* 0x000fe200078e0a0e */
[----:B------:R-:W-:Y:S01]  /*2220*/  ISETP.GE.AND P2, PT, R9, RZ, PT ;  /* 0x000000ff0900720c */ /* 0x000fe20003f46270 */
[----:B------:R0:W-:Y:S01]  /*2230*/  STL [R1+0xd8], R0 ;  /* 0x0000d80001007387 */ /* 0x0001e20000100800 */
[----:B------:R-:W-:Y:S01]  /*2240*/  IABS R6, R2 ;  /* 0x0000000200067213 */ /* 0x000fe20000000000 */
[----:B------:R-:W-:-:S04]  /*2250*/  IMAD.HI.U32 R9, R7, R5, RZ ;  /* 0x0000000507097227 */ /* 0x000fc800078e00ff */
[--C-:B------:R-:W-:Y:S01]  /*2260*/  @!P4 IMAD.IADD R10, R10, 0x1, -R14.reuse ;  /* 0x000000010a0ac824 */ /* 0x100fe200078e0a0e */
[----:B------:R-:W-:Y:S01]  /*2270*/  ISETP.GT.U32.AND P4, PT, R14, R16, PT ;  /* 0x000000100e00720c */ /* 0x000fe20003f84070 */
[----:B------:R-:W-:Y:S02]  /*2280*/  @!P6 IMAD.IADD R4, R4, 0x1, -R14 ;  /* 0x000000010404e824 */ /* 0x000fe400078e0a0e */
[----:B0-----:R-:W-:Y:S01]  /*2290*/  IMAD.MOV.U32 R0, RZ, RZ, R11 ;  /* 0x000000ffff007224 */ /* 0x001fe200078e000b */
[----:B------:R-:W-:Y:S01]  /*22a0*/  ISETP.GT.U32.AND P6, PT, R14, R10, PT ;  /* 0x0000000a0e00720c */ /* 0x000fe20003fc4070 */
[----:B------:R-:W-:Y:S02]  /*22b0*/  IMAD.MOV R9, RZ, RZ, -R9 ;  /* 0x000000ffff097224 */ /* 0x000fe400078e0a09 */
[----:B------:R-:W-:Y:S01]  /*22c0*/  IMAD.HI.U32 R11, R7, R6, RZ ;  /* 0x00000006070b7227 */ /* 0x000fe200078e00ff */
[----:B------:R-:W-:Y:S02]  /*22d0*/  @!P1 IADD3 R0, -R0, RZ, RZ ;  /* 0x000000ff00009210 */ /* 0x000fe40007ffe1ff */
[C---:B------:R-:W-:Y:S01]  /*22e0*/  ISETP.GT.U32.AND P1, PT, R14.reuse, R4, PT ;  /* 0x000000040e00720c */ /* 0x040fe20003f24070 */
[----:B------:R-:W-:-:S02]  /*22f0*/  IMAD R5, R14, R9, R5 ;  /* 0x000000090e057224 */ /* 0x000fc400078e0205 */
[----:B------:R-:W-:Y:S01]  /*2300*/  IMAD.MOV R11, RZ, RZ, -R11 ;  /* 0x000000ffff0b7224 */ /* 0x000fe200078e0a0b */
[----:B------:R0:W-:Y:S01]  /*2310*/  STL [R1+0xdc], R0 ;  /* 0x0000dc0001007387 */ /* 0x0001e20000100800 */
[----:B------:R-:W-:Y:S01]  /*2320*/  @!P4 IMAD.IADD R16, R16, 0x1, -R14 ;  /* 0x000000011010c824 */ /* 0x000fe200078e0a0e */
[C---:B------:R-:W-:Y:S01]  /*2330*/  ISETP.GT.U32.AND P4, PT, R14.reuse, R5, PT ;  /* 0x000000050e00720c */ /* 0x040fe20003f84070 */
[----:B------:R-:W-:Y:S02]  /*2340*/  IMAD R6, R14, R11, R6 ;  /* 0x0000000b0e067224 */ /* 0x000fe400078e0206 */
[----:B------:R-:W-:Y:S02]  /*2350*/  @!P6 IMAD.IADD R10, R10, 0x1, -R14 ;  /* 0x000000010a0ae824 */ /* 0x000fe400078e0a0e */
[C---:B------:R-:W-:Y:S01]  /*2360*/  VIADD R12, R29.reuse, 0x5e ;  /* 0x0000005e1d0c7836 */ /* 0x040fe20000000000 */
[----:B------:R-:W-:Y:S01]  /*2370*/  ISETP.GT.U32.AND P6, PT, R14, R6, PT ;  /* 0x000000060e00720c */ /* 0x000fe20003fc4070 */
[----:B------:R-:W-:-:S02]  /*2380*/  VIADD R9, R29, 0x5d ;  /* 0x0000005d1d097836 */ /* 0x000fc40000000000 */
[----:B------:R-:W-:Y:S01]  /*2390*/  IMAD.MOV.U32 R3, RZ, RZ, R15 ;  /* 0x000000ffff037224 */ /* 0x000fe200078e000f */
[----:B------:R-:W-:Y:S01]  /*23a0*/  IABS R19, R12 ;  /* 0x0000000c00137213 */ /* 0x000fe20000000000 */
[----:B0-----:R-:W-:Y:S01]  /*23b0*/  IMAD.MOV.U32 R0, RZ, RZ, R16 ;  /* 0x000000ffff007224 */ /* 0x001fe200078e0010 */
[----:B------:R-:W-:Y:S01]  /*23c0*/  IABS R11, R9 ;  /* 0x00000009000b7213 */ /* 0x000fe20000000000 */
[----:B------:R-:W-:Y:S01]  /*23d0*/  @!P4 IMAD.IADD R5, R5, 0x1, -R14 ;  /* 0x000000010505c824 */ /* 0x000fe200078e0a0e */
[----:B------:R-:W-:Y:S01]  /*23e0*/  ISETP.GE.AND P4, PT, R2, RZ, PT ;  /* 0x000000ff0200720c */ /* 0x000fe20003f86270 */
[----:B------:R-:W-:-:S04]  /*23f0*/  IMAD.HI.U32 R20, R7, R19, RZ ;  /* 0x0000001307147227 */ /* 0x000fc800078e00ff */
[----:B------:R-:W-:Y:S01]  /*2400*/  @!P6 IMAD.IADD R6, R6, 0x1, -R14 ;  /* 0x000000010606e824 */ /* 0x000fe200078e0a0e */
[C---:B------:R-:W-:Y:S01]  /*2410*/  ISETP.GT.U32.AND P6, PT, R14.reuse, R5, PT ;  /* 0x000000050e00720c */ /* 0x040fe20003fc4070 */
[----:B------:R-:W-:Y:S02]  /*2420*/  @!P3 IMAD.MOV R3, RZ, RZ, -R3 ;  /* 0x000000ffff03b224 */ /* 0x000fe400078e0a03 */
[----:B------:R-:W-:Y:S01]  /*2430*/  @!P0 IMAD.MOV R0, RZ, RZ, -R0 ;  /* 0x000000ffff008224 */ /* 0x000fe200078e0a00 */
[----:B------:R-:W-:Y:S01]  /*2440*/  ISETP.GT.U32.AND P0, PT, R14, R6, PT ;  /* 0x000000060e00720c */ /* 0x000fe20003f04070 */
[----:B------:R-:W-:Y:S01]  /*2450*/  IMAD.MOV R20, RZ, RZ, -R20 ;  /* 0x000000ffff147224 */ /* 0x000fe200078e0a14 */
[----:B------:R0:W-:Y:S01]  /*2460*/  STL [R1+0xe0], R3 ;  /* 0x0000e00301007387 */ /* 0x0001e20000100800 */
[----:B------:R-:W-:-:S03]  /*2470*/  IMAD.HI.U32 R18, R7, R11, RZ ;  /* 0x0000000b07127227 */ /* 0x000fc600078e00ff */
[----:B------:R1:W-:Y:S01]  /*2480*/  STL [R1+0xe4], R0 ;  /* 0x0000e40001007387 */ /* 0x0003e20000100800 */
[----:B------:R-:W-:Y:S01]  /*2490*/  @!P1 IMAD.IADD R4, R4, 0x1, -R14 ;  /* 0x0000000104049824 */ /* 0x000fe200078e0a0e */
[----:B------:R-:W-:Y:S01]  /*24a0*/  ISETP.GE.AND P1, PT, R17, RZ, PT ;  /* 0x000000ff1100720c */ /* 0x000fe20003f26270 */
[C---:B------:R-:W-:Y:S02]  /*24b0*/  IMAD R2, R14.reuse, R20, R19 ;  /* 0x000000140e027224 */ /* 0x040fe400078e0213 */
[----:B------:R-:W-:Y:S02]  /*24c0*/  IMAD.MOV R18, RZ, RZ, -R18 ;  /* 0x000000ffff127224 */ /* 0x000fe400078e0a12 */
[----:B0-----:R-:W-:Y:S01]  /*24d0*/  IMAD.MOV.U32 R3, RZ, RZ, R10 ;  /* 0x000000ffff037224 */ /* 0x001fe200078e000a */
[----:B------:R-:W-:Y:S01]  /*24e0*/  ISETP.GT.U32.AND P3, PT, R14, R2, PT ;  /* 0x000000020e00720c */ /* 0x000fe20003f64070 */
[----:B------:R-:W-:Y:S02]  /*24f0*/  VIADD R13, R29, 0x5c ;  /* 0x0000005c1d0d7836 */ /* 0x000fe40000000000 */
[----:B-1----:R-:W-:-:S02]  /*2500*/  IMAD.MOV.U32 R0, RZ, RZ, R4 ;  /* 0x000000ffff007224 */ /* 0x002fc400078e0004 */
[----:B------:R-:W-:Y:S01]  /*2510*/  IMAD R10, R14, R18, R11 ;  /* 0x000000120e0a7224 */ /* 0x000fe200078e020b */
[----:B------:R-:W-:Y:S01]  /*2520*/  IABS R17, R13 ;  /* 0x0000000d00117213 */ /* 0x000fe20000000000 */
[----:B------:R-:W-:Y:S01]  /*2530*/  @!P5 IMAD.MOV R3, RZ, RZ, -R3 ;  /* 0x000000ffff03d224 */ /* 0x000fe200078e0a03 */
[----:B------:R-:W-:Y:S01]  /*2540*/  @!P2 IADD3 R0, -R0, RZ, RZ ;  /* 0x000000ff0000a210 */ /* 0x000fe20007ffe1ff */
[----:B------:R-:W-:Y:S01]  /*2550*/  @!P6 IMAD.IADD R5, R5, 0x1, -R14 ;  /* 0x000000010505e824 */ /* 0x000fe200078e0a0e */
[----:B------:R-:W-:Y:S01]  /*2560*/  ISETP.GT.U32.AND P6, PT, R14, R10, PT ;  /* 0x0000000a0e00720c */ /* 0x000fe20003fc4070 */
[----:B------:R-:W-:Y:S01]  /*2570*/  IMAD.HI.U32 R4, R7, R17, RZ ;  /* 0x0000001107047227 */ /* 0x000fe200078e00ff */
[----:B------:R-:W-:Y:S01]  /*2580*/  STL [R1+0xf4], R3 ;  /* 0x0000f40301007387 */ /* 0x000fe20000100800 */
[----:B------:R-:W-:Y:S02]  /*2590*/  ISETP.GE.AND P2, PT, R9, RZ, PT ;  /* 0x000000ff0900720c */ /* 0x000fe40003f46270 */
[----:B------:R-:W-:Y:S01]  /*25a0*/  VIADD R9, R29, 0x5b ;  /* 0x0000005b1d097836 */ /* 0x000fe20000000000 */
[----:B------:R0:W-:Y:S01]  /*25b0*/  STL [R1+0xfc], R0 ;  /* 0x0000fc0001007387 */ /* 0x0001e20000100800 */
[----:B------:R-:W-:Y:S01]  /*25c0*/  IMAD.MOV R4, RZ, RZ, -R4 ;  /* 0x000000ffff047224 */ /* 0x000fe200078e0a04 */
[----:B------:R-:W-:Y:S01]  /*25d0*/  ISETP.GE.AND P5, PT, R12, RZ, PT ;  /* 0x000000ff0c00720c */ /* 0x000fe20003fa6270 */
[--C-:B------:R-:W-:Y:S01]  /*25e0*/  @!P0 IMAD.IADD R6, R6, 0x1, -R14.reuse ;  /* 0x0000000106068824 */ /* 0x100fe200078e0a0e */
[----:B------:R-:W-:Y:S01]  /*25f0*/  ISETP.GE.AND P0, PT, R13, RZ, PT ;  /* 0x000000ff0d00720c */ /* 0x000fe20003f06270 */
[--C-:B------:R-:W-:Y:S01]  /*2600*/  @!P3 IMAD.IADD R2, R2, 0x1, -R14.reuse ;  /* 0x000000010202b824 */ /* 0x100fe200078e0a0e */
[----:B------:R-:W-:Y:S01]  /*2610*/  IABS R13, R9 ;  /* 0x00000009000d7213 */ /* 0x000fe20000000000 */
[----:B------:R-:W-:Y:S01]  /*2620*/  IMAD R19, R14, R4, R17 ;  /* 0x000000040e137224 */ /* 0x000fe200078e0211 */
[----:B------:R-:W-:Y:S01]  /*2630*/  ISETP.GE.AND P3, PT, R9, RZ, PT ;  /* 0x000000ff0900720c */ /* 0x000fe20003f66270 */
[----:B------:R-:W-:Y:S01]  /*2640*/  @!P6 IMAD.IADD R10, R10, 0x1, -R14 ;  /* 0x000000010a0ae824 */ /* 0x000fe200078e0a0e */
[----:B------:R-:W-:Y:S01]  /*2650*/  ISETP.GT.U32.AND P6, PT, R14, R2, PT ;  /* 0x000000020e00720c */ /* 0x000fe20003fc4070 */
[----:B0-----:R-:W-:-:S02]  /*2660*/  IMAD.MOV.U32 R0, RZ, RZ, R5 ;  /* 0x000000ffff007224 */ /* 0x001fc400078e0005 */
[----:B------:R-:W-:-:S04]  /*2670*/  IMAD.HI.U32 R5, R7, R13, RZ ;  /* 0x0000000d07057227 */ /* 0x000fc800078e00ff */
[----:B------:R-:W-:Y:S01]  /*2680*/  @!P1 IMAD.MOV R0, RZ, RZ, -R0 ;  /* 0x000000ffff009224 */ /* 0x000fe200078e0a00 */
[C---:B------:R-:W-:Y:S01]  /*2690*/  ISETP.GT.U32.AND P1, PT, R14.reuse, R10, PT ;  /* 0x0000000a0e00720c */ /* 0x040fe20003f24070 */
[----:B------:R-:W-:Y:S02]  /*26a0*/  IMAD.MOV R5, RZ, RZ, -R5 ;  /* 0x000000ffff057224 */ /* 0x000fe400078e0a05 */
[C---:B------:R-:W-:Y:S01]  /*26b0*/  VIADD R11, R29.reuse, 0x5a ;  /* 0x0000005a1d0b7836 */ /* 0x040fe20000000000 */
[----:B------:R0:W-:Y:S01]  /*26c0*/  STL [R1+0x100], R0 ;  /* 0x0001000001007387 */ /* 0x0001e20000100800 */
[C---:B------:R-:W-:Y:S02]  /*26d0*/  VIADD R9, R29.reuse, 0x59 ;  /* 0x000000591d097836 */ /* 0x040fe40000000000 */
[----:B------:R-:W-:Y:S01]  /*26e0*/  IMAD R13, R14, R5, R13 ;  /* 0x000000050e0d7224 */ /* 0x000fe200078e020d */
[----:B------:R-:W-:Y:S01]  /*26f0*/  IABS R15, R11 ;  /* 0x0000000b000f7213 */ /* 0x000fe20000000000 */
[----:B------:R-:W-:Y:S01]  /*2700*/  @!P6 IMAD.IADD R2, R2, 0x1, -R14 ;  /* 0x000000010202e824 */ /* 0x000fe200078e0a0e */
[----:B------:R-:W-:Y:S01]  /*2710*/  IABS R17, R9 ;  /* 0x0000000900117213 */ /* 0x000fe20000000000 */
[----:B------:R-:W-:Y:S01]  /*2720*/  VIADD R4, R29, 0x58 ;  /* 0x000000581d047836 */ /* 0x000fe20000000000 */
[----:B------:R-:W-:Y:S01]  /*2730*/  ISETP.GT.U32.AND P6, PT, R14, R13, PT ;  /* 0x0000000d0e00720c */ /* 0x000fe20003fc4070 */
[----:B------:R-:W-:-:S03]  /*2740*/  IMAD.HI.U32 R5, R7, R15, RZ ;  /* 0x0000000f07057227 */ /* 0x000fc600078e00ff */
[----:B------:R-:W-:Y:S01]  /*2750*/  IABS R16, R4 ;  /* 0x0000000400107213 */ /* 0x000fe20000000000 */
[----:B0-----:R-:W-:Y:S02]  /*2760*/  IMAD.MOV.U32 R0, RZ, RZ, R6 ;  /* 0x000000ffff007224 */ /* 0x001fe400078e0006 */
[----:B------:R-:W-:-:S04]  /*2770*/  IMAD.HI.U32 R6, R7, R17, RZ ;  /* 0x0000001107067227 */ /* 0x000fc800078e00ff */
[----:B------:R-:W-:Y:S01]  /*2780*/  @!P4 IMAD.MOV R0, RZ, RZ, -R0 ;  /* 0x000000ffff00c224 */ /* 0x000fe200078e0a00 */
[----:B------:R-:W-:Y:S01]  /*2790*/  ISETP.GT.U32.AND P4, PT, R14, R19, PT ;  /* 0x000000130e00720c */ /* 0x000fe20003f84070 */
[--C-:B------:R-:W-:Y:S01]  /*27a0*/  @!P1 IMAD.IADD R10, R10, 0x1, -R14.reuse ;  /* 0x000000010a0a9824 */ /* 0x100fe200078e0a0e */
[----:B------:R-:W-:Y:S01]  /*27b0*/  ISETP.GE.AND P1, PT, R11, RZ, PT ;  /* 0x000000ff0b00720c */ /* 0x000fe20003f26270 */
[----:B------:R-:W-:Y:S01]  /*27c0*/  IMAD.MOV R11, RZ, RZ, -R5 ;  /* 0x000000ffff0b7224 */ /* 0x000fe200078e0a05 */
[----:B------:R0:W-:Y:S01]  /*27d0*/  STL [R1+0x104], R0 ;  /* 0x0001040001007387 */ /* 0x0001e20000100800 */
[----:B------:R-:W-:Y:S01]  /*27e0*/  IADD3 R6, -R6, RZ, RZ ;  /* 0x000000ff06067210 */ /* 0x000fe20007ffe1ff */
[----:B------:R-:W-:Y:S02]  /*27f0*/  @!P6 IMAD.IADD R13, R13, 0x1, -R14 ;  /* 0x000000010d0de824 */ /* 0x000fe400078e0a0e */
[C---:B------:R-:W-:Y:S02]  /*2800*/  IMAD R15, R14.reuse, R11, R15 ;  /* 0x0000000b0e0f7224 */ /* 0x040fe400078e020f */
[C---:B------:R-:W-:Y:S01]  /*2810*/  IMAD R17, R14.reuse, R6, R17 ;  /* 0x000000060e117224 */ /* 0x040fe200078e0211 */
[----:B------:R-:W-:Y:S01]  /*2820*/  ISETP.GT.U32.AND P6, PT, R14, R13, PT ;  /* 0x0000000d0e00720c */ /* 0x000fe20003fc4070 */
[----:B------:R-:W-:-:S04]  /*2830*/  IMAD.HI.U32 R5, R7, R16, RZ ;  /* 0x0000001007057227 */ /* 0x000fc800078e00ff */
[----:B------:R-:W-:Y:S01]  /*2840*/  @!P4 IMAD.IADD R19, R19, 0x1, -R14 ;  /* 0x000000011313c824 */ /* 0x000fe200078e0a0e */
[----:B------:R-:W-:Y:S01]  /*2850*/  ISETP.GE.AND P4, PT, R9, RZ, PT ;  /* 0x000000ff0900720c */ /* 0x000fe20003f86270 */
[----:B0-----:R-:W-:Y:S02]  /*2860*/  IMAD.MOV.U32 R0, RZ, RZ, R2 ;  /* 0x000000ffff007224 */ /* 0x001fe400078e0002 */
[----:B------:R-:W-:Y:S02]  /*2870*/  IMAD.MOV R5, RZ, RZ, -R5 ;  /* 0x000000ffff057224 */ /* 0x000fe400078e0a05 */
[----:B------:R-:W-:Y:S01]  /*2880*/  @!P5 IMAD.MOV R0, RZ, RZ, -R0 ;  /* 0x000000ffff00d224 */ /* 0x000fe200078e0a00 */
[C---:B------:R-:W-:Y:S01]  /*2890*/  ISETP.GT.U32.AND P5, PT, R14.reuse, R19, PT ;  /* 0x000000130e00720c */ /* 0x040fe20003fa4070 */
[----:B------:R-:W-:Y:S02]  /*28a0*/  VIADD R11, R29, 0x57 ;  /* 0x000000571d0b7836 */ /* 0x000fe40000000000 */
[C---:B------:R-:W-:Y:S01]  /*28b0*/  IMAD R16, R14.reuse, R5, R16 ;  /* 0x000000050e107224 */ /* 0x040fe200078e0210 */
[----:B------:R0:W-:Y:S01]  /*28c0*/  STL [R1+0x108], R0 ;  /* 0x0001080001007387 */ /* 0x0001e20000100800 */
[----:B------:R-:W-:Y:S01]  /*28d0*/  @!P6 IMAD.IADD R13, R13, 0x1, -R14 ;  /* 0x000000010d0de824 */ /* 0x000fe200078e0a0e */
[----:B------:R-:W-:Y:S01]  /*28e0*/  IABS R18, R11 ;  /* 0x0000000b00127213 */ /* 0x000fe20000000000 */
[C---:B------:R-:W-:Y:S01]  /*28f0*/  VIADD R6, R29.reuse, 0x56 ;  /* 0x000000561d067836 */ /* 0x040fe20000000000 */
[----:B------:R-:W-:Y:S01]  /*2900*/  ISETP.GT.U32.AND P6, PT, R14, R16, PT ;  /* 0x000000100e00720c */ /* 0x000fe20003fc4070 */
[----:B------:R-:W-:-:S02]  /*2910*/  VIADD R12, R29, 0x54 ;  /* 0x000000541d0c7836 */ /* 0x000fc40000000000 */
[----:B------:R-:W-:Y:S01]  /*2920*/  IMAD.HI.U32 R20, R7, R18, RZ ;  /* 0x0000001207147227 */ /* 0x000fe200078e00ff */
[----:B------:R-:W-:Y:S02]  /*2930*/  IABS R9, R6 ;  /* 0x0000000600097213 */ /* 0x000fe40000000000 */
[----:B------:R-:W-:Y:S01]  /*2940*/  IABS R5, R12 ;  /* 0x0000000c00057213 */ /* 0x000fe20000000000 */
[----:B0-----:R-:W-:Y:S02]  /*2950*/  IMAD.MOV.U32 R0, RZ, RZ, R10 ;  /* 0x000000ffff007224 */ /* 0x001fe400078e000a */
[----:B------:R-:W-:Y:S01]  /*2960*/  @!P5 IMAD.IADD R19, R19, 0x1, -R14 ;  /* 0x000000011313d824 */ /* 0x000fe200078e0a0e */
[C---:B------:R-:W-:Y:S01]  /*2970*/  ISETP.GT.U32.AND P5, PT, R14.reuse, R17, PT ;  /* 0x000000110e00720c */ /* 0x040fe20003fa4070 */
[----:B------:R-:W-:Y:S01]  /*2980*/  @!P2 IMAD.MOV R0, RZ, RZ, -R0 ;  /* 0x000000ffff00a224 */ /* 0x000fe200078e0a00 */
[----:B------:R-:W-:Y:S01]  /*2990*/  ISETP.GT.U32.AND P2, PT, R14, R15, PT ;  /* 0x0000000f0e00720c */ /* 0x000fe20003f44070 */
[----:B------:R-:W-:-:S02]  /*29a0*/  IMAD.MOV R20, RZ, RZ, -R20 ;  /* 0x000000ffff147224 */ /* 0x000fc400078e0a14 */
[--C-:B------:R-:W-:Y:S01]  /*29b0*/  @!P6 IMAD.IADD R16, R16, 0x1, -R14.reuse ;  /* 0x000000011010e824 */ /* 0x100fe200078e0a0e */
[----:B------:R0:W-:Y:S01]  /*29c0*/  STL [R1+0x114], R0 ;  /* 0x0001140001007387 */ /* 0x0001e20000100800 */
[----:B------:R-:W-:Y:S02]  /*29d0*/  IMAD.MOV.U32 R3, RZ, RZ, R19 ;  /* 0x000000ffff037224 */ /* 0x000fe400078e0013 */
[----:B------:R-:W-:Y:S02]  /*29e0*/  VIADD R2, R29, 0x55 ;  /* 0x000000551d027836 */ /* 0x000fe40000000000 */
[----:B------:R-:W-:Y:S01]  /*29f0*/  @!P0 IMAD.MOV R3, RZ, RZ, -R3 ;  /* 0x000000ffff038224 */ /* 0x000fe200078e0a03 */
[----:B------:R-:W-:Y:S01]  /*2a00*/  ISETP.GT.U32.AND P0, PT, R14, R16, PT ;  /* 0x000000100e00720c */ /* 0x000fe20003f04070 */
[--C-:B------:R-:W-:Y:S01]  /*2a10*/  @!P5 IMAD.IADD R17, R17, 0x1, -R14.reuse ;  /* 0x000000011111d824 */ /* 0x100fe200078e0a0e */
[----:B------:R-:W-:Y:S01]  /*2a20*/  IABS R10, R2 ;  /* 0x00000002000a7213 */ /* 0x000fe20000000000 */
[----:B------:R-:W-:Y:S01]  /*2a30*/  @!P2 IMAD.IADD R15, R15, 0x1, -R14 ;  /* 0x000000010f0fa824 */ /* 0x000fe200078e0a0e */
[----:B------:R-:W-:Y:S01]  /*2a40*/  ISETP.GE.AND P2, PT, R4, RZ, PT ;  /* 0x000000ff0400720c */ /* 0x000fe20003f46270 */
[----:B0-----:R-:W-:Y:S01]  /*2a50*/  IMAD.MOV.U32 R0, RZ, RZ, R13 ;  /* 0x000000ffff007224 */ /* 0x001fe200078e000d */
[C---:B------:R-:W-:Y:S01]  /*2a60*/  ISETP.GT.U32.AND P6, PT, R14.reuse, R17, PT ;  /* 0x000000110e00720c */ /* 0x040fe20003fc4070 */
[----:B------:R-:W-:Y:S01]  /*2a70*/  IMAD.HI.U32 R4, R7, R9, RZ ;  /* 0x0000000907047227 */ /* 0x000fe200078e00ff */
[C---:B------:R-:W-:Y:S01]  /*2a80*/  ISETP.GT.U32.AND P5, PT, R14.reuse, R15, PT ;  /* 0x0000000f0e00720c */ /* 0x040fe20003fa4070 */
[----:B------:R-:W-:Y:S02]  /*2a90*/  STL [R1+0x118], R3 ;  /* 0x0001180301007387 */ /* 0x000fe40000100800 */
[----:B------:R-:W-:Y:S01]  /*2aa0*/  @!P3 IMAD.MOV R0, RZ, RZ, -R0 ;  /* 0x000000ffff00b224 */ /* 0x000fe200078e0a00 */
[----:B------:R-:W-:Y:S01]  /*2ab0*/  ISETP.GE.AND P3, PT, R11, RZ, PT ;  /* 0x000000ff0b00720c */ /* 0x000fe20003f66270 */
[----:B------:R-:W-:Y:S01]  /*2ac0*/  IMAD R11, R14, R20, R18 ;  /* 0x000000140e0b7224 */ /* 0x000fe200078e0212 */
[----:B------:R-:W-:Y:S01]  /*2ad0*/  IADD3 R4, -R4, RZ, RZ ;  /* 0x000000ff04047210 */ /* 0x000fe20007ffe1ff */
[----:B------:R-:W-:Y:S01]  /*2ae0*/  IMAD.HI.U32 R18, R7, R5, RZ ;  /* 0x0000000507127227 */ /* 0x000fe200078e00ff */
[----:B------:R0:W-:Y:S03]  /*2af0*/  STL [R1+0x138], R0 ;  /* 0x0001380001007387 */ /* 0x0001e60000100800 */
[----:B------:R-:W-:-:S02]  /*2b00*/  IMAD R9, R14, R4, R9 ;  /* 0x000000040e097224 */ /* 0x000fc400078e0209 */
[--C-:B------:R-:W-:Y:S01]  /*2b10*/  @!P5 IMAD.IADD R15, R15, 0x1, -R14.reuse ;  /* 0x000000010f0fd824 */ /* 0x100fe200078e0a0e */
[C---:B------:R-:W-:Y:S01]  /*2b20*/  ISETP.GT.U32.AND P5, PT, R14.reuse, R11, PT ;  /* 0x0000000b0e00720c */ /* 0x040fe20003fa4070 */
[----:B------:R-:W-:Y:S01]  /*2b30*/  @!P6 IMAD.IADD R17, R17, 0x1, -R14 ;  /* 0x000000011111e824 */ /* 0x000fe200078e0a0e */
[C---:B------:R-:W-:Y:S01]  /*2b40*/  ISETP.GT.U32.AND P6, PT, R14.reuse, R9, PT ;  /* 0x000000090e00720c */ /* 0x040fe20003fc4070 */
[----:B------:R-:W-:Y:S02]  /*2b50*/  IMAD.MOV R18, RZ, RZ, -R18 ;  /* 0x000000ffff127224 */ /* 0x000fe400078e0a12 */
[----:B0-----:R-:W-:Y:S02]  /*2b60*/  IMAD.MOV.U32 R0, RZ, RZ, R15 ;  /* 0x000000ffff007224 */ /* 0x001fe400078e000f */
[----:B------:R-:W-:Y:S02]  /*2b70*/  IMAD R5, R14, R18, R5 ;  /* 0x000000120e057224 */ /* 0x000fe400078e0205 */
[----:B------:R-:W-:-:S02]  /*2b80*/  @!P1 IMAD.MOV R0, RZ, RZ, -R0 ;  /* 0x000000ffff009224 */ /* 0x000fc400078e0a00 */
[----:B------:R-:W-:Y:S02]  /*2b90*/  IMAD.MOV.U32 R3, RZ, RZ, R17 ;  /* 0x000000ffff037224 */ /* 0x000fe400078e0011 */
[--C-:B------:R-:W-:Y:S01]  /*2ba0*/  @!P5 IMAD.IADD R11, R11, 0x1, -R14.reuse ;  /* 0x000000010b0bd824 */ /* 0x100fe200078e0a0e */
[----:B------:R0:W-:Y:S01]  /*2bb0*/  STL [R1+0x13c], R0 ;  /* 0x00013c0001007387 */ /* 0x0001e20000100800 */
[----:B------:R-:W-:Y:S01]  /*2bc0*/  @!P0 IMAD.IADD R16, R16, 0x1, -R14 ;  /* 0x0000000110108824 */ /* 0x000fe200078e0a0e */
[----:B------:R-:W-:Y:S01]  /*2bd0*/  ISETP.GE.AND P0, PT, R6, RZ, PT ;  /* 0x000000ff0600720c */ /* 0x000fe20003f06270 */
[----:B------:R-:W-:Y:S01]  /*2be0*/  IMAD.HI.U32 R19, R7, R10, RZ ;  /* 0x0000000a07137227 */ /* 0x000fe200078e00ff */
[----:B------:R-:W-:-:S03]  /*2bf0*/  ISETP.GT.U32.AND P1, PT, R14, R11, PT ;  /* 0x0000000b0e00720c */ /* 0x000fc60003f24070 */
[----:B------:R-:W-:Y:S02]  /*2c00*/  VIADD R4, R29, 0x53 ;  /* 0x000000531d047836 */ /* 0x000fe40000000000 */
[----:B------:R-:W-:Y:S01]  /*2c10*/  @!P4 IMAD.MOV R3, RZ, RZ, -R3 ;  /* 0x000000ffff03c224 */ /* 0x000fe200078e0a03 */
[C---:B------:R-:W-:Y:S01]  /*2c20*/  ISETP.GT.U32.AND P4, PT, R14.reuse, R5, PT ;  /* 0x000000050e00720c */ /* 0x040fe20003f84070 */
[----:B------:R-:W-:Y:S01]  /*2c30*/  IMAD.MOV R19, RZ, RZ, -R19 ;  /* 0x000000ffff137224 */ /* 0x000fe200078e0a13 */
[----:B0-----:R-:W-:Y:S01]  /*2c40*/  MOV R0, R16 ;  /* 0x0000001000007202 */ /* 0x001fe20000000f00 */
[----:B------:R-:W-:Y:S01]  /*2c50*/  @!P6 IMAD.IADD R9, R9, 0x1, -R14 ;  /* 0x000000010909e824 */ /* 0x000fe200078e0a0e */
[----:B------:R-:W-:Y:S01]  /*2c60*/  IABS R13, R4 ;  /* 0x00000004000d7213 */ /* 0x000fe20000000000 */
[C---:B------:R-:W-:Y:S01]  /*2c70*/  IMAD R6, R14.reuse, R19, R10 ;  /* 0x000000130e067224 */ /* 0x040fe200078e020a */
[----:B------:R-:W-:Y:S01]  /*2c80*/  STL [R1+0x144], R3 ;  /* 0x0001440301007387 */ /* 0x000fe20000100800 */
[----:B------:R-:W-:Y:S01]  /*2c90*/  @!P2 IMAD.MOV R0, RZ, RZ, -R0 ;  /* 0x000000ffff00a224 */ /* 0x000fe200078e0a00 */
[C---:B------:R-:W-:Y:S01]  /*2ca0*/  ISETP.GT.U32.AND P6, PT, R14.reuse, R9, PT ;  /* 0x000000090e00720c */ /* 0x040fe20003fc4070 */
[----:B------:R-:W-:Y:S01]  /*2cb0*/  VIADD R10, R29, 0x52 ;  /* 0x000000521d0a7836 */ /* 0x000fe20000000000 */
[----:B------:R-:W-:Y:S01]  /*2cc0*/  ISETP.GT.U32.AND P5, PT, R14, R6, PT ;  /* 0x000000060e00720c */ /* 0x000fe20003fa4070 */
[----:B------:R-:W-:Y:S01]  /*2cd0*/  IMAD.HI.U32 R18, R7, R13, RZ ;  /* 0x0000000d07127227 */ /* 0x000fe200078e00ff */
[----:B------:R0:W-:Y:S01]  /*2ce0*/  STL [R1+0x150], R0 ;  /* 0x0001500001007387 */ /* 0x0001e20000100800 */
[----:B------:R-:W-:-:S02]  /*2cf0*/  ISETP.GE.AND P2, PT, R2, RZ, PT ;  /* 0x000000ff0200720c */ /* 0x000fc40003f46270 */
[----:B------:R-:W-:Y:S01]  /*2d00*/  @!P1 IMAD.IADD R11, R11, 0x1, -R14 ;  /* 0x000000010b0b9824 */ /* 0x000fe200078e0a0e */
[----:B------:R-:W-:Y:S01]  /*2d10*/  IABS R15, R10 ;  /* 0x0000000a000f7213 */ /* 0x000fe20000000000 */
[----:B------:R-:W-:Y:S01]  /*2d20*/  IMAD.MOV R17, RZ, RZ, -R18 ;  /* 0x000000ffff117224 */ /* 0x000fe200078e0a12 */
[----:B------:R-:W-:Y:S01]  /*2d30*/  ISETP.GE.AND P1, PT, R12, RZ, PT ;  /* 0x000000ff0c00720c */ /* 0x000fe20003f26270 */
[----:B------:R-:W-:Y:S01]  /*2d40*/  @!P4 IMAD.IADD R5, R5, 0x1, -R14 ;  /* 0x000000010505c824 */ /* 0x000fe200078e0a0e */
[----:B------:R-:W-:Y:S01]  /*2d50*/  ISETP.GE.AND P4, PT, R4, RZ, PT ;  /* 0x000000ff0400720c */ /* 0x000fe20003f86270 */
[----:B------:R-:W-:Y:S02]  /*2d60*/  IMAD R2, R14, R17, R13 ;  /* 0x000000110e027224 */ /* 0x000fe400078e020d */
[----:B0-----:R-:W-:Y:S02]  /*2d70*/  IMAD.MOV.U32 R0, RZ, RZ, R11 ;  /* 0x000000ffff007224 */ /* 0x001fe400078e000b */
[----:B------:R-:W-:-:S04]  /*2d80*/  IMAD.HI.U32 R12, R7, R15, RZ ;  /* 0x0000000f070c7227 */ /* 0x000fc800078e00ff */
[----:B------:R-:W-:Y:S01]  /*2d90*/  @!P3 IMAD.MOV R0, RZ, RZ, -R0 ;  /* 0x000000ffff00b224 */ /* 0x000fe200078e0a00 */
[C---:B------:R-:W-:Y:S01]  /*2da0*/  ISETP.GT.U32.AND P3, PT, R14.reuse, R5, PT ;  /* 0x000000050e00720c */ /* 0x040fe20003f64070 */
[----:B------:R-:W-:Y:S01]  /*2db0*/  @!P6 IMAD.IADD R9, R9, 0x1, -R14 ;  /* 0x000000010909e824 */ /* 0x000fe200078e0a0e */
[----:B------:R-:W-:Y:S01]  /*2dc0*/  ISETP.GT.U32.AND P6, PT, R14, R2, PT ;  /* 0x000000020e00720c */ /* 0x000fe20003fc4070 */
[----:B------:R-:W-:Y:S01]  /*2dd0*/  IMAD.MOV R12, RZ, RZ, -R12 ;  /* 0x000000ffff0c7224 */ /* 0x000fe200078e0a0c */
[----:B------:R0:W-:Y:S01]  /*2de0*/  STL [R1+0x154], R0 ;  /* 0x0001540001007387 */ /* 0x0001e20000100800 */
[----:B------:R-:W-:Y:S02]  /*2df0*/  @!P5 IMAD.IADD R6, R6, 0x1, -R14 ;  /* 0x000000010606d824 */ /* 0x000fe400078e0a0e */
[C---:B------:R-:W-:Y:S02]  /*2e00*/  IMAD R4, R14.reuse, R12, R15 ;  /* 0x0000000c0e047224 */ /* 0x040fe400078e020f */
[C---:B------:R-:W-:Y:S01]  /*2e10*/  VIADD R13, R29.reuse, 0x51 ;  /* 0x000000511d0d7836 */ /* 0x040fe20000000000 */
[----:B------:R-:W-:Y:S01]  /*2e20*/  ISETP.GT.U32.AND P5, PT, R14, R6, PT ;  /* 0x000000060e00720c */ /* 0x000fe20003fa4070 */
[----:B------:R-:W-:-:S02]  /*2e30*/  VIADD R12, R29, 0x50 ;  /* 0x000000501d0c7836 */ /* 0x000fc40000000000 */
[----:B------:R-:W-:Y:S01]  /*2e40*/  @!P3 IADD3 R5, R5, -R14, RZ ;  /* 0x8000000e0505b210 */ /* 0x000fe20007ffe0ff */
[----:B0-----:R-:W-:Y:S01]  /*2e50*/  IMAD.MOV.U32 R0, RZ, RZ, R9 ;  /* 0x000000ffff007224 */ /* 0x001fe200078e0009 */
[----:B------:R-:W-:Y:S01]  /*2e60*/  ISETP.GT.U32.AND P3, PT, R14, R4, PT ;  /* 0x000000040e00720c */ /* 0x000fe20003f64070 */
[----:B------:R-:W-:Y:S01]  /*2e70*/  @!P6 IMAD.IADD R2, R2, 0x1, -R14 ;  /* 0x000000010202e824 */ /* 0x000fe200078e0a0e */
[----:B------:R-:W-:Y:S01]  /*2e80*/  IABS R19, R13 ;  /* 0x0000000d00137213 */ /* 0x000fe20000000000 */
[----:B------:R-:W-:Y:S01]  /*2e90*/  @!P0 IMAD.MOV R0, RZ, RZ, -R0 ;  /* 0x000000ffff008224 */ /* 0x000fe200078e0a00 */
[----:B------:R-:W-:Y:S01]  /*2ea0*/  ISETP.GE.AND P0, PT, R13, RZ, PT ;  /* 0x000000ff0d00720c */ /* 0x000fe20003f06270 */
[----:B------:R-:W-:Y:S01]  /*2eb0*/  VIADD R11, R29, 0x4f ;  /* 0x0000004f1d0b7836 */ /* 0x000fe20000000000 */
[----:B------:R-:W-:Y:S01]  /*2ec0*/  ISETP.GT.U32.AND P6, PT, R14, R2, PT ;  /* 0x000000020e00720c */ /* 0x000fe20003fc4070 */
[----:B------:R-:W-:Y:S01]  /*2ed0*/  IMAD.HI.U32 R9, R7, R19, RZ ;  /* 0x0000001307097227 */ /* 0x000fe200078e00ff */
[----:B------:R0:W-:Y:S03]  /*2ee0*/  STL [R1+0x158], R0 ;  /* 0x0001580001007387 */ /* 0x0001e60000100800 */
[--C-:B------:R-:W-:Y:S01]  /*2ef0*/  @!P5 IMAD.IADD R6, R6, 0x1, -R14.reuse ;  /* 0x000000010606d824 */ /* 0x100fe200078e0a0e */
[----:B------:R-:W-:Y:S01]  /*2f00*/  ISETP.GE.AND P5, PT, R10, RZ, PT ;  /* 0x000000ff0a00720c */ /* 0x000fe20003fa6270 */
[----:B------:R-:W-:-:S02]  /*2f10*/  @!P3 IMAD.IADD R4, R4, 0x1, -R14 ;  /* 0x000000010404b824 */ /* 0x000fc400078e0a0e */
[----:B------:R-:W-:Y:S02]  /*2f20*/  IMAD.MOV.U32 R3, RZ, RZ, R6 ;  /* 0x000000ffff037224 */ /* 0x000fe400078e0006 */
[----:B------:R-:W-:Y:S01]  /*2f30*/  IMAD.MOV R9, RZ, RZ, -R9 ;  /* 0x000000ffff097224 */ /* 0x000fe200078e0a09 */
[----:B------:R-:W-:Y:S01]  /*2f40*/  ISETP.GT.U32.AND P3, PT, R14, R4, PT ;  /* 0x000000040e00720c */ /* 0x000fe20003f64070 */
[----:B0-----:R-:W-:Y:S02]  /*2f50*/  IMAD.MOV.U32 R0, RZ, RZ, R5 ;  /* 0x000000ffff007224 */ /* 0x001fe400078e0005 */
[----:B------:R-:W-:Y:S01]  /*2f60*/  @!P2 IMAD.MOV R3, RZ, RZ, -R3 ;  /* 0x000000ffff03a224 */ /* 0x000fe200078e0a03 */
[----:B------:R-:W-:Y:S01]  /*2f70*/  ISETP.GE.AND P2, PT, R12, RZ, PT ;  /* 0x000000ff0c00720c */ /* 0x000fe20003f46270 */
[----:B------:R-:W-:Y:S01]  /*2f80*/  @!P1 IMAD.MOV R0, RZ, RZ, -R0 ;  /* 0x000000ffff009224 */ /* 0x000fe200078e0a00 */
[----:B------:R-:W-:Y:S01]  /*2f90*/  ISETP.GE.AND P1, PT, R11, RZ, PT ;  /* 0x000000ff0b00720c */ /* 0x000fe20003f26270 */
[----:B------:R-:W-:Y:S01]  /*2fa0*/  @!P6 IMAD.IADD R2, R2, 0x1, -R14 ;  /* 0x000000010202e824 */ /* 0x000fe200078e0a0e */
[----:B------:R-:W-:Y:S01]  /*2fb0*/  IABS R12, R12 ;  /* 0x0000000c000c7213 */ /* 0x000fe20000000000 */
[----:B------:R-:W-:Y:S01]  /*2fc0*/  STL [R1+0x15c], R3 ;  /* 0x00015c0301007387 */ /* 0x000fe20000100800 */
[----:B------:R-:W-:Y:S01]  /*2fd0*/  IABS R11, R11 ;  /* 0x0000000b000b7213 */ /* 0x000fe20000000000 */
[----:B------:R-:W-:-:S02]  /*2fe0*/  IMAD R19, R14, R9, R19 ;  /* 0x000000090e137224 */ /* 0x000fc400078e0213 */
[----:B------:R0:W-:Y:S01]  /*2ff0*/  STL [R1+0x164], R0 ;  /* 0x0001640001007387 */ /* 0x0001e20000100800 */
[----:B------:R-:W-:-:S04]  /*3000*/  IMAD.HI.U32 R6, R7, R12, RZ ;  /* 0x0000000c07067227 */ /* 0x000fc800078e00ff */
[----:B------:R-:W-:-:S04]  /*3010*/  IMAD.HI.U32 R5, R7, R11, RZ ;  /* 0x0000000b07057227 */ /* 0x000fc800078e00ff */
[----:B------:R-:W-:Y:S02]  /*3020*/  IMAD.MOV R6, RZ, RZ, -R6 ;  /* 0x000000ffff067224 */ /* 0x000fe400078e0a06 */
[----:B0-----:R-:W-:Y:S02]  /*3030*/  IMAD.MOV.U32 R0, RZ, RZ, R2 ;  /* 0x000000ffff007224 */ /* 0x001fe400078e0002 */
[----:B------:R-:W-:Y:S02]  /*3040*/  IMAD.MOV R5, RZ, RZ, -R5 ;  /* 0x000000ffff057224 */ /* 0x000fe400078e0a05 */
[----:B------:R-:W-:Y:S01]  /*3050*/  @!P4 IMAD.MOV R0, RZ, RZ, -R0 ;  /* 0x000000ffff00c224 */ /* 0x000fe200078e0a00 */
[----:B------:R-:W-:Y:S01]  /*3060*/  ISETP.GT.U32.AND P4, PT, R14, R19, PT ;  /* 0x000000130e00720c */ /* 0x000fe20003f84070 */
[----:B------:R-:W-:Y:S02]  /*3070*/  @!P3 IMAD.IADD R4, R4, 0x1, -R14 ;  /* 0x000000010404b824 */ /* 0x000fe400078e0a0e */
[C---:B------:R-:W-:Y:S01]  /*3080*/  IMAD R12, R14.reuse, R6, R12 ;  /* 0x000000060e0c7224 */ /* 0x040fe200078e020c */
[----:B------:R0:W-:Y:S01]  /*3090*/  STL [R1+0x168], R0 ;  /* 0x0001680001007387 */ /* 0x0001e20000100800 */
[----:B------:R-:W-:-:S02]  /*30a0*/  IMAD R11, R14, R5, R11 ;  /* 0x000000050e0b7224 */ /* 0x000fc400078e020b */
[C---:B------:R-:W-:Y:S01]  /*30b0*/  VIADD R10, R29.reuse, 0x4e ;  /* 0x0000004e1d0a7836 */ /* 0x040fe20000000000 */
[----:B------:R-:W-:Y:S01]  /*30c0*/  ISETP.GT.U32.AND P3, PT, R14, R12, PT ;  /* 0x0000000c0e00720c */ /* 0x000fe20003f64070 */
[C---:B------:R-:W-:Y:S02]  /*30d0*/  VIADD R20, R29.reuse, 0x4d ;  /* 0x0000004d1d147836 */ /* 0x040fe40000000000 */
[C---:B------:R-:W-:Y:S01]  /*30e0*/  VIADD R16, R29.reuse, 0x4c ;  /* 0x0000004c1d107836 */ /* 0x040fe20000000000 */
[----:B------:R-:W-:Y:S01]  /*30f0*/  ISETP.GE.AND P6, PT, R10, RZ, PT ;  /* 0x000000ff0a00720c */ /* 0x000fe20003fc6270 */
[----:B------:R-:W-:Y:S01]  /*3100*/  VIADD R9, R29, 0x4a ;  /* 0x0000004a1d097836 */ /* 0x000fe20000000000 */
[----:B------:R-:W-:Y:S01]  /*3110*/  IABS R10, R10 ;  /* 0x0000000a000a7213 */ /* 0x000fe20000000000 */
[----:B0-----:R-:W-:Y:S01]  /*3120*/  IMAD.MOV.U32 R0, RZ, RZ, R4 ;  /* 0x000000ffff007224 */ /* 0x001fe200078e0004 */
[----:B------:R-:W-:Y:S02]  /*3130*/  @!P4 IADD3 R19, R19, -R14, RZ ;  /* 0x8000000e1313c210 */ /* 0x000fe40007ffe0ff */
[----:B------:R-:W-:Y:S01]  /*3140*/  IABS R4, R20 ;  /* 0x0000001400047213 */ /* 0x000fe20000000000 */
[----:B------:R-:W-:Y:S01]  /*3150*/  @!P5 IMAD.MOV R0, RZ, RZ, -R0 ;  /* 0x000000ffff00d224 */ /* 0x000fe200078e0a00 */
[C---:B------:R-:W-:Y:S01]  /*3160*/  ISETP.GT.U32.AND P5, PT, R14.reuse, R11, PT ;  /* 0x0000000b0e00720c */ /* 0x040fe20003fa4070 */
[----:B------:R-:W-:Y:S01]  /*3170*/  IMAD.HI.U32 R2, R7, R10, RZ ;  /* 0x0000000a07027227 */ /* 0x000fe200078e00ff */
[----:B------:R-:W-:-:S02]  /*3180*/  ISETP.GT.U32.AND P4, PT, R14, R19, PT ;  /* 0x000000130e00720c */ /* 0x000fc40003f84070 */
[----:B------:R-:W-:Y:S01]  /*3190*/  IABS R18, R16 ;  /* 0x0000001000127213 */ /* 0x000fe20000000000 */
[----:B------:R-:W-:Y:S01]  /*31a0*/  @!P3 IMAD.IADD R12, R12, 0x1, -R14 ;  /* 0x000000010c0cb824 */ /* 0x000fe200078e0a0e */
[----:B------:R0:W-:Y:S01]  /*31b0*/  STL [R1+0x170], R0 ;  /* 0x0001700001007387 */ /* 0x0001e20000100800 */
[----:B------:R-:W-:Y:S01]  /*31c0*/  IMAD.MOV R2, RZ, RZ, -R2 ;  /* 0x000000ffff027224 */ /* 0x000fe200078e0a02 */
[----:B------:R-:W-:Y:S01]  /*31d0*/  IABS R17, R9 ;  /* 0x0000000900117213 */ /* 0x000fe20000000000 */
[----:B------:R-:W-:Y:S01]  /*31e0*/  IMAD.HI.U32 R13, R7, R4, RZ ;  /* 0x00000004070d7227 */ /* 0x000fe200078e00ff */
[----:B------:R-:W-:-:S03]  /*31f0*/  ISETP.GT.U32.AND P3, PT, R14, R12, PT ;  /* 0x0000000c0e00720c */ /* 0x000fc60003f64070 */
[----:B------:R-:W-:Y:S02]  /*3200*/  @!P5 IMAD.IADD R11, R11, 0x1, -R14 ;  /* 0x000000010b0bd824 */ /* 0x000fe400078e0a0e */
[----:B------:R-:W-:-:S03]  /*3210*/  IMAD.HI.U32 R5, R7, R18, RZ ;  /* 0x0000001207057227 */ /* 0x000fc600078e00ff */
[C---:B------:R-:W-:Y:S01]  /*3220*/  ISETP.GT.U32.AND P5, PT, R14.reuse, R11, PT ;  /* 0x0000000b0e00720c */ /* 0x040fe20003fa4070 */
[C---:B------:R-:W-:Y:S02]  /*3230*/  IMAD R10, R14.reuse, R2, R10 ;  /* 0x000000020e0a7224 */ /* 0x040fe400078e020a */
[----:B------:R-:W-:Y:S02]  /*3240*/  IMAD.MOV R13, RZ, RZ, -R13 ;  /* 0x000000ffff0d7224 */ /* 0x000fe400078e0a0d */
[----:B------:R-:W-:Y:S02]  /*3250*/  IMAD.MOV R5, RZ, RZ, -R5 ;  /* 0x000000ffff057224 */ /* 0x000fe400078e0a05 */
[----:B------:R-:W-:Y:S01]  /*3260*/  @!P4 IMAD.IADD R19, R19, 0x1, -R14 ;  /* 0x000000011313c824 */ /* 0x000fe200078e0a0e */
[C---:B------:R-:W-:Y:S01]  /*3270*/  ISETP.GT.U32.AND P4, PT, R14.reuse, R10, PT ;  /* 0x0000000a0e00720c */ /* 0x040fe20003f84070 */
[C---:B------:R-:W-:Y:S02]  /*3280*/  IMAD R4, R14.reuse, R13, R4 ;  /* 0x0000000d0e047224 */ /* 0x040fe400078e0204 */
[----:B------:R-:W-:-:S02]  /*3290*/  IMAD R18, R14, R5, R18 ;  /* 0x000000050e127224 */ /* 0x000fc400078e0212 */
[--C-:B------:R-:W-:Y:S01]  /*32a0*/  @!P3 IMAD.IADD R12, R12, 0x1, -R14.reuse ;  /* 0x000000010c0cb824 */ /* 0x100fe200078e0a0e */
[C---:B------:R-:W-:Y:S01]  /*32b0*/  ISETP.GT.U32.AND P3, PT, R14.reuse, R4, PT ;  /* 0x000000040e00720c */ /* 0x040fe20003f64070 */
[--C-:B------:R-:W-:Y:S01]  /*32c0*/  @!P5 IMAD.IADD R11, R11, 0x1, -R14.reuse ;  /* 0x000000010b0bd824 */ /* 0x100fe200078e0a0e */
[----:B------:R-:W-:Y:S01]  /*32d0*/  ISETP.GT.U32.AND P5, PT, R14, R18, PT ;  /* 0x000000120e00720c */ /* 0x000fe20003fa4070 */
[C---:B------:R-:W-:Y:S02]  /*32e0*/  VIADD R2, R29.reuse, 0x4b ;  /* 0x0000004b1d027836 */ /* 0x040fe40000000000 */
[----:B------:R-:W-:Y:S02]  /*32f0*/  VIADD R5, R29, 0x49 ;  /* 0x000000491d057836 */ /* 0x000fe40000000000 */
[----:B0-----:R-:W-:Y:S01]  /*3300*/  IMAD.MOV.U32 R0, RZ, RZ, R19 ;  /* 0x000000ffff007224 */ /* 0x001fe200078e0013 */
[----:B------:R-:W-:Y:S01]  /*3310*/  IABS R6, R2 ;  /* 0x0000000200067213 */ /* 0x000fe20000000000 */
[----:B------:R-:W-:Y:S01]  /*3320*/  @!P4 IMAD.IADD R10, R10, 0x1, -R14 ;  /* 0x000000010a0ac824 */ /* 0x000fe200078e0a0e */
[----:B------:R-:W-:Y:S01]  /*3330*/  IABS R19, R5 ;  /* 0x0000000500137213 */ /* 0x000fe20000000000 */
[----:B------:R-:W-:Y:S01]  /*3340*/  @!P0 IMAD.MOV R0, RZ, RZ, -R0 ;  /* 0x000000ffff008224 */ /* 0x000fe200078e0a00 */
[----:B------:R-:W-:Y:S01]  /*3350*/  ISETP.GE.AND P4, PT, R20, RZ, PT ;  /* 0x000000ff1400720c */ /* 0x000fe20003f86270 */
[--C-:B------:R-:W-:Y:S01]  /*3360*/  @!P3 IMAD.IADD R4, R4, 0x1, -R14.reuse ;  /* 0x000000010404b824 */ /* 0x100fe200078e0a0e */
[----:B------:R-:W-:Y:S01]  /*3370*/  ISETP.GT.U32.AND P0, PT, R14, R10, PT ;  /* 0x0000000a0e00720c */ /* 0x000fe20003f04070 */
[----:B------:R-:W-:Y:S01]  /*3380*/  @!P5 IMAD.IADD R18, R18, 0x1, -R14 ;  /* 0x000000011212d824 */ /* 0x000fe200078e0a0e */
[----:B------:R-:W-:Y:S01]  /*3390*/  ISETP.GE.AND P3, PT, R16, RZ, PT ;  /* 0x000000ff1000720c */ /* 0x000fe20003f66270 */
[----:B------:R-:W-:Y:S01]  /*33a0*/  IMAD.HI.U32 R15, R7, R6, RZ ;  /* 0x00000006070f7227 */ /* 0x000fe200078e00ff */
[----:B------:R0:W-:Y:S02]  /*33b0*/  STL [R1+0x178], R0 ;  /* 0x0001780001007387 */ /* 0x0001e40000100800 */
[----:B------:R-:W-:Y:S01]  /*33c0*/  ISETP.GT.U32.AND P5, PT, R14, R18, PT ;  /* 0x000000120e00720c */ /* 0x000fe20003fa4070 */
[----:B------:R-:W-:-:S02]  /*33d0*/  IMAD.MOV.U32 R16, RZ, RZ, R19 ;  /* 0x000000ffff107224 */ /* 0x000fc400078e0013 */
[----:B------:R-:W-:Y:S02]  /*33e0*/  IMAD.MOV R15, RZ, RZ, -R15 ;  /* 0x000000ffff0f7224 */ /* 0x000fe400078e0a0f */
[----:B------:R-:W-:Y:S01]  /*33f0*/  IMAD.HI.U32 R13, R7, R17, RZ ;  /* 0x00000011070d7227 */ /* 0x000fe200078e00ff */
[----:B0-----:R-:W-:-:S03]  /*3400*/  MOV R0, R12 ;  /* 0x0000000c00007202 */ /* 0x001fc60000000f00 */
[----:B------:R-:W-:-:S04]  /*3410*/  IMAD.HI.U32 R12, R7, R16, RZ ;  /* 0x00000010070c7227 */ /* 0x000fc800078e00ff */
[C---:B------:R-:W-:Y:S02]  /*3420*/  IMAD R6, R14.reuse, R15, R6 ;  /* 0x0000000f0e067224 */ /* 0x040fe400078e0206 */
[----:B------:R-:W-:Y:S01]  /*3430*/  @!P2 IMAD.MOV R0, RZ, RZ, -R0 ;  /* 0x000000ffff00a224 */ /* 0x000fe200078e0a00 */
[----:B------:R-:W-:Y:S01]  /*3440*/  ISETP.GT.U32.AND P2, PT, R14, R4, PT ;  /* 0x000000040e00720c */ /* 0x000fe20003f44070 */
[----:B------:R-:W-:Y:S02]  /*3450*/  IMAD.MOV R12, RZ, RZ, -R12 ;  /* 0x000000ffff0c7224 */ /* 0x000fe400078e0a0c */
[----:B------:R-:W-:Y:S01]  /*3460*/  IMAD.MOV R13, RZ, RZ, -R13 ;  /* 0x000000ffff0d7224 */ /* 0x000fe200078e0a0d */
[----:B------:R0:W-:Y:S01]  /*3470*/  STL [R1+0x184], R0 ;  /* 0x0001840001007387 */ /* 0x0001e20000100800 */
[----:B------:R-:W-:Y:S01]  /*3480*/  @!P0 IMAD.IADD R10, R10, 0x1, -R14 ;  /* 0x000000010a0a8824 */ /* 0x000fe200078e0a0e */
[C---:B------:R-:W-:Y:S01]  /*3490*/  ISETP.GT.U32.AND P0, PT, R14.reuse, R6, PT ;  /* 0x000000060e00720c */ /* 0x040fe20003f04070 */
[----:B------:R-:W-:-:S02]  /*34a0*/  IMAD R16, R14, R12, R16 ;  /* 0x0000000c0e107224 */ /* 0x000fc400078e0210 */
[----:B------:R-:W-:Y:S02]  /*34b0*/  IMAD R17, R14, R13, R17 ;  /* 0x0000000d0e117224 */ /* 0x000fe400078e0211 */
[----:B------:R-:W-:Y:S02]  /*34c0*/  IMAD.MOV.U32 R3, RZ, RZ, R11 ;  /* 0x000000ffff037224 */ /* 0x000fe400078e000b */
[----:B------:R-:W-:Y:S01]  /*34d0*/  @!P5 IMAD.IADD R18, R18, 0x1, -R14 ;  /* 0x000000011212d824 */ /* 0x000fe200078e0a0e */
[----:B------:R-:W-:Y:S01]  /*34e0*/  ISETP.GT.U32.AND P5, PT, R14, R16, PT ;  /* 0x000000100e00720c */ /* 0x000fe20003fa4070 */
[----:B0-----:R-:W-:Y:S02]  /*34f0*/  IMAD.MOV.U32 R0, RZ, RZ, R10 ;  /* 0x000000ffff007224 */ /* 0x001fe400078e000a */
[----:B------:R-:W-:Y:S01]  /*3500*/  @!P1 IMAD.MOV R3, RZ, RZ, -R3 ;  /* 0x000000ffff039224 */ /* 0x000fe200078e0a03 */
[----:B------:R-:W-:Y:S01]  /*3510*/  ISETP.GE.AND P1, PT, R2, RZ, PT ;  /* 0x000000ff0200720c */ /* 0x000fe20003f26270 */
[----:B------:R-:W-:Y:S01]  /*3520*/  @!P6 IMAD.MOV R0, RZ, RZ, -R0 ;  /* 0x000000ffff00e224 */ /* 0x000fe200078e0a00 */
[----:B------:R-:W-:Y:S01]  /*3530*/  ISETP.GT.U32.AND P6, PT, R14, R17, PT ;  /* 0x000000110e00720c */ /* 0x000fe20003fc4070 */
[C---:B------:R-:W-:Y:S01]  /*3540*/  VIADD R2, R29.reuse, 0x48 ;  /* 0x000000481d027836 */ /* 0x040fe20000000000 */
[----:B------:R-:W-:Y:S01]  /*3550*/  STL [R1+0x18c], R3 ;  /* 0x00018c0301007387 */ /* 0x000fe20000100800 */
[----:B------:R-:W-:-:S02]  /*3560*/  VIADD R11, R29, 0x47 ;  /* 0x000000471d0b7836 */ /* 0x000fc40000000000 */
[--C-:B------:R-:W-:Y:S01]  /*3570*/  @!P0 IMAD.IADD R6, R6, 0x1, -R14.reuse ;  /* 0x0000000106068824 */ /* 0x100fe200078e0a0e */
[----:B------:R-:W-:Y:S01]  /*3580*/  ISETP.GE.AND P0, PT, R5, RZ, PT ;  /* 0x000000ff0500720c */ /* 0x000fe20003f06270 */
[--C-:B------:R-:W-:Y:S01]  /*3590*/  @!P2 IMAD.IADD R4, R4, 0x1, -R14.reuse ;  /* 0x000000010404a824 */ /* 0x100fe200078e0a0e */
[----:B------:R-:W-:Y:S01]  /*35a0*/  IABS R10, R2 ;  /* 0x00000002000a7213 */ /* 0x000fe20000000000 */
[----:B------:R0:W-:Y:S01]  /*35b0*/  STL [R1+0x190], R0 ;  /* 0x0001900001007387 */ /* 0x0001e20000100800 */
[----:B------:R-:W-:Y:S01]  /*35c0*/  IABS R5, R11 ;  /* 0x0000000b00057213 */ /* 0x000fe20000000000 */
[----:B------:R-:W-:Y:S01]  /*35d0*/  @!P5 IMAD.IADD R16, R16, 0x1, -R14 ;  /* 0x000000011010d824 */ /* 0x000fe200078e0a0e */
[----:B------:R-:W-:Y:S01]  /*35e0*/  ISETP.GE.AND P2, PT, R9, RZ, PT ;  /* 0x000000ff0900720c */ /* 0x000fe20003f46270 */
[----:B------:R-:W-:-:S04]  /*35f0*/  IMAD.HI.U32 R9, R7, R10, RZ ;  /* 0x0000000a07097227 */ /* 0x000fc800078e00ff */
[----:B------:R-:W-:Y:S01]  /*3600*/  @!P6 IMAD.IADD R17, R17, 0x1, -R14 ;  /* 0x000000011111e824 */ /* 0x000fe200078e0a0e */
[C---:B------:R-:W-:Y:S01]  /*3610*/  ISETP.GT.U32.AND P6, PT, R14.reuse, R6, PT ;  /* 0x000000060e00720c */ /* 0x040fe20003fc4070 */
[----:B0-----:R-:W-:Y:S01]  /*3620*/  IMAD.MOV.U32 R0, RZ, RZ, R4 ;  /* 0x000000ffff007224 */ /* 0x001fe200078e0004 */
[----:B------:R-:W-:Y:S01]  /*3630*/  IADD3 R9, -R9, RZ, RZ ;  /* 0x000000ff09097210 */ /* 0x000fe20007ffe1ff */
[----:B------:R-:W-:Y:S01]  /*3640*/  IMAD.MOV.U32 R4, RZ, RZ, R5 ;  /* 0x000000ffff047224 */ /* 0x000fe200078e0005 */
[C---:B------:R-:W-:Y:S01]  /*3650*/  ISETP.GT.U32.AND P5, PT, R14.reuse, R17, PT ;  /* 0x000000110e00720c */ /* 0x040fe20003fa4070 */
[----:B------:R-:W-:Y:S01]  /*3660*/  @!P4 IMAD.MOV R0, RZ, RZ, -R0 ;  /* 0x000000ffff00c224 */ /* 0x000fe200078e0a00 */
[----:B------:R-:W-:Y:S01]  /*3670*/  ISETP.GT.U32.AND P4, PT, R14, R16, PT ;  /* 0x000000100e00720c */ /* 0x000fe20003f84070 */
[----:B------:R-:W-:-:S03]  /*3680*/  IMAD.HI.U32 R5, R7, R4, RZ ;  /* 0x0000000407057227 */ /* 0x000fc600078e00ff */
[----:B------:R-:W-:Y:S01]  /*3690*/  STL [R1+0x194], R0 ;  /* 0x0001940001007387 */ /* 0x000fe20000100800 */
[----:B------:R-:W-:Y:S02]  /*36a0*/  IMAD.MOV R5, RZ, RZ, -R5 ;  /* 0x000000ffff057224 */ /* 0x000fe400078e0a05 */
[C---:B------:R-:W-:Y:S02]  /*36b0*/  IMAD R10, R14.reuse, R9, R10 ;  /* 0x000000090e0a7224 */ /* 0x040fe400078e020a */
[----:B------:R-:W-:Y:S02]  /*36c0*/  IMAD R4, R14, R5, R4 ;  /* 0x000000050e047224 */ /* 0x000fe400078e0204 */
[--C-:B------:R-:W-:Y:S01]  /*36d0*/  @!P6 IMAD.IADD R6, R6, 0x1, -R14.reuse ;  /* 0x000000010606e824 */ /* 0x100fe200078e0a0e */
[----:B------:R-:W-:Y:S01]  /*36e0*/  ISETP.GT.U32.AND P6, PT, R14, R10, PT ;  /* 0x0000000a0e00720c */ /* 0x000fe20003fc4070 */
[----:B------:R-:W-:Y:S01]  /*36f0*/  @!P4 IMAD.IADD R16, R16, 0x1, -R14 ;  /* 0x000000011010c824 */ /* 0x000fe200078e0a0e */
[----:B------:R-:W-:Y:S01]  /*3700*/  ISETP.GT.U32.AND P4, PT, R14, R4, PT ;  /* 0x000000040e00720c */ /* 0x000fe20003f84070 */
[----:B------:R-:W-:-:S02]  /*3710*/  VIADD R15, R29, 0x46 ;  /* 0x000000461d0f7836 */ /* 0x000fc40000000000 */
[----:B------:R-:W-:Y:S02]  /*3720*/  VIADD R13, R29, 0x45 ;  /* 0x000000451d0d7836 */ /* 0x000fe40000000000 */
[----:B------:R-:W-:Y:S01]  /*3730*/  IMAD.MOV.U32 R3, RZ, RZ, R18 ;  /* 0x000000ffff037224 */ /* 0x000fe200078e0012 */
[----:B------:R-:W-:Y:S01]  /*3740*/  IABS R12, R15 ;  /* 0x0000000f000c7213 */ /* 0x000fe20000000000 */
[----:B------:R-:W-:Y:S01]  /*3750*/  @!P5 IMAD.IADD R17, R17, 0x1, -R14 ;  /* 0x000000011111d824 */ /* 0x000fe200078e0a0e */
[----:B------:R-:W-:Y:S01]  /*3760*/  IABS R20, R13 ;  /* 0x0000000d00147213 */ /* 0x000fe20000000000 */
[----:B------:R-:W-:Y:S01]  /*3770*/  @!P3 IMAD.MOV R3, RZ, RZ, -R3 ;  /* 0x000000ffff03b224 */ /* 0x000fe200078e0a03 */
[----:B------:R-:W-:Y:S01]  /*3780*/  ISETP.GE.AND P5, PT, R2, RZ, PT ;  /* 0x000000ff0200720c */ /* 0x000fe20003fa6270 */
[----:B------:R-:W-:-:S03]  /*3790*/  IMAD.HI.U32 R5, R7, R12, RZ ;  /* 0x0000000c07057227 */ /* 0x000fc600078e00ff */
[----:B------:R0:W-:Y:S01]  /*37a0*/  STL [R1+0x19c], R3 ;  /* 0x00019c0301007387 */ /* 0x0001e20000100800 */
[--C-:B------:R-:W-:Y:S01]  /*37b0*/  @!P6 IMAD.IADD R10, R10, 0x1, -R14.reuse ;  /* 0x000000010a0ae824 */ /* 0x100fe200078e0a0e */
[----:B------:R-:W-:Y:S01]  /*37c0*/  ISETP.GE.AND P6, PT, R11, RZ, PT ;  /* 0x000000ff0b00720c */ /* 0x000fe20003fc6270 */
[----:B------:R-:W-:Y:S02]  /*37d0*/  @!P4 IMAD.IADD R4, R4, 0x1, -R14 ;  /* 0x000000010404c824 */ /* 0x000fe400078e0a0e */
[----:B------:R-:W-:Y:S01]  /*37e0*/  IMAD.HI.U32 R9, R7, R20, RZ ;  /* 0x0000001407097227 */ /* 0x000fe200078e00ff */
[C---:B------:R-:W-:Y:S02]  /*37f0*/  ISETP.GT.U32.AND P3, PT, R14.reuse, R10, PT ;  /* 0x0000000a0e00720c */ /* 0x040fe40003f64070 */
[----:B------:R-:W-:Y:S01]  /*3800*/  ISETP.GT.U32.AND P4, PT, R14, R4, PT ;  /* 0x000000040e00720c */ /* 0x000fe20003f84070 */
[----:B------:R-:W-:Y:S01]  /*3810*/  VIADD R2, R29, 0x44 ;  /* 0x000000441d027836 */ /* 0x000fe20000000000 */
[----:B0-----:R-:W-:Y:S01]  /*3820*/  MOV R3, R17 ;  /* 0x0000001100037202 */ /* 0x001fe20000000f00 */
[----:B------:R-:W-:-:S02]  /*3830*/  IMAD.MOV R5, RZ, RZ, -R5 ;  /* 0x000000ffff057224 */ /* 0x000fc400078e0a05 */
[----:B------:R-:W-:Y:S02]  /*3840*/  IMAD.MOV.U32 R0, RZ, RZ, R6 ;  /* 0x000000ffff007224 */ /* 0x000fe400078e0006 */
[----:B------:R-:W-:Y:S02]  /*3850*/  IMAD.MOV R9, RZ, RZ, -R9 ;  /* 0x000000ffff097224 */ /* 0x000fe400078e0a09 */
[----:B------:R-:W-:Y:S02]  /*3860*/  VIADD R11, R29, 0x43 ;  /* 0x000000431d0b7836 */ /* 0x000fe40000000000 */
[C---:B------:R-:W-:Y:S01]  /*3870*/  IMAD R12, R14.reuse, R5, R12 ;  /* 0x000000050e0c7224 */ /* 0x040fe200078e020c */
[----:B------:R-:W-:Y:S01]  /*3880*/  IABS R5, R2 ;  /* 0x0000000200057213 */ /* 0x000fe20000000000 */
[----:B------:R-:W-:Y:S02]  /*3890*/  @!P1 IMAD.MOV R0, RZ, RZ, -R0 ;  /* 0x000000ffff009224 */ /* 0x000fe400078e0a00 */
[C---:B------:R-:W-:Y:S01]  /*38a0*/  IMAD R20, R14.reuse, R9, R20 ;  /* 0x000000090e147224 */ /* 0x040fe200078e0214 */
[----:B------:R-:W-:Y:S01]  /*38b0*/  IABS R9, R11 ;  /* 0x0000000b00097213 */ /* 0x000fe20000000000 */
[----:B------:R-:W-:Y:S01]  /*38c0*/  IMAD.HI.U32 R6, R7, R5, RZ ;  /* 0x0000000507067227 */ /* 0x000fe200078e00ff */
[C---:B------:R-:W-:Y:S01]  /*38d0*/  ISETP.GT.U32.AND P1, PT, R14.reuse, R12, PT ;  /* 0x0000000c0e00720c */ /* 0x040fe20003f24070 */
[----:B------:R0:W-:Y:S02]  /*38e0*/  STL [R1+0x1ac], R0 ;  /* 0x0001ac0001007387 */ /* 0x0001e40000100800 */
[----:B------:R-:W-:Y:S01]  /*38f0*/  @!P2 IMAD.MOV R3, RZ, RZ, -R3 ;  /* 0x000000ffff03a224 */ /* 0x000fe200078e0a03 */
[----:B------:R-:W-:Y:S01]  /*3900*/  ISETP.GT.U32.AND P2, PT, R14, R20, PT ;  /* 0x000000140e00720c */ /* 0x000fe20003f44070 */
[----:B------:R-:W-:Y:S01]  /*3910*/  @!P3 IMAD.IADD R10, R10, 0x1, -R14 ;  /* 0x000000010a0ab824 */ /* 0x000fe200078e0a0e */
[----:B------:R-:W-:Y:S01]  /*3920*/  ISETP.GE.AND P3, PT, R13, RZ, PT ;  /* 0x000000ff0d00720c */ /* 0x000fe20003f66270 */
[----:B------:R-:W-:Y:S01]  /*3930*/  IMAD.MOV R6, RZ, RZ, -R6 ;  /* 0x000000ffff067224 */ /* 0x000fe200078e0a06 */
[----:B------:R1:W-:Y:S01]  /*3940*/  STL [R1+0x1a8], R3 ;  /* 0x0001a80301007387 */ /* 0x0003e20000100800 */
[----:B------:R-:W-:Y:S01]  /*3950*/  @!P4 IMAD.IADD R4, R4, 0x1, -R14 ;  /* 0x000000010404c824 */ /* 0x000fe200078e0a0e */
[----:B------:R-:W-:Y:S01]  /*3960*/  ISETP.GE.AND P4, PT, R2, RZ, PT ;  /* 0x000000ff0200720c */ /* 0x000fe20003f86270 */
[----:B0-----:R-:W-:-:S02]  /*3970*/  IMAD.MOV.U32 R0, RZ, RZ, R16 ;  /* 0x000000ffff007224 */ /* 0x001fc400078e0010 */
[----:B------:R-:W-:-:S04]  /*3980*/  IMAD.HI.U32 R16, R7, R9, RZ ;  /* 0x0000000907107227 */ /* 0x000fc800078e00ff */
[----:B------:R-:W-:Y:S01]  /*3990*/  @!P0 IMAD.MOV R0, RZ, RZ, -R0 ;  /* 0x000000ffff008224 */ /* 0x000fe200078e0a00 */
[----:B------:R-:W-:Y:S01]  /*39a0*/  ISETP.GE.AND P0, PT, R15, RZ, PT ;  /* 0x000000ff0f00720c */ /* 0x000fe20003f06270 */
[----:B------:R-:W-:Y:S02]  /*39b0*/  IMAD.MOV R16, RZ, RZ, -R16 ;  /* 0x000000ffff107224 */ /* 0x000fe400078e0a10 */
[----:B------:R-:W-:Y:S01]  /*39c0*/  IMAD R2, R14, R6, R5 ;  /* 0x000000060e027224 */ /* 0x000fe200078e0205 */
[----:B------:R0:W-:Y:S01]  /*39d0*/  STL [R1+0x1b4], R0 ;  /* 0x0001b40001007387 */ /* 0x0001e20000100800 */
[----:B-1----:R-:W-:Y:S02]  /*39e0*/  IMAD.MOV.U32 R3, RZ, RZ, R10 ;  /* 0x000000ffff037224 */ /* 0x002fe400078e000a */
[----:B------:R-:W-:Y:S02]  /*39f0*/  @!P1 IMAD.IADD R12, R12, 0x1, -R14 ;  /* 0x000000010c0c9824 */ /* 0x000fe400078e0a0e */
[----:B------:R-:W-:-:S02]  /*3a00*/  IMAD R9, R14, R16, R9 ;  /* 0x000000100e097224 */ /* 0x000fc400078e0209 */
[----:B------:R-:W-:Y:S01]  /*3a10*/  @!P5 IMAD.MOV R3, RZ, RZ, -R3 ;  /* 0x000000ffff03d224 */ /* 0x000fe200078e0a03 */
[----:B------:R-:W-:Y:S01]  /*3a20*/  ISETP.GT.U32.AND P5, PT, R14, R2, PT ;  /* 0x000000020e00720c */ /* 0x000fe20003fa4070 */
[----:B------:R-:W-:Y:S01]  /*3a30*/  @!P2 IMAD.IADD R20, R20, 0x1, -R14 ;  /* 0x000000011414a824 */ /* 0x000fe200078e0a0e */
[C---:B------:R-:W-:Y:S01]  /*3a40*/  ISETP.GT.U32.AND P1, PT, R14.reuse, R12, PT ;  /* 0x0000000c0e00720c */ /* 0x040fe20003f24070 */
[----:B0-----:R-:W-:Y:S01]  /*3a50*/  IMAD.MOV.U32 R0, RZ, RZ, R4 ;  /* 0x000000ffff007224 */ /* 0x001fe200078e0004 */
[----:B------:R-:W-:Y:S01]  /*3a60*/  STL [R1+0x1b8], R3 ;  /* 0x0001b80301007387 */ /* 0x000fe20000100800 */
[C---:B------:R-:W-:Y:S01]  /*3a70*/  VIADD R5, R29.reuse, 0x42 ;  /* 0x000000421d057836 */ /* 0x040fe20000000000 */
[C---:B------:R-:W-:Y:S01]  /*3a80*/  ISETP.GT.U32.AND P2, PT, R14.reuse, R20, PT ;  /* 0x000000140e00720c */ /* 0x040fe20003f44070 */
[----:B------:R-:W-:Y:S01]  /*3a90*/  @!P6 IMAD.MOV R0, RZ, RZ, -R0 ;  /* 0x000000ffff00e224 */ /* 0x000fe200078e0a00 */
[----:B------:R-:W-:Y:S01]  /*3aa0*/  ISETP.GT.U32.AND P6, PT, R14, R9, PT ;  /* 0x000000090e00720c */ /* 0x000fe20003fc4070 */
[C---:B------:R-:W-:Y:S01]  /*3ab0*/  VIADD R6, R29.reuse, 0x41 ;  /* 0x000000411d067836 */ /* 0x040fe20000000000 */
[----:B------:R-:W-:Y:S01]  /*3ac0*/  IABS R10, R5 ;  /* 0x00000005000a7213 */ /* 0x000fe20000000000 */
[----:B------:R-:W-:Y:S01]  /*3ad0*/  VIADD R15, R29, 0x40 ;  /* 0x000000401d0f7836 */ /* 0x000fe20000000000 */
[----:B------:R0:W-:Y:S01]  /*3ae0*/  STL [R1+0x1c4], R0 ;  /* 0x0001c40001007387 */ /* 0x0001e20000100800 */
[--C-:B------:R-:W-:Y:S01]  /*3af0*/  @!P5 IMAD.IADD R2, R2, 0x1, -R14.reuse ;  /* 0x000000010202d824 */ /* 0x100fe200078e0a0e */
[----:B------:R-:W-:Y:S01]  /*3b00*/  IABS R4, R6 ;  /* 0x0000000600047213 */ /* 0x000fe20000000000 */
[----:B------:R-:W-:Y:S01]  /*3b10*/  @!P1 IMAD.IADD R12, R12, 0x1, -R14 ;  /* 0x000000010c0c9824 */ /* 0x000fe200078e0a0e */
[----:B------:R-:W-:Y:S01]  /*3b20*/  ISETP.GE.AND P1, PT, R11, RZ, PT ;  /* 0x000000ff0b00720c */ /* 0x000fe20003f26270 */
[----:B------:R-:W-:Y:S01]  /*3b30*/  IMAD.HI.U32 R11, R7, R10, RZ ;  /* 0x0000000a070b7227 */ /* 0x000fe200078e00ff */
[----:B------:R-:W-:-:S02]  /*3b40*/  ISETP.GT.U32.AND P5, PT, R14, R2, PT ;  /* 0x000000020e00720c */ /* 0x000fc40003fa4070 */
[----:B------:R-:W-:Y:S01]  /*3b50*/  @!P2 IADD3 R20, R20, -R14, RZ ;  /* 0x8000000e1414a210 */ /* 0x000fe20007ffe0ff */
[----:B------:R-:W-:Y:S01]  /*3b60*/  @!P6 IMAD.IADD R9, R9, 0x1, -R14 ;  /* 0x000000010909e824 */ /* 0x000fe200078e0a0e */
[----:B------:R-:W-:Y:S01]  /*3b70*/  ISETP.GE.AND P2, PT, R5, RZ, PT ;  /* 0x000000ff0500720c */ /* 0x000fe20003f46270 */
[----:B------:R-:W-:Y:S01]  /*3b80*/  IMAD.HI.U32 R5, R7, R4, RZ ;  /* 0x0000000407057227 */ /* 0x000fe200078e00ff */
[----:B------:R-:W-:Y:S02]  /*3b90*/  IABS R18, R15 ;  /* 0x0000000f00127213 */ /* 0x000fe40000000000 */
[C---:B------:R-:W-:Y:S01]  /*3ba0*/  ISETP.GT.U32.AND P6, PT, R14.reuse, R9, PT ;  /* 0x000000090e00720c */ /* 0x040fe20003fc4070 */
[----:B------:R-:W-:Y:S02]  /*3bb0*/  IMAD.MOV R11, RZ, RZ, -R11 ;  /* 0x000000ffff0b7224 */ /* 0x000fe400078e0a0b */
[----:B------:R-:W-:Y:S02]  /*3bc0*/  IMAD.MOV R5, RZ, RZ, -R5 ;  /* 0x000000ffff057224 */ /* 0x000fe400078e0a05 */
[----:B------:R-:W-:-:S02]  /*3bd0*/  IMAD R10, R14, R11, R10 ;  /* 0x0000000b0e0a7224 */ /* 0x000fc400078e020a */
[----:B------:R-:W-:Y:S02]  /*3be0*/  IMAD R4, R14, R5, R4 ;  /* 0x000000050e047224 */ /* 0x000fe400078e0204 */
[----:B------:R-:W-:Y:S01]  /*3bf0*/  @!P5 IMAD.IADD R2, R2, 0x1, -R14 ;  /* 0x000000010202d824 */ /* 0x000fe200078e0a0e */
[C---:B------:R-:W-:Y:S01]  /*3c00*/  ISETP.GT.U32.AND P5, PT, R14.reuse, R10, PT ;  /* 0x0000000a0e00720c */ /* 0x040fe20003fa4070 */
[----:B0-----:R-:W-:Y:S02]  /*3c10*/  IMAD.MOV.U32 R0, RZ, RZ, R12 ;  /* 0x000000ffff007224 */ /* 0x001fe400078e000c */
[----:B------:R-:W-:Y:S01]  /*3c20*/  @!P6 IMAD.IADD R9, R9, 0x1, -R14 ;  /* 0x000000010909e824 */ /* 0x000fe200078e0a0e */
[----:B------:R-:W-:Y:S01]  /*3c30*/  ISETP.GT.U32.AND P6, PT, R14, R4, PT ;  /* 0x000000040e00720c */ /* 0x000fe20003fc4070 */
[----:B------:R-:W-:Y:S01]  /*3c40*/  @!P0 IMAD.MOV R0, RZ, RZ, -R0 ;  /* 0x000000ffff008224 */ /* 0x000fe200078e0a00 */
[----:B------:R-:W-:Y:S01]  /*3c50*/  ISETP.GE.AND P0, PT, R6, RZ, PT ;  /* 0x000000ff0600720c */ /* 0x000fe20003f06270 */
[----:B------:R-:W-:-:S02]  /*3c60*/  VIADD R11, R29, 0x3f ;  /* 0x0000003f1d0b7836 */ /* 0x000fc40000000000 */
[----:B------:R-:W-:Y:S01]  /*3c70*/  IMAD.HI.U32 R6, R7, R18, RZ ;  /* 0x0000001207067227 */ /* 0x000fe200078e00ff */
[----:B------:R0:W-:Y:S02]  /*3c80*/  STL [R1+0x1c0], R0 ;  /* 0x0001c00001007387 */ /* 0x0001e40000100800 */
[----:B------:R-:W-:Y:S01]  /*3c90*/  IABS R17, R11 ;  /* 0x0000000b00117213 */ /* 0x000fe20000000000 */
[----:B------:R-:W-:Y:S02]  /*3ca0*/  @!P5 IMAD.IADD R10, R10, 0x1, -R14 ;  /* 0x000000010a0ad824 */ /* 0x000fe400078e0a0e */
[----:B------:R-:W-:Y:S02]  /*3cb0*/  VIADD R12, R29, 0x3e ;  /* 0x0000003e1d0c7836 */ /* 0x000fe40000000000 */
[----:B------:R-:W-:Y:S01]  /*3cc0*/  @!P6 IADD3 R4, R4, -R14, RZ ;  /* 0x8000000e0404e210 */ /* 0x000fe20007ffe0ff */
[----:B------:R-:W-:Y:S01]  /*3cd0*/  IMAD.MOV R6, RZ, RZ, -R6 ;  /* 0x000000ffff067224 */ /* 0x000fe200078e0a06 */
[C---:B------:R-:W-:Y:S01]  /*3ce0*/  ISETP.GT.U32.AND P6, PT, R14.reuse, R10, PT ;  /* 0x0000000a0e00720c */ /* 0x040fe20003fc4070 */
[----:B0-----:R-:W-:Y:S01]  /*3cf0*/  IMAD.MOV.U32 R0, RZ, RZ, R20 ;  /* 0x000000ffff007224 */ /* 0x001fe200078e0014 */
[----:B------:R-:W-:Y:S01]  /*3d00*/  IABS R16, R12 ;  /* 0x0000000c00107213 */ /* 0x000fe20000000000 */
[----:B------:R-:W-:-:S02]  /*3d10*/  IMAD R18, R14, R6, R18 ;  /* 0x000000060e127224 */ /* 0x000fc400078e0212 */
[----:B------:R-:W-:Y:S01]  /*3d20*/  @!P3 IMAD.MOV R0, RZ, RZ, -R0 ;  /* 0x000000ffff00b224 */ /* 0x000fe200078e0a00 */
[----:B------:R-:W-:Y:S01]  /*3d30*/  ISETP.GE.AND P3, PT, R15, RZ, PT ;  /* 0x000000ff0f00720c */ /* 0x000fe20003f66270 */
[----:B------:R-:W-:Y:S01]  /*3d40*/  IMAD.HI.U32 R21, R7, R17, RZ ;  /* 0x0000001107157227 */ /* 0x000fe200078e00ff */
[----:B------:R-:W-:Y:S02]  /*3d50*/  ISETP.GT.U32.AND P5, PT, R14, R18, PT ;  /* 0x000000120e00720c */ /* 0x000fe40003fa4070 */
[----:B------:R0:W-:Y:S01]  /*3d60*/  STL [R1+0x1a0], R0 ;  /* 0x0001a00001007387 */ /* 0x0001e20000100800 */
[----:B------:R-:W-:Y:S02]  /*3d70*/  VIADD R5, R29, 0x3d ;  /* 0x0000003d1d057836 */ /* 0x000fe40000000000 */
[----:B------:R-:W-:-:S03]  /*3d80*/  IMAD.HI.U32 R19, R7, R16, RZ ;  /* 0x0000001007137227 */ /* 0x000fc600078e00ff */
[----:B------:R-:W-:Y:S01]  /*3d90*/  IABS R13, R5 ;  /* 0x00000005000d7213 */ /* 0x000fe20000000000 */
[----:B------:R-:W-:Y:S02]  /*3da0*/  IMAD.MOV R21, RZ, RZ, -R21 ;  /* 0x000000ffff157224 */ /* 0x000fe400078e0a15 */
[----:B------:R-:W-:Y:S02]  /*3db0*/  IMAD.MOV R19, RZ, RZ, -R19 ;  /* 0x000000ffff137224 */ /* 0x000fe400078e0a13 */
[----:B0-----:R-:W-:Y:S02]  /*3dc0*/  IMAD.MOV.U32 R0, RZ, RZ, R2 ;  /* 0x000000ffff007224 */ /* 0x001fe400078e0002 */
[C---:B------:R-:W-:Y:S02]  /*3dd0*/  IMAD R15, R14.reuse, R21, R17 ;  /* 0x000000150e0f7224 */ /* 0x040fe400078e0211 */
[----:B------:R-:W-:Y:S01]  /*3de0*/  @!P4 IMAD.MOV R0, RZ, RZ, -R0 ;  /* 0x000000ffff00c224 */ /* 0x000fe200078e0a00 */
[----:B------:R-:W-:Y:S01]  /*3df0*/  ISETP.GT.U32.AND P4, PT, R14, R4, PT ;  /* 0x000000040e00720c */ /* 0x000fe20003f84070 */
[----:B------:R-:W-:Y:S01]  /*3e00*/  @!P6 IMAD.IADD R10, R10, 0x1, -R14 ;  /* 0x000000010a0ae824 */ /* 0x000fe200078e0a0e */
[C---:B------:R-:W-:Y:S01]  /*3e10*/  ISETP.GT.U32.AND P6, PT, R14.reuse, R15, PT ;  /* 0x0000000f0e00720c */ /* 0x040fe20003fc4070 */
[----:B------:R-:W-:Y:S01]  /*3e20*/  IMAD.MOV.U32 R20, RZ, RZ, R13 ;  /* 0x000000ffff147224 */ /* 0x000fe200078e000d */
[----:B------:R0:W-:Y:S01]  /*3e30*/  STL [R1+0x198], R0 ;  /* 0x0001980001007387 */ /* 0x0001e20000100800 */
[----:B------:R-:W-:-:S02]  /*3e40*/  IMAD R13, R14, R19, R16 ;  /* 0x000000130e0d7224 */ /* 0x000fc400078e0210 */
[----:B------:R-:W-:-:S04]  /*3e50*/  IMAD.HI.U32 R2, R7, R20, RZ ;  /* 0x0000001407027227 */ /* 0x000fc800078e00ff */
[----:B------:R-:W-:Y:S02]  /*3e60*/  @!P5 IMAD.IADD R18, R18, 0x1, -R14 ;  /* 0x000000011212d824 */ /* 0x000fe400078e0a0e */
[----:B------:R-:W-:Y:S02]  /*3e70*/  IMAD.MOV R2, RZ, RZ, -R2 ;  /* 0x000000ffff027224 */ /* 0x000fe400078e0a02 */
[----:B0-----:R-:W-:Y:S01]  /*3e80*/  IMAD.MOV.U32 R0, RZ, RZ, R10 ;  /* 0x000000ffff007224 */ /* 0x001fe200078e000a */
[C---:B------:R-:W-:Y:S01]  /*3e90*/  ISETP.GT.U32.AND P5, PT, R14.reuse, R18, PT ;  /* 0x000000120e00720c */ /* 0x040fe20003fa4070 */
[----:B------:R-:W-:Y:S02]  /*3ea0*/  VIADD R6, R29, 0x3c ;  /* 0x0000003c1d067836 */ /* 0x000fe40000000000 */
[----:B------:R-:W-:Y:S01]  /*3eb0*/  @!P2 IMAD.MOV R0, RZ, RZ, -R0 ;  /* 0x000000ffff00a224 */ /* 0x000fe200078e0a00 */
[C---:B------:R-:W-:Y:S01]  /*3ec0*/  ISETP.GT.U32.AND P2, PT, R14.reuse, R13, PT ;  /* 0x0000000d0e00720c */ /* 0x040fe20003f44070 */
[----:B------:R-:W-:Y:S01]  /*3ed0*/  IMAD.MOV.U32 R3, RZ, RZ, R9 ;  /* 0x000000ffff037224 */ /* 0x000fe200078e0009 */
[----:B------:R-:W-:Y:S01]  /*3ee0*/  IABS R17, R6 ;  /* 0x0000000600117213 */ /* 0x000fe20000000000 */
[----:B------:R-:W-:-:S02]  /*3ef0*/  IMAD R2, R14, R2, R20 ;  /* 0x000000020e027224 */ /* 0x000fc400078e0214 */
[--C-:B------:R-:W-:Y:S02]  /*3f00*/  @!P6 IMAD.IADD R15, R15, 0x1, -R14.reuse ;  /* 0x000000010f0fe824 */ /* 0x100fe400078e0a0e */
[----:B------:R-:W-:Y:S01]  /*3f10*/  @!P1 IMAD.MOV R3, RZ, RZ, -R3 ;  /* 0x000000ffff039224 */ /* 0x000fe200078e0a03 */
[----:B------:R-:W-:Y:S01]  /*3f20*/  ISETP.GT.U32.AND P6, PT, R14, R2, PT ;  /* 0x000000020e00720c */ /* 0x000fe20003fc4070 */
[--C-:B------:R-:W-:Y:S01]  /*3f30*/  @!P4 IMAD.IADD R4, R4, 0x1, -R14.reuse ;  /* 0x000000010404c824 */ /* 0x100fe200078e0a0e */
[----:B------:R-:W-:Y:S01]  /*3f40*/  ISETP.GE.AND P4, PT, R12, RZ, PT ;  /* 0x000000ff0c00720c */ /* 0x000fe20003f86270 */
[----:B------:R-:W-:Y:S01]  /*3f50*/  IMAD.HI.U32 R9, R7, R17, RZ ;  /* 0x0000001107097227 */ /* 0x000fe200078e00ff */
[----:B------:R-:W-:Y:S01]  /*3f60*/  STL [R1+0x188], R3 ;  /* 0x0001880301007387 */ /* 0x000fe20000100800 */
[----:B------:R-:W-:Y:S02]  /*3f70*/  ISETP.GE.AND P1, PT, R11, RZ, PT ;  /* 0x000000ff0b00720c */ /* 0x000fe40003f26270 */
[----:B------:R-:W-:Y:S01]  /*3f80*/  @!P2 IMAD.IADD R13, R13, 0x1, -R14 ;  /* 0x000000010d0da824 */ /* 0x000fe200078e0a0e */
[----:B------:R-:W-:Y:S01]  /*3f90*/  ISETP.GT.U32.AND P2, PT, R14, R15, PT ;  /* 0x0000000f0e00720c */ /* 0x000fe20003f44070 */
[----:B------:R0:W-:Y:S01]  /*3fa0*/  STL [R1+0x180], R0 ;  /* 0x0001800001007387 */ /* 0x0001e20000100800 */
[----:B------:R-:W-:-:S02]  /*3fb0*/  IMAD.MOV R9, RZ, RZ, -R9 ;  /* 0x000000ffff097224 */ /* 0x000fc400078e0a09 */
[--C-:B------:R-:W-:Y:S01]  /*3fc0*/  @!P5 IMAD.IADD R18, R18, 0x1, -R14.reuse ;  /* 0x000000011212d824 */ /* 0x100fe200078e0a0e */
[----:B------:R-:W-:Y:S01]  /*3fd0*/  ISETP.GE.AND P5, PT, R5, RZ, PT ;  /* 0x000000ff0500720c */ /* 0x000fe20003fa6270 */
[C---:B------:R-:W-:Y:S02]  /*3fe0*/  VIADD R5, R29.reuse, 0x3b ;  /* 0x0000003b1d057836 */ /* 0x040fe40000000000 */
[----:B------:R-:W-:Y:S02]  /*3ff0*/  IMAD R12, R14, R9, R17 ;  /* 0x000000090e0c7224 */ /* 0x000fe400078e0211 */
[--C-:B------:R-:W-:Y:S01]  /*4000*/  @!P6 IMAD.IADD R2, R2, 0x1, -R14.reuse ;  /* 0x000000010202e824 */ /* 0x100fe200078e0a0e */
[----:B0-----:R-:W-:Y:S01]  /*4010*/  MOV R0, R4 ;  /* 0x0000000400007202 */ /* 0x001fe20000000f00 */
[----:B------:R-:W-:Y:S01]  /*4020*/  VIADD R19, R29, 0x39 ;  /* 0x000000391d137836 */ /* 0x000fe20000000000 */
[----:B------:R-:W-:Y:S01]  /*4030*/  IABS R10, R5 ;  /* 0x00000005000a7213 */ /* 0x000fe20000000000 */
[----:B------:R-:W-:Y:S01]  /*4040*/  @!P2 IMAD.IADD R15, R15, 0x1, -R14 ;  /* 0x000000010f0fa824 */ /* 0x000fe200078e0a0e */
[C---:B------:R-:W-:Y:S01]  /*4050*/  ISETP.GT.U32.AND P2, PT, R14.reuse, R12, PT ;  /* 0x0000000c0e00720c */ /* 0x040fe20003f44070 */
[----:B------:R-:W-:Y:S01]  /*4060*/  @!P0 IMAD.MOV R0, RZ, RZ, -R0 ;  /* 0x000000ffff008224 */ /* 0x000fe200078e0a00 */
[C---:B------:R-:W-:Y:S01]  /*4070*/  ISETP.GT.U32.AND P0, PT, R14.reuse, R13, PT ;  /* 0x0000000d0e00720c */ /* 0x040fe20003f04070 */
[----:B------:R-:W-:Y:S01]  /*4080*/  IMAD.HI.U32 R11, R7, R10, RZ ;  /* 0x0000000a070b7227 */ /* 0x000fe200078e00ff */
[----:B------:R-:W-:-:S02]  /*4090*/  ISETP.GT.U32.AND P6, PT, R14, R2, PT ;  /* 0x000000020e00720c */ /* 0x000fc40003fc4070 */
[----:B------:R-:W-:Y:S01]  /*40a0*/  IABS R4, R19 ;  /* 0x0000001300047213 */ /* 0x000fe20000000000 */
[----:B------:R-:W-:Y:S01]  /*40b0*/  IMAD.MOV R11, RZ, RZ, -R11 ;  /* 0x000000ffff0b7224 */ /* 0x000fe200078e0a0b */
[----:B------:R0:W-:Y:S01]  /*40c0*/  STL [R1+0x17c], R0 ;  /* 0x00017c0001007387 */ /* 0x0001e20000100800 */
[C---:B------:R-:W-:Y:S02]  /*40d0*/  VIADD R17, R29.reuse, 0x3a ;  /* 0x0000003a1d117836 */ /* 0x040fe40000000000 */
[----:B------:R-:W-:Y:S02]  /*40e0*/  VIADD R16, R29, 0x38 ;  /* 0x000000381d107836 */ /* 0x000fe40000000000 */
[--C-:B------:R-:W-:Y:S01]  /*40f0*/  @!P2 IMAD.IADD R12, R12, 0x1, -R14.reuse ;  /* 0x000000010c0ca824 */ /* 0x100fe200078e0a0e */
[----:B------:R-:W-:Y:S01]  /*4100*/  IABS R20, R17 ;  /* 0x0000001100147213 */ /* 0x000fe20000000000 */
[----:B------:R-:W-:Y:S01]  /*4110*/  @!P0 IMAD.IADD R13, R13, 0x1, -R14 ;  /* 0x000000010d0d8824 */ /* 0x000fe200078e0a0e */
[----:B------:R-:W-:Y:S01]  /*4120*/  ISETP.GE.AND P0, PT, R6, RZ, PT ;  /* 0x000000ff0600720c */ /* 0x000fe20003f06270 */
[----:B------:R-:W-:Y:S01]  /*4130*/  IMAD R6, R14, R11, R10 ;  /* 0x0000000b0e067224 */ /* 0x000fe200078e020a */
[----:B------:R-:W-:Y:S01]  /*4140*/  IABS R9, R16 ;  /* 0x0000001000097213 */ /* 0x000fe20000000000 */
[----:B------:R-:W-:Y:S01]  /*4150*/  IMAD.MOV.U32 R3, RZ, RZ, R18 ;  /* 0x000000ffff037224 */ /* 0x000fe200078e0012 */
[----:B0-----:R-:W-:Y:S01]  /*4160*/  MOV R0, R15 ;  /* 0x0000000f00007202 */ /* 0x001fe20000000f00 */
[----:B------:R-:W-:Y:S01]  /*4170*/  IMAD.HI.U32 R10, R7, R4, RZ ;  /* 0x00000004070a7227 */ /* 0x000fe200078e00ff */
[----:B------:R-:W-:-:S03]  /*4180*/  ISETP.GE.AND P2, PT, R5, RZ, PT ;  /* 0x000000ff0500720c */ /* 0x000fc60003f46270 */
[----:B------:R-:W-:Y:S01]  /*4190*/  @!P6 IMAD.IADD R2, R2, 0x1, -R14 ;  /* 0x000000010202e824 */ /* 0x000fe200078e0a0e */
[C---:B------:R-:W-:Y:S01]  /*41a0*/  ISETP.GT.U32.AND P6, PT, R14.reuse, R6, PT ;  /* 0x000000060e00720c */ /* 0x040fe20003fc4070 */
[----:B------:R-:W-:Y:S01]  /*41b0*/  @!P3 IMAD.MOV R3, RZ, RZ, -R3 ;  /* 0x000000ffff03b224 */ /* 0x000fe200078e0a03 */
[----:B------:R-:W-:Y:S01]  /*41c0*/  ISETP.GT.U32.AND P3, PT, R14, R12, PT ;  /* 0x0000000c0e00720c */ /* 0x000fe20003f64070 */
[----:B------:R-:W-:-:S03]  /*41d0*/  IMAD.HI.U32 R21, R7, R20, RZ ;  /* 0x0000001407157227 */ /* 0x000fc600078e00ff */
[----:B------:R0:W-:Y:S01]  /*41e0*/  STL [R1+0x174], R3 ;  /* 0x0001740301007387 */ /* 0x0001e20000100800 */
[----:B------:R-:W-:-:S04]  /*41f0*/  IMAD.HI.U32 R11, R7, R9, RZ ;  /* 0x00000009070b7227 */ /* 0x000fc800078e00ff */
[----:B------:R-:W-:Y:S02]  /*4200*/  IMAD.MOV R10, RZ, RZ, -R10 ;  /* 0x000000ffff0a7224 */ /* 0x000fe400078e0a0a */
[----:B------:R-:W-:Y:S02]  /*4210*/  IMAD.MOV R21, RZ, RZ, -R21 ;  /* 0x000000ffff157224 */ /* 0x000fe400078e0a15 */
[----:B------:R-:W-:Y:S02]  /*4220*/  IMAD.MOV R11, RZ, RZ, -R11 ;  /* 0x000000ffff0b7224 */ /* 0x000fe400078e0a0b */
[----:B------:R-:W-:Y:S02]  /*4230*/  IMAD R4, R14, R10, R4 ;  /* 0x0000000a0e047224 */ /* 0x000fe400078e0204 */
[----:B0-----:R-:W-:Y:S02]  /*4240*/  IMAD.MOV.U32 R3, RZ, RZ, R13 ;  /* 0x000000ffff037224 */ /* 0x001fe400078e000d */
[----:B------:R-:W-:-:S02]  /*4250*/  @!P1 IMAD.MOV R0, RZ, RZ, -R0 ;  /* 0x000000ffff009224 */ /* 0x000fc400078e0a00 */
[C---:B------:R-:W-:Y:S02]  /*4260*/  IMAD R5, R14.reuse, R21, R20 ;  /* 0x000000150e057224 */ /* 0x040fe400078e0214 */
[C---:B------:R-:W-:Y:S01]  /*4270*/  IMAD R9, R14.reuse, R11, R9 ;  /* 0x0000000b0e097224 */ /* 0x040fe200078e0209 */
[----:B------:R0:W-:Y:S01]  /*4280*/  STL [R1+0x16c], R0 ;  /* 0x00016c0001007387 */ /* 0x0001e20000100800 */
[----:B------:R-:W-:Y:S01]  /*4290*/  @!P4 IMAD.MOV R3, RZ, RZ, -R3 ;  /* 0x000000ffff03c224 */ /* 0x000fe200078e0a03 */
[----:B------:R-:W-:Y:S01]  /*42a0*/  ISETP.GT.U32.AND P4, PT, R14, R4, PT ;  /* 0x000000040e00720c */ /* 0x000fe20003f84070 */
[C---:B------:R-:W-:Y:S02]  /*42b0*/  VIADD R10, R29.reuse, 0x37 ;  /* 0x000000371d0a7836 */ /* 0x040fe40000000000 */
[--C-:B------:R-:W-:Y:S01]  /*42c0*/  @!P6 IMAD.IADD R6, R6, 0x1, -R14.reuse ;  /* 0x000000010606e824 */ /* 0x100fe200078e0a0e */
[----:B------:R-:W-:Y:S01]  /*42d0*/  ISETP.GT.U32.AND P6, PT, R14, R5, PT ;  /* 0x000000050e00720c */ /* 0x000fe20003fc4070 */
[----:B------:R-:W-:Y:S01]  /*42e0*/  @!P3 IMAD.IADD R12, R12, 0x1, -R14 ;  /* 0x000000010c0cb824 */ /* 0x000fe200078e0a0e */
[C---:B------:R-:W-:Y:S01]  /*42f0*/  ISETP.GT.U32.AND P3, PT, R14.reuse, R9, PT ;  /* 0x000000090e00720c */ /* 0x040fe20003f64070 */
[----:B------:R-:W-:Y:S01]  /*4300*/  VIADD R11, R29, 0x36 ;  /* 0x000000361d0b7836 */ /* 0x000fe20000000000 */
[----:B------:R-:W-:Y:S01]  /*4310*/  IABS R20, R10 ;  /* 0x0000000a00147213 */ /* 0x000fe20000000000 */
[----:B0-----:R-:W-:Y:S01]  /*4320*/  IMAD.MOV.U32 R0, RZ, RZ, R2 ;  /* 0x000000ffff007224 */ /* 0x001fe200078e0002 */
[----:B------:R-:W-:Y:S01]  /*4330*/  ISETP.GT.U32.AND P1, PT, R14, R6, PT ;  /* 0x000000060e00720c */ /* 0x000fe20003f24070 */
[----:B------:R-:W-:Y:S01]  /*4340*/  STL [R1+0x160], R3 ;  /* 0x0001600301007387 */ /* 0x000fe20000100800 */
[----:B------:R-:W-:Y:S01]  /*4350*/  IABS R18, R11 ;  /* 0x0000000b00127213 */ /* 0x000fe20000000000 */
[----:B------:R-:W-:Y:S01]  /*4360*/  @!P5 IMAD.MOV R0, RZ, RZ, -R0 ;  /* 0x000000ffff00d224 */ /* 0x000fe200078e0a00 */
[----:B------:R-:W-:Y:S01]  /*4370*/  ISETP.GE.AND P5, PT, R17, RZ, PT ;  /* 0x000000ff1100720c */ /* 0x000fe20003fa6270 */
[----:B------:R-:W-:-:S02]  /*4380*/  IMAD.MOV.U32 R15, RZ, RZ, R20 ;  /* 0x000000ffff0f7224 */ /* 0x000fc400078e0014 */
[----:B------:R-:W-:Y:S01]  /*4390*/  @!P4 IMAD.IADD R4, R4, 0x1, -R14 ;  /* 0x000000010404c824 */ /* 0x000fe200078e0a0e */
[----:B------:R0:W-:Y:S01]  /*43a0*/  STL [R1+0x14c], R0 ;  /* 0x00014c0001007387 */ /* 0x0001e20000100800 */
[----:B------:R-:W-:-:S04]  /*43b0*/  IMAD.HI.U32 R2, R7, R15, RZ ;  /* 0x0000000f07027227 */ /* 0x000fc800078e00ff */
[----:B------:R-:W-:Y:S02]  /*43c0*/  IMAD.MOV.U32 R13, RZ, RZ, R18 ;  /* 0x000000ffff0d7224 */ /* 0x000fe400078e0012 */
[--C-:B------:R-:W-:Y:S01]  /*43d0*/  @!P6 IMAD.IADD R5, R5, 0x1, -R14.reuse ;  /* 0x000000010505e824 */ /* 0x100fe200078e0a0e */
[----:B------:R-:W-:Y:S01]  /*43e0*/  ISETP.GE.AND P6, PT, R16, RZ, PT ;  /* 0x000000ff1000720c */ /* 0x000fe20003fc6270 */
[----:B------:R-:W-:Y:S01]  /*43f0*/  @!P3 IMAD.IADD R9, R9, 0x1, -R14 ;  /* 0x000000010909b824 */ /* 0x000fe200078e0a0e */
[C---:B------:R-:W-:Y:S01]  /*4400*/  ISETP.GT.U32.AND P3, PT, R14.reuse, R4, PT ;  /* 0x000000040e00720c */ /* 0x040fe20003f64070 */
[----:B0-----:R-:W-:Y:S01]  /*4410*/  IMAD.MOV.U32 R0, RZ, RZ, R12 ;  /* 0x000000ffff007224 */ /* 0x001fe200078e000c */
[C---:B------:R-:W-:Y:S01]  /*4420*/  ISETP.GT.U32.AND P4, PT, R14.reuse, R5, PT ;  /* 0x000000050e00720c */ /* 0x040fe20003f84070 */
[----:B------:R-:W-:Y:S02]  /*4430*/  IMAD.MOV R2, RZ, RZ, -R2 ;  /* 0x000000ffff027224 */ /* 0x000fe400078e0a02 */
[----:B------:R-:W-:Y:S01]  /*4440*/  @!P0 IMAD.MOV R0, RZ, RZ, -R0 ;  /* 0x000000ffff008224 */ /* 0x000fe200078e0a00 */
[----:B------:R-:W-:Y:S01]  /*4450*/  ISETP.GT.U32.AND P0, PT, R14, R9, PT ;  /* 0x000000090e00720c */ /* 0x000fe20003f04070 */
[----:B------:R-:W-:Y:S01]  /*4460*/  @!P1 IMAD.IADD R6, R6, 0x1, -R14 ;  /* 0x0000000106069824 */ /* 0x000fe200078e0a0e */
[----:B------:R-:W-:Y:S01]  /*4470*/  ISETP.GE.AND P1, PT, R19, RZ, PT ;  /* 0x000000ff1300720c */ /* 0x000fe20003f26270 */
[----:B------:R-:W-:Y:S01]  /*4480*/  IMAD.HI.U32 R16, R7, R13, RZ ;  /* 0x0000000d07107227 */ /* 0x000fe200078e00ff */
[----:B------:R0:W-:Y:S03]  /*4490*/  STL [R1+0x140], R0 ;  /* 0x0001400001007387 */ /* 0x0001e60000100800 */
[----:B------:R-:W-:-:S02]  /*44a0*/  IMAD R2, R14, R2, R15 ;  /* 0x000000020e027224 */ /* 0x000fc400078e020f */
[----:B------:R-:W-:Y:S01]  /*44b0*/  IMAD.MOV R12, RZ, RZ, -R16 ;  /* 0x000000ffff0c7224 */ /* 0x000fe200078e0a10 */
[----:B------:R-:W-:Y:S01]  /*44c0*/  IADD3 R16, R29, 0x35, RZ ;  /* 0x000000351d107810 */ /* 0x000fe20007ffe0ff */
[--C-:B------:R-:W-:Y:S02]  /*44d0*/  @!P3 IMAD.IADD R4, R4, 0x1, -R14.reuse ;  /* 0x000000010404b824 */ /* 0x100fe400078e0a0e */
[----:B------:R-:W-:Y:S01]  /*44e0*/  @!P4 IMAD.IADD R5, R5, 0x1, -R14 ;  /* 0x000000010505c824 */ /* 0x000fe200078e0a0e */
[----:B------:R-:W-:Y:S01]  /*44f0*/  IABS R15, R16 ;  /* 0x00000010000f7213 */ /* 0x000fe20000000000 */
[----:B0-----:R-:W-:Y:S01]  /*4500*/  IMAD.MOV.U32 R0, RZ, RZ, R6 ;  /* 0x000000ffff007224 */ /* 0x001fe200078e0006 */
[----:B------:R-:W-:Y:S01]  /*4510*/  ISETP.GE.AND P4, PT, R10, RZ, PT ;  /* 0x000000ff0a00720c */ /* 0x000fe20003f86270 */
[C---:B------:R-:W-:Y:S02]  /*4520*/  IMAD R6, R14.reuse, R12, R13 ;  /* 0x0000000c0e067224 */ /* 0x040fe400078e020d */
[----:B------:R-:W-:Y:S01]  /*4530*/  @!P2 IMAD.MOV R0, RZ, RZ, -R0 ;  /* 0x000000ffff00a224 */ /* 0x000fe200078e0a00 */
[C---:B------:R-:W-:Y:S01]  /*4540*/  ISETP.GT.U32.AND P2, PT, R14.reuse, R2, PT ;  /* 0x000000020e00720c */ /* 0x040fe20003f44070 */
[----:B------:R-:W-:Y:S01]  /*4550*/  VIADD R12, R29, 0x34 ;  /* 0x000000341d0c7836 */ /* 0x000fe20000000000 */
[----:B------:R-:W-:Y:S01]  /*4560*/  ISETP.GT.U32.AND P3, PT, R14, R6, PT ;  /* 0x000000060e00720c */ /* 0x000fe20003f64070 */
[----:B------:R-:W-:Y:S01]  /*4570*/  IMAD.HI.U32 R18, R7, R15, RZ ;  /* 0x0000000f07127227 */ /* 0x000fe200078e00ff */
[----:B------:R0:W-:Y:S02]  /*4580*/  STL [R1+0x130], R0 ;  /* 0x0001300001007387 */ /* 0x0001e40000100800 */
[----:B------:R-:W-:Y:S01]  /*4590*/  IABS R13, R12 ;  /* 0x0000000c000d7213 */ /* 0x000fe20000000000 */
[----:B------:R-:W-:Y:S01]  /*45a0*/  @!P0 IMAD.IADD R9, R9, 0x1, -R14 ;  /* 0x0000000109098824 */ /* 0x000fe200078e0a0e */
[----:B------:R-:W-:Y:S01]  /*45b0*/  ISETP.GE.AND P0, PT, R11, RZ, PT ;  /* 0x000000ff0b00720c */ /* 0x000fe20003f06270 */
[----:B------:R-:W-:-:S02]  /*45c0*/  IMAD.MOV R18, RZ, RZ, -R18 ;  /* 0x000000ffff127224 */ /* 0x000fc400078e0a12 */
[----:B------:R-:W-:-:S04]  /*45d0*/  IMAD.HI.U32 R17, R7, R13, RZ ;  /* 0x0000000d07117227 */ /* 0x000fc800078e00ff */
[--C-:B------:R-:W-:Y:S01]  /*45e0*/  @!P2 IMAD.IADD R2, R2, 0x1, -R14.reuse ;  /* 0x000000010202a824 */ /* 0x100fe200078e0a0e */
[----:B------:R-:W-:Y:S01]  /*45f0*/  ISETP.GE.AND P2, PT, R16, RZ, PT ;  /* 0x000000ff1000720c */ /* 0x000fe20003f46270 */
[----:B0-----:R-:W-:Y:S02]  /*4600*/  IMAD.MOV.U32 R0, RZ, RZ, R5 ;  /* 0x000000ffff007224 */ /* 0x001fe400078e0005 */
[----:B------:R-:W-:Y:S01]  /*4610*/  @!P3 IMAD.IADD R6, R6, 0x1, -R14 ;  /* 0x000000010606b824 */ /* 0x000fe200078e0a0e */
[C---:B------:R-:W-:Y:S01]  /*4620*/  ISETP.GT.U32.AND P3, PT, R14.reuse, R2, PT ;  /* 0x000000020e00720c */ /* 0x040fe20003f64070 */
[----:B------:R-:W-:Y:S02]  /*4630*/  @!P5 IMAD.MOV R0, RZ, RZ, -R0 ;  /* 0x000000ffff00d224 */ /* 0x000fe400078e0a00 */
[----:B------:R-:W-:Y:S01]  /*4640*/  IMAD.MOV R16, RZ, RZ, -R17 ;  /* 0x000000ffff107224 */ /* 0x000fe200078e0a11 */
[C---:B------:R-:W-:Y:S01]  /*4650*/  ISETP.GT.U32.AND P5, PT, R14.reuse, R6, PT ;  /* 0x000000060e00720c */ /* 0x040fe20003fa4070 */
[----:B------:R-:W-:Y:S01]  /*4660*/  IMAD.MOV.U32 R3, RZ, RZ, R4 ;  /* 0x000000ffff037224 */ /* 0x000fe200078e0004 */
[----:B------:R0:W-:Y:S01]  /*4670*/  STL [R1+0x12c], R0 ;  /* 0x00012c0001007387 */ /* 0x0001e20000100800 */
[----:B------:R-:W-:Y:S01]  /*4680*/  IMAD R5, R14, R18, R15 ;  /* 0x000000120e057224 */ /* 0x000fe200078e020f */
[----:B------:R-:W-:Y:S01]  /*4690*/  IABS R17, R22 ;  /* 0x0000001600117213 */ /* 0x000fe20000000000 */
[----:B------:R-:W-:-:S02]  /*46a0*/  VIADD R10, R29, 0x33 ;  /* 0x000000331d0a7836 */ /* 0x000fc40000000000 */
[C---:B------:R-:W-:Y:S02]  /*46b0*/  IMAD R4, R14.reuse, R16, R13 ;  /* 0x000000100e047224 */ /* 0x040fe400078e020d */
[----:B------:R-:W-:Y:S01]  /*46c0*/  @!P1 IMAD.MOV R3, RZ, RZ, -R3 ;  /* 0x000000ffff039224 */ /* 0x000fe200078e0a03 */
[----:B------:R-:W-:Y:S01]  /*46d0*/  ISETP.GT.U32.AND P1, PT, R14, R5, PT ;  /* 0x000000050e00720c */ /* 0x000fe20003f24070 */
[--C-:B------:R-:W-:Y:S01]  /*46e0*/  @!P3 IMAD.IADD R2, R2, 0x1, -R14.reuse ;  /* 0x000000010202b824 */ /* 0x100fe200078e0a0e */
[----:B------:R-:W-:Y:S01]  /*46f0*/  IABS R11, R10 ;  /* 0x0000000a000b7213 */ /* 0x000fe20000000000 */
[----:B0-----:R-:W-:Y:S01]  /*4700*/  IMAD.MOV.U32 R0, RZ, RZ, R9 ;  /* 0x000000ffff007224 */ /* 0x001fe200078e0009 */
[----:B------:R-:W-:Y:S01]  /*4710*/  ISETP.GT.U32.AND P3, PT, R14, R4, PT ;  /* 0x000000040e00720c */ /* 0x000fe20003f64070 */
[----:B------:R-:W-:Y:S01]  /*4720*/  STL [R1+0x128], R3 ;  /* 0x0001280301007387 */ /* 0x000fe20000100800 */
[----:B------:R-:W-:Y:S01]  /*4730*/  @!P5 IMAD.IADD R6, R6, 0x1, -R14 ;  /* 0x000000010606d824 */ /* 0x000fe200078e0a0e */
[----:B------:R-:W-:Y:S01]  /*4740*/  ISETP.GE.AND P5, PT, R10, RZ, PT ;  /* 0x000000ff0a00720c */ /* 0x000fe20003fa6270 */
[----:B------:R-:W-:Y:S01]  /*4750*/  IMAD.HI.U32 R9, R7, R11, RZ ;  /* 0x0000000b07097227 */ /* 0x000fe200078e00ff */
[----:B------:R-:W-:-:S02]  /*4760*/  @!P6 IADD3 R0, -R0, RZ, RZ ;  /* 0x000000ff0000e210 */ /* 0x000fc40007ffe1ff */
[----:B------:R-:W-:Y:S01]  /*4770*/  ISETP.GE.AND P6, PT, R12, RZ, PT ;  /* 0x000000ff0c00720c */ /* 0x000fe20003fc6270 */
[----:B------:R-:W-:Y:S02]  /*4780*/  IMAD.MOV R9, RZ, RZ, -R9 ;  /* 0x000000ffff097224 */ /* 0x000fe400078e0a09 */
[----:B------:R0:W-:Y:S01]  /*4790*/  STL [R1+0x124], R0 ;  /* 0x0001240001007387 */ /* 0x0001e20000100800 */
[--C-:B------:R-:W-:Y:S02]  /*47a0*/  @!P1 IMAD.IADD R5, R5, 0x1, -R14.reuse ;  /* 0x0000000105059824 */ /* 0x100fe400078e0a0e */
[----:B------:R-:W-:Y:S02]  /*47b0*/  IMAD R13, R14, R9, R11 ;  /* 0x000000090e0d7224 */ /* 0x000fe400078e020b */
[----:B------:R-:W-:Y:S01]  /*47c0*/  @!P3 IMAD.IADD R4, R4, 0x1, -R14 ;  /* 0x000000010404b824 */ /* 0x000fe200078e0a0e */
[----:B------:R-:W-:Y:S01]  /*47d0*/  ISETP.GT.U32.AND P1, PT, R14, R5, PT ;  /* 0x000000050e00720c */ /* 0x000fe20003f24070 */
[----:B------:R-:W-:-:S02]  /*47e0*/  VIADD R10, R29, 0x32 ;  /* 0x000000321d0a7836 */ /* 0x000fc40000000000 */
[C---:B------:R-:W-:Y:S01]  /*47f0*/  VIADD R11, R29.reuse, 0x31 ;  /* 0x000000311d0b7836 */ /* 0x040fe20000000000 */
[----:B------:R-:W-:Y:S01]  /*4800*/  ISETP.GT.U32.AND P3, PT, R14, R4, PT ;  /* 0x000000040e00720c */ /* 0x000fe20003f64070 */
[----:B0-----:R-:W-:Y:S02]  /*4810*/  IMAD.MOV.U32 R0, RZ, RZ, R2 ;  /* 0x000000ffff007224 */ /* 0x001fe400078e0002 */
[C---:B------:R-:W-:Y:S01]  /*4820*/  VIADD R2, R29.reuse, 0x30 ;  /* 0x000000301d027836 */ /* 0x040fe20000000000 */
[----:B------:R-:W-:Y:S01]  /*4830*/  IABS R19, R11 ;  /* 0x0000000b00137213 */ /* 0x000fe20000000000 */
[----:B------:R-:W-:Y:S01]  /*4840*/  @!P4 IMAD.MOV R0, RZ, RZ, -R0 ;  /* 0x000000ffff00c224 */ /* 0x000fe200078e0a00 */
[----:B------:R-:W-:Y:S01]  /*4850*/  ISETP.GE.AND P4, PT, R10, RZ, PT ;  /* 0x000000ff0a00720c */ /* 0x000fe20003f86270 */
[----:B------:R-:W-:Y:S01]  /*4860*/  VIADD R18, R29, 0x2f ;  /* 0x0000002f1d127836 */ /* 0x000fe20000000000 */
[----:B------:R-:W-:Y:S01]  /*4870*/  IABS R10, R10 ;  /* 0x0000000a000a7213 */ /* 0x000fe20000000000 */
[----:B------:R-:W-:Y:S01]  /*4880*/  @!P1 IMAD.IADD R5, R5, 0x1, -R14 ;  /* 0x0000000105059824 */ /* 0x000fe200078e0a0e */
[----:B------:R0:W-:Y:S01]  /*4890*/  STL [R1+0x120], R0 ;  /* 0x0001200001007387 */ /* 0x0001e20000100800 */
[----:B------:R-:W-:Y:S01]  /*48a0*/  ISETP.GE.AND P1, PT, R11, RZ, PT ;  /* 0x000000ff0b00720c */ /* 0x000fe20003f26270 */
[----:B------:R-:W-:Y:S01]  /*48b0*/  IMAD.HI.U32 R9, R7, R19, RZ ;  /* 0x0000001307097227 */ /* 0x000fe200078e00ff */
[----:B------:R-:W-:-:S02]  /*48c0*/  @!P3 IADD3 R4, R4, -R14, RZ ;  /* 0x8000000e0404b210 */ /* 0x000fc40007ffe0ff */
[----:B------:R-:W-:Y:S01]  /*48d0*/  IABS R20, R2 ;  /* 0x0000000200147213 */ /* 0x000fe20000000000 */
[----:B------:R-:W-:Y:S01]  /*48e0*/  IMAD.HI.U32 R12, R7, R10, RZ ;  /* 0x0000000a070c7227 */ /* 0x000fe200078e00ff */
[----:B------:R-:W-:-:S03]  /*48f0*/  ISETP.GE.AND P3, PT, R2, RZ, PT ;  /* 0x000000ff0200720c */ /* 0x000fc60003f66270 */
[----:B0-----:R-:W-:Y:S02]  /*4900*/  IMAD.MOV.U32 R0, RZ, RZ, R6 ;  /* 0x000000ffff007224 */ /* 0x001fe400078e0006 */
[----:B------:R-:W-:Y:S02]  /*4910*/  IMAD.MOV R11, RZ, RZ, -R12 ;  /* 0x000000ffff0b7224 */ /* 0x000fe400078e0a0c */
[----:B------:R-:W-:Y:S01]  /*4920*/  @!P0 IMAD.MOV R0, RZ, RZ, -R0 ;  /* 0x000000ffff008224 */ /* 0x000fe200078e0a00 */
[C---:B------:R-:W-:Y:S01]  /*4930*/  ISETP.GT.U32.AND P0, PT, R14.reuse, R13, PT ;  /* 0x0000000d0e00720c */ /* 0x040fe20003f04070 */
[----:B------:R-:W-:Y:S02]  /*4940*/  IMAD R2, R14, R11, R10 ;  /* 0x0000000b0e027224 */ /* 0x000fe400078e020a */
[----:B------:R-:W-:Y:S01]  /*4950*/  IMAD.MOV R9, RZ, RZ, -R9 ;  /* 0x000000ffff097224 */ /* 0x000fe200078e0a09 */
[----:B------:R0:W-:Y:S01]  /*4960*/  STL [R1+0x148], R0 ;  /* 0x0001480001007387 */ /* 0x0001e20000100800 */
[----:B------:R-:W-:-:S02]  /*4970*/  IMAD.MOV.U32 R3, RZ, RZ, R5 ;  /* 0x000000ffff037224 */ /* 0x000fc400078e0005 */
[----:B------:R-:W-:Y:S02]  /*4980*/  IMAD R19, R14, R9, R19 ;  /* 0x000000090e137224 */ /* 0x000fe400078e0213 */
[----:B------:R-:W-:Y:S01]  /*4990*/  @!P2 IMAD.MOV R3, RZ, RZ, -R3 ;  /* 0x000000ffff03a224 */ /* 0x000fe200078e0a03 */
[----:B------:R-:W-:Y:S01]  /*49a0*/  ISETP.GE.AND P2, PT, R18, RZ, PT ;  /* 0x000000ff1200720c */ /* 0x000fe20003f46270 */
[----:B------:R-:W-:Y:S01]  /*49b0*/  IMAD.HI.U32 R6, R7, R20, RZ ;  /* 0x0000001407067227 */ /* 0x000fe200078e00ff */
[----:B------:R-:W-:Y:S02]  /*49c0*/  IABS R18, R18 ;  /* 0x0000001200127213 */ /* 0x000fe40000000000 */
[----:B------:R-:W-:Y:S01]  /*49d0*/  STL [R1+0x11c], R3 ;  /* 0x00011c0301007387 */ /* 0x000fe20000100800 */
[----:B------:R-:W-:Y:S02]  /*49e0*/  @!P0 IMAD.IADD R13, R13, 0x1, -R14 ;  /* 0x000000010d0d8824 */ /* 0x000fe400078e0a0e */
[----:B0-----:R-:W-:-:S02]  /*49f0*/  IMAD.MOV.U32 R0, RZ, RZ, R4 ;  /* 0x000000ffff007224 */ /* 0x001fc400078e0004 */
[----:B------:R-:W-:Y:S01]  /*4a00*/  IMAD.MOV R6, RZ, RZ, -R6 ;  /* 0x000000ffff067224 */ /* 0x000fe200078e0a06 */
[C---:B------:R-:W-:Y:S01]  /*4a10*/  ISETP.GT.U32.AND P0, PT, R14.reuse, R13, PT ;  /* 0x0000000d0e00720c */ /* 0x040fe20003f04070 */
[----:B------:R-:W-:Y:S01]  /*4a20*/  @!P6 IMAD.MOV R0, RZ, RZ, -R0 ;  /* 0x000000ffff00e224 */ /* 0x000fe200078e0a00 */
[----:B------:R-:W-:Y:S01]  /*4a30*/  ISETP.GT.U32.AND P6, PT, R14, R2, PT ;  /* 0x000000020e00720c */ /* 0x000fe20003fc4070 */
[----:B------:R-:W-:-:S03]  /*4a40*/  IMAD.HI.U32 R11, R7, R18, RZ ;  /* 0x00000012070b7227 */ /* 0x000fc600078e00ff */
[----:B------:R0:W-:Y:S01]  /*4a50*/  STL [R1+0x134], R0 ;  /* 0x0001340001007387 */ /* 0x0001e20000100800 */
[C---:B------:R-:W-:Y:S02]  /*4a60*/  IMAD R20, R14.reuse, R6, R20 ;  /* 0x000000060e147224 */ /* 0x040fe400078e0214 */
[----:B------:R-:W-:Y:S02]  /*4a70*/  VIADD R12, R29, 0x2d ;  /* 0x0000002d1d0c7836 */ /* 0x000fe40000000000 */
[----:B------:R-:W-:Y:S02]  /*4a80*/  IMAD.MOV R11, RZ, RZ, -R11 ;  /* 0x000000ffff0b7224 */ /* 0x000fe400078e0a0b */
[--C-:B------:R-:W-:Y:S01]  /*4a90*/  @!P0 IMAD.IADD R13, R13, 0x1, -R14.reuse ;  /* 0x000000010d0d8824 */ /* 0x100fe200078e0a0e */
[----:B------:R-:W-:Y:S01]  /*4aa0*/  ISETP.GT.U32.AND P0, PT, R14, R19, PT ;  /* 0x000000130e00720c */ /* 0x000fe20003f04070 */
[----:B------:R-:W-:Y:S01]  /*4ab0*/  @!P6 IMAD.IADD R2, R2, 0x1, -R14 ;  /* 0x000000010202e824 */ /* 0x000fe200078e0a0e */
[----:B------:R-:W-:Y:S01]  /*4ac0*/  IABS R16, R12 ;  /* 0x0000000c00107213 */ /* 0x000fe20000000000 */
[----:B0-----:R-:W-:-:S02]  /*4ad0*/  IMAD.MOV.U32 R0, RZ, RZ, R13 ;  /* 0x000000ffff007224 */ /* 0x001fc400078e000d */
[C---:B------:R-:W-:Y:S01]  /*4ae0*/  IMAD R18, R14.reuse, R11, R18 ;  /* 0x0000000b0e127224 */ /* 0x040fe200078e0212 */
[----:B------:R-:W-:Y:S01]  /*4af0*/  ISETP.GT.U32.AND P6, PT, R14, R2, PT ;  /* 0x000000020e00720c */ /* 0x000fe20003fc4070 */
[----:B------:R-:W-:Y:S01]  /*4b00*/  IMAD.HI.U32 R6, R7, R17, RZ ;  /* 0x0000001107067227 */ /* 0x000fe200078e00ff */
[----:B------:R-:W-:Y:S02]  /*4b10*/  @!P5 IADD3 R0, -R0, RZ, RZ ;  /* 0x000000ff0000d210 */ /* 0x000fe40007ffe1ff */
[----:B------:R-:W-:Y:S01]  /*4b20*/  ISETP.GT.U32.AND P5, PT, R14, R20, PT ;  /* 0x000000140e00720c */ /* 0x000fe20003fa4070 */
[----:B------:R-:W-:Y:S02]  /*4b30*/  IMAD.MOV R6, RZ, RZ, -R6 ;  /* 0x000000ffff067224 */ /* 0x000fe400078e0a06 */
[----:B------:R-:W-:Y:S01]  /*4b40*/  @!P0 IMAD.IADD R19, R19, 0x1, -R14 ;  /* 0x0000000113138824 */ /* 0x000fe200078e0a0e */
[----:B------:R0:W-:Y:S01]  /*4b50*/  STL [R1+0x110], R0 ;  /* 0x0001100001007387 */ /* 0x0001e20000100800 */
[----:B------:R-:W-:-:S03]  /*4b60*/  IMAD.HI.U32 R4, R7, R16, RZ ;  /* 0x0000001007047227 */ /* 0x000fc600078e00ff */
[----:B------:R-:W-:Y:S01]  /*4b70*/  ISETP.GT.U32.AND P0, PT, R14, R19, PT ;  /* 0x000000130e00720c */ /* 0x000fe20003f04070 */
[----:B------:R-:W-:Y:S01]  /*4b80*/  @!P6 IMAD.IADD R2, R2, 0x1, -R14 ;  /* 0x000000010202e824 */ /* 0x000fe200078e0a0e */
[C---:B------:R-:W-:Y:S01]  /*4b90*/  ISETP.GT.U32.AND P6, PT, R14.reuse, R18, PT ;  /* 0x000000120e00720c */ /* 0x040fe20003fc4070 */
[----:B------:R-:W-:Y:S02]  /*4ba0*/  IMAD R17, R14, R6, R17 ;  /* 0x000000060e117224 */ /* 0x000fe400078e0211 */
[----:B------:R-:W-:Y:S02]  /*4bb0*/  VIADD R21, R29, 0x2c ;  /* 0x0000002c1d157836 */ /* 0x000fe40000000000 */
[----:B------:R-:W-:Y:S02]  /*4bc0*/  IMAD.MOV R11, RZ, RZ, -R4 ;  /* 0x000000ffff0b7224 */ /* 0x000fe400078e0a04 */
[----:B------:R-:W-:Y:S01]  /*4bd0*/  @!P5 IMAD.IADD R20, R20, 0x1, -R14 ;  /* 0x000000011414d824 */ /* 0x000fe200078e0a0e */
[----:B------:R-:W-:Y:S01]  /*4be0*/  IABS R9, R21 ;  /* 0x0000001500097213 */ /* 0x000fe20000000000 */
[----:B------:R-:W-:-:S02]  /*4bf0*/  IMAD R16, R14, R11, R16 ;  /* 0x0000000b0e107224 */ /* 0x000fc400078e0210 */
[--C-:B------:R-:W-:Y:S01]  /*4c00*/  @!P0 IMAD.IADD R19, R19, 0x1, -R14.reuse ;  /* 0x0000000113138824 */ /* 0x100fe200078e0a0e */
[----:B------:R-:W-:Y:S01]  /*4c10*/  ISETP.GT.U32.AND P0, PT, R14, R17, PT ;  /* 0x000000110e00720c */ /* 0x000fe20003f04070 */
[----:B------:R-:W-:Y:S01]  /*4c20*/  @!P6 IMAD.IADD R18, R18, 0x1, -R14 ;  /* 0x000000011212e824 */ /* 0x000fe200078e0a0e */
[C---:B------:R-:W-:Y:S01]  /*4c30*/  ISETP.GT.U32.AND P5, PT, R14.reuse, R16, PT ;  /* 0x000000100e00720c */ /* 0x040fe20003fa4070 */
[----:B------:R-:W-:Y:S01]  /*4c40*/  IMAD.HI.U32 R6, R7, R9, RZ ;  /* 0x0000000907067227 */ /* 0x000fe200078e00ff */
[----:B------:R-:W-:-:S03]  /*4c50*/  ISETP.GT.U32.AND P6, PT, R14, R20, PT ;  /* 0x000000140e00720c */ /* 0x000fc60003fc4070 */
[----:B------:R-:W-:Y:S02]  /*4c60*/  IMAD.MOV R6, RZ, RZ, -R6 ;  /* 0x000000ffff067224 */ /* 0x000fe400078e0a06 */
[----:B0-----:R-:W-:Y:S02]  /*4c70*/  IMAD.MOV.U32 R0, RZ, RZ, R2 ;  /* 0x000000ffff007224 */ /* 0x001fe400078e0002 */
[----:B------:R-:W-:Y:S02]  /*4c80*/  VIADD R10, R29, 0x2b ;  /* 0x0000002b1d0a7836 */ /* 0x000fe40000000000 */
[----:B------:R-:W-:Y:S01]  /*4c90*/  @!P0 IMAD.IADD R17, R17, 0x1, -R14 ;  /* 0x0000000111118824 */ /* 0x000fe200078e0a0e */
[C---:B------:R-:W-:Y:S01]  /*4ca0*/  ISETP.GT.U32.AND P0, PT, R14.reuse, R18, PT ;  /* 0x000000120e00720c */ /* 0x040fe20003f04070 */
[----:B------:R-:W-:Y:S01]  /*4cb0*/  IMAD R9, R14, R6, R9 ;  /* 0x000000060e097224 */ /* 0x000fe200078e0209 */
[----:B------:R-:W-:Y:S01]  /*4cc0*/  IABS R5, R10 ;  /* 0x0000000a00057213 */ /* 0x000fe20000000000 */
[----:B------:R-:W-:-:S02]  /*4cd0*/  @!P4 IMAD.MOV R0, RZ, RZ, -R0 ;  /* 0x000000ffff00c224 */ /* 0x000fc400078e0a00 */
[--C-:B------:R-:W-:Y:S01]  /*4ce0*/  @!P5 IMAD.IADD R16, R16, 0x1, -R14.reuse ;  /* 0x000000011010d824 */ /* 0x100fe200078e0a0e */
[----:B------:R-:W-:Y:S01]  /*4cf0*/  ISETP.GT.U32.AND P5, PT, R14, R17, PT ;  /* 0x000000110e00720c */ /* 0x000fe20003fa4070 */
[----:B------:R-:W-:Y:S01]  /*4d00*/  @!P6 IMAD.IADD R20, R20, 0x1, -R14 ;  /* 0x000000011414e824 */ /* 0x000fe200078e0a0e */
[C---:B------:R-:W-:Y:S01]  /*4d10*/  ISETP.GT.U32.AND P6, PT, R14.reuse, R9, PT ;  /* 0x000000090e00720c */ /* 0x040fe20003fc4070 */
[----:B------:R0:W-:Y:S01]  /*4d20*/  STL [R1+0x10c], R0 ;  /* 0x00010c0001007387 */ /* 0x0001e20000100800 */
[----:B------:R-:W-:Y:S01]  /*4d30*/  VIADD R13, R29, 0x2a ;  /* 0x0000002a1d0d7836 */ /* 0x000fe20000000000 */
[----:B------:R-:W-:Y:S01]  /*4d40*/  ISETP.GT.U32.AND P4, PT, R14, R16, PT ;  /* 0x000000100e00720c */ /* 0x000fe20003f84070 */
[----:B------:R-:W-:Y:S01]  /*4d50*/  IMAD.HI.U32 R4, R7, R5, RZ ;  /* 0x0000000507047227 */ /* 0x000fe200078e00ff */
[----:B------:R-:W-:Y:S02]  /*4d60*/  @!P0 IADD3 R18, R18, -R14, RZ ;  /* 0x8000000e12128210 */ /* 0x000fe40007ffe0ff */
[----:B------:R-:W-:Y:S01]  /*4d70*/  IABS R6, R13 ;  /* 0x0000000d00067213 */ /* 0x000fe20000000000 */
[----:B------:R-:W-:-:S02]  /*4d80*/  VIADD R11, R29, 0x28 ;  /* 0x000000281d0b7836 */ /* 0x000fc40000000000 */
[----:B------:R-:W-:Y:S02]  /*4d90*/  IMAD.MOV R4, RZ, RZ, -R4 ;  /* 0x000000ffff047224 */ /* 0x000fe400078e0a04 */
[----:B0-----:R-:W-:Y:S01]  /*4da0*/  IMAD.MOV.U32 R0, RZ, RZ, R19 ;  /* 0x000000ffff007224 */ /* 0x001fe200078e0013 */
[----:B------:R-:W-:Y:S01]  /*4db0*/  IABS R2, R11 ;  /* 0x0000000b00027213 */ /* 0x000fe20000000000 */
[----:B------:R-:W-:Y:S02]  /*4dc0*/  IMAD.MOV.U32 R3, RZ, RZ, R20 ;  /* 0x000000ffff037224 */ /* 0x000fe400078e0014 */
[----:B------:R-:W-:Y:S02]  /*4dd0*/  @!P1 IMAD.MOV R0, RZ, RZ, -R0 ;  /* 0x000000ffff009224 */ /* 0x000fe400078e0a00 */
[C---:B------:R-:W-:Y:S02]  /*4de0*/  IMAD R5, R14.reuse, R4, R5 ;  /* 0x000000040e057224 */ /* 0x040fe400078e0205 */
[----:B------:R-:W-:Y:S01]  /*4df0*/  IMAD.HI.U32 R23, R7, R6, RZ ;  /* 0x0000000607177227 */ /* 0x000fe200078e00ff */
[----:B------:R0:W-:Y:S02]  /*4e00*/  STL [R1+0xf8], R0 ;  /* 0x0000f80001007387 */ /* 0x0001e40000100800 */
[----:B------:R-:W-:Y:S01]  /*4e10*/  ISETP.GT.U32.AND P0, PT, R14, R5, PT ;  /* 0x000000050e00720c */ /* 0x000fe20003f04070 */
[--C-:B------:R-:W-:Y:S01]  /*4e20*/  @!P5 IMAD.IADD R17, R17, 0x1, -R14.reuse ;  /* 0x000000011111d824 */ /* 0x100fe200078e0a0e */
[----:B------:R-:W-:Y:S01]  /*4e30*/  ISETP.GE.AND P5, PT, R22, RZ, PT ;  /* 0x000000ff1600720c */ /* 0x000fe20003fa6270 */
[----:B------:R-:W-:Y:S01]  /*4e40*/  @!P6 IMAD.IADD R9, R9, 0x1, -R14 ;  /* 0x000000010909e824 */ /* 0x000fe200078e0a0e */
[----:B------:R-:W-:Y:S01]  /*4e50*/  ISETP.GE.AND P6, PT, R12, RZ, PT ;  /* 0x000000ff0c00720c */ /* 0x000fe20003fc6270 */
[----:B------:R-:W-:-:S03]  /*4e60*/  IMAD.HI.U32 R22, R7, R2, RZ ;  /* 0x0000000207167227 */ /* 0x000fc600078e00ff */
[----:B------:R-:W-:Y:S01]  /*4e70*/  ISETP.GT.U32.AND P1, PT, R14, R9, PT ;  /* 0x000000090e00720c */ /* 0x000fe20003f24070 */
[----:B0-----:R-:W-:Y:S02]  /*4e80*/  IMAD.MOV.U32 R0, RZ, RZ, R18 ;  /* 0x000000ffff007224 */ /* 0x001fe400078e0012 */
[----:B------:R-:W-:Y:S02]  /*4e90*/  @!P3 IMAD.MOV R3, RZ, RZ, -R3 ;  /* 0x000000ffff03b224 */ /* 0x000fe400078e0a03 */
[----:B------:R-:W-:Y:S02]  /*4ea0*/  IMAD.MOV R23, RZ, RZ, -R23 ;  /* 0x000000ffff177224 */ /* 0x000fe400078e0a17 */
[----:B------:R-:W-:Y:S01]  /*4eb0*/  @!P2 IMAD.MOV R0, RZ, RZ, -R0 ;  /* 0x000000ffff00a224 */ /* 0x000fe200078e0a00 */
[----:B------:R0:W-:Y:S01]  /*4ec0*/  STL [R1+0xf0], R3 ;  /* 0x0000f00301007387 */ /* 0x0001e20000100800 */
[----:B------:R-:W-:Y:S02]  /*4ed0*/  @!P4 IMAD.IADD R16, R16, 0x1, -R14 ;  /* 0x000000011010c824 */ /* 0x000fe400078e0a0e */
[----:B------:R-:W-:Y:S01]  /*4ee0*/  IMAD.MOV R22, RZ, RZ, -R22 ;  /* 0x000000ffff167224 */ /* 0x000fe200078e0a16 */
[----:B------:R1:W-:Y:S01]  /*4ef0*/  STL [R1+0xec], R0 ;  /* 0x0000ec0001007387 */ /* 0x0003e20000100800 */
[----:B------:R-:W-:-:S02]  /*4f00*/  IMAD R6, R14, R23, R6 ;  /* 0x000000170e067224 */ /* 0x000fc400078e0206 */
[----:B------:R-:W-:Y:S02]  /*4f10*/  VIADD R15, R29, 0x29 ;  /* 0x000000291d0f7836 */ /* 0x000fe40000000000 */
[C---:B------:R-:W-:Y:S01]  /*4f20*/  IMAD R2, R14.reuse, R22, R2 ;  /* 0x000000160e027224 */ /* 0x040fe200078e0202 */
[----:B------:R-:W-:Y:S01]  /*4f30*/  ISETP.GT.U32.AND P4, PT, R14, R6, PT ;  /* 0x000000060e00720c */ /* 0x000fe20003f84070 */
[----:B0-----:R-:W-:Y:S01]  /*4f40*/  IMAD.MOV.U32 R3, RZ, RZ, R17 ;  /* 0x000000ffff037224 */ /* 0x001fe200078e0011 */
[----:B------:R-:W-:Y:S01]  /*4f50*/  IABS R4, R15 ;  /* 0x0000000f00047213 */ /* 0x000fe20000000000 */
[----:B------:R-:W-:Y:S01]  /*4f60*/  @!P0 IMAD.IADD R5, R5, 0x1, -R14 ;  /* 0x0000000105058824 */ /* 0x000fe200078e0a0e */
[----:B------:R-:W-:Y:S01]  /*4f70*/  ISETP.GE.AND P0, PT, R21, RZ, PT ;  /* 0x000000ff1500720c */ /* 0x000fe20003f06270 */
[----:B-1----:R-:W-:Y:S01]  /*4f80*/  IMAD.MOV.U32 R0, RZ, RZ, R16 ;  /* 0x000000ffff007224 */ /* 0x002fe200078e0010 */
[----:B------:R-:W-:Y:S01]  /*4f90*/  @!P5 IADD3 R3, -R3, RZ, RZ ;  /* 0x000000ff0303d210 */ /* 0x000fe20007ffe1ff */
[----:B------:R-:W-:Y:S01]  /*4fa0*/  IMAD.HI.U32 R23, R7, R4, RZ ;  /* 0x0000000407177227 */ /* 0x000fe200078e00ff */
[----:B------:R-:W-:-:S02]  /*4fb0*/  ISETP.GE.AND P5, PT, R10, RZ, PT ;  /* 0x000000ff0a00720c */ /* 0x000fc40003fa6270 */
[C---:B------:R-:W-:Y:S01]  /*4fc0*/  ISETP.GT.U32.AND P3, PT, R14.reuse, R5, PT ;  /* 0x000000050e00720c */ /* 0x040fe20003f64070 */
[----:B------:R-:W-:Y:S01]  /*4fd0*/  @!P6 IMAD.MOV R0, RZ, RZ, -R0 ;  /* 0x000000ffff00e224 */ /* 0x000fe200078e0a00 */
[----:B------:R-:W-:Y:S01]  /*4fe0*/  ISETP.GT.U32.AND P6, PT, R14, R2, PT ;  /* 0x000000020e00720c */ /* 0x000fe20003fc4070 */
[----:B------:R-:W-:Y:S01]  /*4ff0*/  IMAD.MOV R23, RZ, RZ, -R23 ;  /* 0x000000ffff177224 */ /* 0x000fe200078e0a17 */
[----:B------:R-:W-:Y:S01]  /*5000*/  STL [R1+0xe8], R3 ;  /* 0x0000e80301007387 */ /* 0x000fe20000100800 */
[----:B------:R-:W-:Y:S02]  /*5010*/  VIADD R12, R29, 0x27 ;  /* 0x000000271d0c7836 */ /* 0x000fe40000000000 */
[--C-:B------:R-:W-:Y:S01]  /*5020*/  @!P1 IMAD.IADD R9, R9, 0x1, -R14.reuse ;  /* 0x0000000109099824 */ /* 0x100fe200078e0a0e */
[----:B------:R0:W-:Y:S01]  /*5030*/  STL [R1+0xc8], R0 ;  /* 0x0000c80001007387 */ /* 0x0001e20000100800 */
[----:B------:R-:W-:Y:S01]  /*5040*/  @!P4 IMAD.IADD R6, R6, 0x1, -R14 ;  /* 0x000000010606c824 */ /* 0x000fe200078e0a0e */
[----:B------:R-:W-:Y:S01]  /*5050*/  IABS R21, R12 ;  /* 0x0000000c00157213 */ /* 0x000fe20000000000 */
[C---:B------:R-:W-:Y:S01]  /*5060*/  IMAD R4, R14.reuse, R23, R4 ;  /* 0x000000170e047224 */ /* 0x040fe200078e0204 */
[----:B------:R-:W-:Y:S01]  /*5070*/  ISETP.GE.AND P1, PT, R13, RZ, PT ;  /* 0x000000ff0d00720c */ /* 0x000fe20003f26270 */
[--C-:B------:R-:W-:Y:S01]  /*5080*/  @!P3 IMAD.IADD R5, R5, 0x1, -R14.reuse ;  /* 0x000000010505b824 */ /* 0x100fe200078e0a0e */
[----:B------:R-:W-:Y:S01]  /*5090*/  ISETP.GT.U32.AND P4, PT, R14, R6, PT ;  /* 0x000000060e00720c */ /* 0x000fe20003f84070 */
[----:B------:R-:W-:Y:S01]  /*50a0*/  @!P6 IMAD.IADD R2, R2, 0x1, -R14 ;  /* 0x000000010202e824 */ /* 0x000fe200078e0a0e */
[----:B------:R-:W-:Y:S01]  /*50b0*/  ISETP.GT.U32.AND P2, PT, R14, R4, PT ;  /* 0x000000040e00720c */ /* 0x000fe20003f44070 */
[----:B------:R-:W-:Y:S01]  /*50c0*/  IMAD.HI.U32 R10, R7, R21, RZ ;  /* 0x00000015070a7227 */ /* 0x000fe200078e00ff */
[----:B------:R-:W-:-:S03]  /*50d0*/  ISETP.GE.AND P3, PT, R15, RZ, PT ;  /* 0x000000ff0f00720c */ /* 0x000fc60003f66270 */
[----:B0-----:R-:W-:Y:S02]  /*50e0*/  IMAD.MOV.U32 R0, RZ, RZ, R9 ;  /* 0x000000ffff007224 */ /* 0x001fe400078e0009 */
[----:B------:R-:W-:Y:S02]  /*50f0*/  IMAD.MOV R10, RZ, RZ, -R10 ;  /* 0x000000ffff0a7224 */ /* 0x000fe400078e0a0a */
[----:B------:R-:W-:Y:S01]  /*5100*/  @!P0 IMAD.MOV R0, RZ, RZ, -R0 ;  /* 0x000000ffff008224 */ /* 0x000fe200078e0a00 */
[C---:B------:R-:W-:Y:S01]  /*5110*/  ISETP.GT.U32.AND P0, PT, R14.reuse, R2, PT ;  /* 0x000000020e00720c */ /* 0x040fe20003f04070 */
[----:B------:R-:W-:Y:S02]  /*5120*/  IMAD R16, R14, R10, R21 ;  /* 0x0000000a0e107224 */ /* 0x000fe400078e0215 */
[--C-:B------:R-:W-:Y:S01]  /*5130*/  @!P4 IMAD.IADD R6, R6, 0x1, -R14.reuse ;  /* 0x000000010606c824 */ /* 0x100fe200078e0a0e */
[----:B------:R-:W-:Y:S01]  /*5140*/  ISETP.GE.AND P4, PT, R11, RZ, PT ;  /* 0x000000ff0b00720c */ /* 0x000fe20003f86270 */
[--C-:B------:R-:W-:Y:S01]  /*5150*/  @!P2 IMAD.IADD R4, R4, 0x1, -R14.reuse ;  /* 0x000000010404a824 */ /* 0x100fe200078e0a0e */
[----:B------:R0:W-:Y:S01]  /*5160*/  STL [R1+0xc4], R0 ;  /* 0x0000c40001007387 */ /* 0x0001e20000100800 */
[C---:B------:R-:W-:Y:S01]  /*5170*/  VIADD R11, R29.reuse, 0x25 ;  /* 0x000000251d0b7836 */ /* 0x040fe20000000000 */
[----:B------:R-:W-:Y:S01]  /*5180*/  ISETP.GE.AND P2, PT, R12, RZ, PT ;  /* 0x000000ff0c00720c */ /* 0x000fe20003f46270 */
[C---:B------:R-:W-:Y:S01]  /*5190*/  VIADD R10, R29.reuse, 0x26 ;  /* 0x000000261d0a7836 */ /* 0x040fe20000000000 */
[----:B------:R-:W-:Y:S01]  /*51a0*/  ISETP.GT.U32.AND P6, PT, R14, R4, PT ;  /* 0x000000040e00720c */ /* 0x000fe20003fc4070 */
[----:B------:R-:W-:Y:S01]  /*51b0*/  IMAD.MOV.U32 R3, RZ, RZ, R5 ;  /* 0x000000ffff037224 */ /* 0x000fe200078e0005 */
[----:B------:R-:W-:Y:S01]  /*51c0*/  IABS R19, R11 ;  /* 0x0000000b00137213 */ /* 0x000fe20000000000 */
[----:B------:R-:W-:Y:S01]  /*51d0*/  @!P0 IMAD.IADD R2, R2, 0x1, -R14 ;  /* 0x0000000102028824 */ /* 0x000fe200078e0a0e */
[----:B------:R-:W-:Y:S01]  /*51e0*/  ISETP.GT.U32.AND P0, PT, R14, R16, PT ;  /* 0x000000100e00720c */ /* 0x000fe20003f04070 */
[----:B------:R-:W-:Y:S01]  /*51f0*/  VIADD R9, R29, 0x24 ;  /* 0x000000241d097836 */ /* 0x000fe20000000000 */
[----:B------:R-:W-:Y:S01]  /*5200*/  IABS R17, R10 ;  /* 0x0000000a00117213 */ /* 0x000fe20000000000 */
[----:B0-----:R-:W-:-:S02]  /*5210*/  IMAD.MOV.U32 R0, RZ, RZ, R6 ;  /* 0x000000ffff007224 */ /* 0x001fc400078e0006 */
[----:B------:R-:W-:Y:S01]  /*5220*/  IMAD.HI.U32 R6, R7, R19, RZ ;  /* 0x0000001307067227 */ /* 0x000fe200078e00ff */
[----:B------:R-:W-:Y:S02]  /*5230*/  IABS R18, R9 ;  /* 0x0000000900127213 */ /* 0x000fe40000000000 */
[----:B------:R-:W-:Y:S01]  /*5240*/  @!P1 IADD3 R0, -R0, RZ, RZ ;  /* 0x000000ff00009210 */ /* 0x000fe20007ffe1ff */
[----:B------:R-:W-:Y:S01]  /*5250*/  @!P5 IMAD.MOV R3, RZ, RZ, -R3 ;  /* 0x000000ffff03d224 */ /* 0x000fe200078e0a03 */
[----:B------:R-:W-:Y:S01]  /*5260*/  ISETP.GE.AND P1, PT, R11, RZ, PT ;  /* 0x000000ff0b00720c */ /* 0x000fe20003f26270 */
[----:B------:R-:W-:Y:S01]  /*5270*/  IMAD.HI.U32 R11, R7, R17, RZ ;  /* 0x00000011070b7227 */ /* 0x000fe200078e00ff */
[----:B------:R-:W-:Y:S02]  /*5280*/  ISETP.GE.AND P5, PT, R10, RZ, PT ;  /* 0x000000ff0a00720c */ /* 0x000fe40003fa6270 */
[----:B------:R-:W-:Y:S01]  /*5290*/  STL [R1+0xc0], R3 ;  /* 0x0000c00301007387 */ /* 0x000fe20000100800 */
[----:B------:R-:W-:-:S02]  /*52a0*/  IMAD.MOV R6, RZ, RZ, -R6 ;  /* 0x000000ffff067224 */ /* 0x000fc400078e0a06 */
[--C-:B------:R-:W-:Y:S01]  /*52b0*/  @!P0 IMAD.IADD R16, R16, 0x1, -R14.reuse ;  /* 0x0000000110108824 */ /* 0x100fe200078e0a0e */
[----:B------:R0:W-:Y:S01]  /*52c0*/  STL [R1+0xbc], R0 ;  /* 0x0000bc0001007387 */ /* 0x0001e20000100800 */
[----:B------:R-:W-:Y:S02]  /*52d0*/  VIADD R5, R29, 0x23 ;  /* 0x000000231d057836 */ /* 0x000fe40000000000 */
[----:B------:R-:W-:Y:S01]  /*52e0*/  @!P6 IMAD.IADD R4, R4, 0x1, -R14 ;  /* 0x000000010404e824 */ /* 0x000fe200078e0a0e */
[C---:B------:R-:W-:Y:S01]  /*52f0*/  ISETP.GT.U32.AND P0, PT, R14.reuse, R16, PT ;  /* 0x000000100e00720c */ /* 0x040fe20003f04070 */
[----:B------:R-:W-:Y:S01]  /*5300*/  IMAD.MOV R11, RZ, RZ, -R11 ;  /* 0x000000ffff0b7224 */ /* 0x000fe200078e0a0b */
[----:B------:R-:W-:Y:S01]  /*5310*/  ISETP.GE.AND P6, PT, R9, RZ, PT ;  /* 0x000000ff0900720c */ /* 0x000fe20003fc6270 */
[----:B------:R-:W-:Y:S01]  /*5320*/  IMAD R19, R14, R6, R19 ;  /* 0x000000060e137224 */ /* 0x000fe200078e0213 */
[----:B------:R-:W-:Y:S01]  /*5330*/  IABS R15, R5 ;  /* 0x00000005000f7213 */ /* 0x000fe20000000000 */
[----:B------:R-:W-:-:S04]  /*5340*/  IMAD.HI.U32 R9, R7, R18, RZ ;  /* 0x0000001207097227 */ /* 0x000fc800078e00ff */
[----:B0-----:R-:W-:Y:S02]  /*5350*/  IMAD.MOV.U32 R0, RZ, RZ, R2 ;  /* 0x000000ffff007224 */ /* 0x001fe400078e0002 */
[C---:B------:R-:W-:Y:S01]  /*5360*/  IMAD R17, R14.reuse, R11, R17 ;  /* 0x0000000b0e117224 */ /* 0x040fe200078e0211 */
[C---:B------:R-:W-:Y:S01]  /*5370*/  IADD3 R11, R29.reuse, 0x1f, RZ ;  /* 0x0000001f1d0b7810 */ /* 0x040fe20007ffe0ff */
[----:B------:R-:W-:Y:S02]  /*5380*/  IMAD.MOV.U32 R3, RZ, RZ, R4 ;  /* 0x000000ffff037224 */ /* 0x000fe400078e0004 */
[----:B------:R-:W-:Y:S01]  /*5390*/  @!P4 IMAD.MOV R0, RZ, RZ, -R0 ;  /* 0x000000ffff00c224 */ /* 0x000fe200078e0a00 */
[----:B------:R-:W-:Y:S01]  /*53a0*/  ISETP.GT.U32.AND P4, PT, R14, R19, PT ;  /* 0x000000130e00720c */ /* 0x000fe20003f84070 */
[----:B------:R-:W-:Y:S01]  /*53b0*/  VIADD R10, R29, 0x22 ;  /* 0x000000221d0a7836 */ /* 0x000fe20000000000 */
[----:B------:R-:W-:Y:S01]  /*53c0*/  IABS R20, R11 ;  /* 0x0000000b00147213 */ /* 0x000fe20000000000 */
[----:B------:R-:W-:-:S02]  /*53d0*/  IMAD.MOV R9, RZ, RZ, -R9 ;  /* 0x000000ffff097224 */ /* 0x000fc400078e0a09 */
[----:B------:R-:W-:Y:S01]  /*53e0*/  @!P3 IMAD.MOV R3, RZ, RZ, -R3 ;  /* 0x000000ffff03b224 */ /* 0x000fe200078e0a03 */
[C---:B------:R-:W-:Y:S01]  /*53f0*/  ISETP.GT.U32.AND P3, PT, R14.reuse, R17, PT ;  /* 0x000000110e00720c */ /* 0x040fe20003f64070 */
[----:B------:R-:W-:Y:S01]  /*5400*/  IMAD.HI.U32 R6, R7, R15, RZ ;  /* 0x0000000f07067227 */ /* 0x000fe200078e00ff */
[----:B------:R-:W-:Y:S02]  /*5410*/  IABS R13, R10 ;  /* 0x0000000a000d7213 */ /* 0x000fe40000000000 */
[----:B------:R-:W-:Y:S01]  /*5420*/  STL [R1+0xb0], R3 ;  /* 0x0000b00301007387 */ /* 0x000fe20000100800 */
[----:B------:R-:W-:Y:S02]  /*5430*/  IMAD R18, R14, R9, R18 ;  /* 0x000000090e127224 */ /* 0x000fe400078e0212 */
[----:B------:R-:W-:Y:S01]  /*5440*/  IMAD.MOV R6, RZ, RZ, -R6 ;  /* 0x000000ffff067224 */ /* 0x000fe200078e0a06 */
[----:B------:R0:W-:Y:S01]  /*5450*/  STL [R1+0x90], R0 ;  /* 0x0000900001007387 */ /* 0x0001e20000100800 */
[----:B------:R-:W-:-:S02]  /*5460*/  VIADD R4, R29, 0x21 ;  /* 0x000000211d047836 */ /* 0x000fc40000000000 */
[----:B------:R-:W-:Y:S01]  /*5470*/  @!P0 IMAD.IADD R16, R16, 0x1, -R14 ;  /* 0x0000000110108824 */ /* 0x000fe200078e0a0e */
[----:B------:R-:W-:Y:S01]  /*5480*/  ISETP.GT.U32.AND P0, PT, R14, R18, PT ;  /* 0x000000120e00720c */ /* 0x000fe20003f04070 */
[----:B------:R-:W-:-:S04]  /*5490*/  IMAD.HI.U32 R9, R7, R13, RZ ;  /* 0x0000000d07097227 */ /* 0x000fc800078e00ff */
[C---:B------:R-:W-:Y:S01]  /*54a0*/  IMAD R15, R14.reuse, R6, R15 ;  /* 0x000000060e0f7224 */ /* 0x040fe200078e020f */
[----:B------:R-:W-:Y:S01]  /*54b0*/  IABS R6, R4 ;  /* 0x0000000400067213 */ /* 0x000fe20000000000 */
[----:B------:R-:W-:Y:S02]  /*54c0*/  @!P4 IMAD.IADD R19, R19, 0x1, -R14 ;  /* 0x000000011313c824 */ /* 0x000fe400078e0a0e */
[----:B0-----:R-:W-:Y:S02]  /*54d0*/  IMAD.MOV.U32 R0, RZ, RZ, R16 ;  /* 0x000000ffff007224 */ /* 0x001fe400078e0010 */
[----:B------:R-:W-:Y:S02]  /*54e0*/  IMAD.MOV R2, RZ, RZ, -R9 ;  /* 0x000000ffff027224 */ /* 0x000fe400078e0a09 */
[----:B------:R-:W-:Y:S01]  /*54f0*/  @!P3 IMAD.IADD R17, R17, 0x1, -R14 ;  /* 0x000000011111b824 */ /* 0x000fe200078e0a0e */
[C---:B------:R-:W-:Y:S01]  /*5500*/  ISETP.GT.U32.AND P3, PT, R14.reuse, R15, PT ;  /* 0x0000000f0e00720c */ /* 0x040fe20003f64070 */
[----:B------:R-:W-:Y:S01]  /*5510*/  @!P2 IMAD.MOV R0, RZ, RZ, -R0 ;  /* 0x000000ffff00a224 */ /* 0x000fe200078e0a00 */
[C---:B------:R-:W-:Y:S01]  /*5520*/  ISETP.GT.U32.AND P2, PT, R14.reuse, R19, PT ;  /* 0x000000130e00720c */ /* 0x040fe20003f44070 */
[C---:B------:R-:W-:Y:S01]  /*5530*/  IMAD R13, R14.reuse, R2, R13 ;  /* 0x000000020e0d7224 */ /* 0x040fe200078e020d */
[----:B------:R-:W-:Y:S01]  /*5540*/  ISETP.GT.U32.AND P4, PT, R14, R17, PT ;  /* 0x000000110e00720c */ /* 0x000fe20003f84070 */
[----:B------:R-:W-:Y:S01]  /*5550*/  IMAD.HI.U32 R2, R7, R6, RZ ;  /* 0x0000000607027227 */ /* 0x000fe200078e00ff */
[----:B------:R0:W-:Y:S03]  /*5560*/  STL [R1+0x8c], R0 ;  /* 0x00008c0001007387 */ /* 0x0001e60000100800 */
[----:B------:R-:W-:-:S02]  /*5570*/  IMAD.MOV R2, RZ, RZ, -R2 ;  /* 0x000000ffff027224 */ /* 0x000fc400078e0a02 */
[----:B------:R-:W-:Y:S02]  /*5580*/  @!P0 IMAD.IADD R18, R18, 0x1, -R14 ;  /* 0x0000000112128824 */ /* 0x000fe400078e0a0e */
[----:B------:R-:W-:Y:S02]  /*5590*/  VIADD R12, R29, 0x20 ;  /* 0x000000201d0c7836 */ /* 0x000fe40000000000 */
[C---:B------:R-:W-:Y:S01]  /*55a0*/  IMAD R6, R14.reuse, R2, R6 ;  /* 0x000000020e067224 */ /* 0x040fe200078e0206 */
[C---:B------:R-:W-:Y:S01]  /*55b0*/  ISETP.GT.U32.AND P0, PT, R14.reuse, R18, PT ;  /* 0x000000120e00720c */ /* 0x040fe20003f04070 */
[--C-:B------:R-:W-:Y:S01]  /*55c0*/  @!P3 IMAD.IADD R15, R15, 0x1, -R14.reuse ;  /* 0x000000010f0fb824 */ /* 0x100fe200078e0a0e */
[----:B------:R-:W-:Y:S01]  /*55d0*/  IABS R9, R12 ;  /* 0x0000000c00097213 */ /* 0x000fe20000000000 */
[--C-:B------:R-:W-:Y:S01]  /*55e0*/  @!P2 IMAD.IADD R19, R19, 0x1, -R14.reuse ;  /* 0x000000011313a824 */ /* 0x100fe200078e0a0e */
[C---:B------:R-:W-:Y:S01]  /*55f0*/  ISETP.GT.U32.AND P2, PT, R14.reuse, R6, PT ;  /* 0x000000060e00720c */ /* 0x040fe20003f44070 */
[----:B------:R-:W-:Y:S01]  /*5600*/  @!P4 IMAD.IADD R17, R17, 0x1, -R14 ;  /* 0x000000011111c824 */ /* 0x000fe200078e0a0e */
[C---:B------:R-:W-:Y:S01]  /*5610*/  ISETP.GT.U32.AND P3, PT, R14.reuse, R15, PT ;  /* 0x0000000f0e00720c */ /* 0x040fe20003f64070 */
[----:B------:R-:W-:Y:S01]  /*5620*/  IMAD.HI.U32 R16, R7, R9, RZ ;  /* 0x0000000907107227 */ /* 0x000fe200078e00ff */
[----:B------:R-:W-:-:S03]  /*5630*/  ISETP.GT.U32.AND P4, PT, R14, R13, PT ;  /* 0x0000000d0e00720c */ /* 0x000fc60003f84070 */
[----:B------:R-:W-:Y:S02]  /*5640*/  VIADD R2, R29, 0x1e ;  /* 0x0000001e1d027836 */ /* 0x000fe40000000000 */
[----:B------:R-:W-:Y:S02]  /*5650*/  IMAD.MOV R16, RZ, RZ, -R16 ;  /* 0x000000ffff107224 */ /* 0x000fe400078e0a10 */
[----:B------:R-:W-:Y:S02]  /*5660*/  IMAD.MOV.U32 R3, RZ, RZ, R17 ;  /* 0x000000ffff037224 */ /* 0x000fe400078e0011 */
[----:B------:R-:W-:Y:S01]  /*5670*/  @!P0 IMAD.IADD R18, R18, 0x1, -R14 ;  /* 0x0000000112128824 */ /* 0x000fe200078e0a0e */
[----:B------:R-:W-:Y:S01]  /*5680*/  ISETP.GE.AND P0, PT, R5, RZ, PT ;  /* 0x000000ff0500720c */ /* 0x000fe20003f06270 */
[----:B0-----:R-:W-:Y:S01]  /*5690*/  IMAD.MOV.U32 R0, RZ, RZ, R19 ;  /* 0x000000ffff007224 */ /* 0x001fe200078e0013 */
[----:B------:R-:W-:Y:S01]  /*56a0*/  @!P2 IADD3 R6, R6, -R14, RZ ;  /* 0x8000000e0606a210 */ /* 0x000fe20007ffe0ff */
[----:B------:R-:W-:Y:S01]  /*56b0*/  IMAD R5, R14, R16, R9 ;  /* 0x000000100e057224 */ /* 0x000fe200078e0209 */
[----:B------:R-:W-:Y:S01]  /*56c0*/  IABS R16, R2 ;  /* 0x0000000200107213 */ /* 0x000fe20000000000 */
[----:B------:R-:W-:Y:S01]  /*56d0*/  @!P5 IMAD.MOV R3, RZ, RZ, -R3 ;  /* 0x000000ffff03d224 */ /* 0x000fe200078e0a03 */
[----:B------:R-:W-:Y:S01]  /*56e0*/  ISETP.GE.AND P2, PT, R4, RZ, PT ;  /* 0x000000ff0400720c */ /* 0x000fe20003f46270 */
[----:B------:R-:W-:Y:S01]  /*56f0*/  @!P1 IMAD.MOV R0, RZ, RZ, -R0 ;  /* 0x000000ffff009224 */ /* 0x000fe200078e0a00 */
[C---:B------:R-:W-:Y:S01]  /*5700*/  ISETP.GT.U32.AND P1, PT, R14.reuse, R6, PT ;  /* 0x000000060e00720c */ /* 0x040fe20003f24070 */
[----:B------:R-:W-:Y:S01]  /*5710*/  @!P3 IMAD.IADD R15, R15, 0x1, -R14 ;  /* 0x000000010f0fb824 */ /* 0x000fe200078e0a0e */
[----:B------:R-:W-:Y:S01]  /*5720*/  STL [R1+0x88], R3 ;  /* 0x0000880301007387 */ /* 0x000fe20000100800 */
[----:B------:R-:W-:Y:S01]  /*5730*/  IMAD.HI.U32 R17, R7, R16, RZ ;  /* 0x0000001007117227 */ /* 0x000fe200078e00ff */
[----:B------:R-:W-:-:S02]  /*5740*/  ISETP.GT.U32.AND P3, PT, R14, R5, PT ;  /* 0x000000050e00720c */ /* 0x000fc40003f64070 */
[----:B------:R0:W-:Y:S01]  /*5750*/  STL [R1+0x80], R0 ;  /* 0x0000800001007387 */ /* 0x0001e20000100800 */
[----:B------:R-:W-:Y:S02]  /*5760*/  IMAD.MOV R17, RZ, RZ, -R17 ;  /* 0x000000ffff117224 */ /* 0x000fe400078e0a11 */
[----:B------:R-:W-:-:S04]  /*5770*/  IMAD.HI.U32 R21, R7, R20, RZ ;  /* 0x0000001407157227 */ /* 0x000fc800078e00ff */
[--C-:B------:R-:W-:Y:S02]  /*5780*/  @!P1 IMAD.IADD R6, R6, 0x1, -R14.reuse ;  /* 0x0000000106069824 */ /* 0x100fe400078e0a0e */
[----:B------:R-:W-:Y:S02]  /*5790*/  IMAD.MOV R21, RZ, RZ, -R21 ;  /* 0x000000ffff157224 */ /* 0x000fe400078e0a15 */
[----:B0-----:R-:W-:Y:S02]  /*57a0*/  IMAD.MOV.U32 R0, RZ, RZ, R15 ;  /* 0x000000ffff007224 */ /* 0x001fe400078e000f */
[----:B------:R-:W-:Y:S01]  /*57b0*/  @!P4 IMAD.IADD R13, R13, 0x1, -R14 ;  /* 0x000000010d0dc824 */ /* 0x000fe200078e0a0e */
[----:B------:R-:W-:Y:S01]  /*57c0*/  ISETP.GE.AND P4, PT, R10, RZ, PT ;  /* 0x000000ff0a00720c */ /* 0x000fe20003f86270 */
[----:B------:R-:W-:Y:S01]  /*57d0*/  @!P0 IMAD.MOV R0, RZ, RZ, -R0 ;  /* 0x000000ffff008224 */ /* 0x000fe200078e0a00 */
[----:B------:R-:W-:Y:S01]  /*57e0*/  ISETP.GE.AND P0, PT, R12, RZ, PT ;  /* 0x000000ff0c00720c */ /* 0x000fe20003f06270 */
[----:B------:R-:W-:-:S02]  /*57f0*/  IMAD R12, R14, R17, R16 ;  /* 0x000000110e0c7224 */ /* 0x000fc400078e0210 */
[----:B------:R-:W-:Y:S01]  /*5800*/  @!P3 IMAD.IADD R5, R5, 0x1, -R14 ;  /* 0x000000010505b824 */ /* 0x000fe200078e0a0e */
[C---:B------:R-:W-:Y:S01]  /*5810*/  ISETP.GT.U32.AND P3, PT, R14.reuse, R13, PT ;  /* 0x0000000d0e00720c */ /* 0x040fe20003f64070 */
[----:B------:R-:W-:Y:S01]  /*5820*/  IMAD.MOV.U32 R3, RZ, RZ, R18 ;  /* 0x000000ffff037224 */ /* 0x000fe200078e0012 */
[C---:B------:R-:W-:Y:S01]  /*5830*/  ISETP.GT.U32.AND P1, PT, R14.reuse, R12, PT ;  /* 0x0000000c0e00720c */ /* 0x040fe20003f24070 */
[C---:B------:R-:W-:Y:S01]  /*5840*/  IMAD R4, R14.reuse, R21, R20 ;  /* 0x000000150e047224 */ /* 0x040fe200078e0214 */
[C---:B------:R-:W-:Y:S01]  /*5850*/  ISETP.GT.U32.AND P5, PT, R14.reuse, R5, PT ;  /* 0x000000050e00720c */ /* 0x040fe20003fa4070 */
[C---:B------:R-:W-:Y:S02]  /*5860*/  VIADD R9, R29.reuse, 0x1d ;  /* 0x0000001d1d097836 */ /* 0x040fe40000000000 */
[----:B------:R-:W-:Y:S01]  /*5870*/  @!P6 IMAD.MOV R3, RZ, RZ, -R3 ;  /* 0x000000ffff03e224 */ /* 0x000fe200078e0a03 */
[----:B------:R-:W-:Y:S01]  /*5880*/  ISETP.GT.U32.AND P6, PT, R14, R4, PT ;  /* 0x000000040e00720c */ /* 0x000fe20003fc4070 */
[C---:B------:R-:W-:Y:S01]  /*5890*/  VIADD R21, R29.reuse, 0x11 ;  /* 0x000000111d157836 */ /* 0x040fe20000000000 */
[----:B------:R-:W-:Y:S01]  /*58a0*/  IABS R10, R9 ;  /* 0x00000009000a7213 */ /* 0x000fe20000000000 */
[----:B------:R-:W-:Y:S01]  /*58b0*/  VIADD R23, R29, 0x10 ;  /* 0x000000101d177836 */ /* 0x000fe20000000000 */
[----:B------:R0:W-:Y:S01]  /*58c0*/  STL [R1+0x7c], R3 ;  /* 0x00007c0301007387 */ /* 0x0001e20000100800 */
[--C-:B------:R-:W-:Y:S01]  /*58d0*/  @!P3 IMAD.IADD R13, R13, 0x1, -R14.reuse ;  /* 0x000000010d0db824 */ /* 0x100fe200078e0a0e */
[----:B------:R-:W-:Y:S01]  /*58e0*/  ISETP.GE.AND P3, PT, R11, RZ, PT ;  /* 0x000000ff0b00720c */ /* 0x000fe20003f66270 */
[----:B------:R-:W-:Y:S01]  /*58f0*/  @!P1 IMAD.IADD R12, R12, 0x1, -R14 ;  /* 0x000000010c0c9824 */ /* 0x000fe200078e0a0e */
[----:B------:R1:W-:Y:S01]  /*5900*/  STL [R1+0x78], R0 ;  /* 0x0000780001007387 */ /* 0x0003e20000100800 */
[----:B------:R-:W-:-:S04]  /*5910*/  IMAD.HI.U32 R15, R7, R10, RZ ;  /* 0x0000000a070f7227 */ /* 0x000fc800078e00ff */
[----:B------:R-:W-:Y:S02]  /*5920*/  IMAD.MOV R15, RZ, RZ, -R15 ;  /* 0x000000ffff0f7224 */ /* 0x000fe400078e0a0f */
[----:B0-----:R-:W-:Y:S02]  /*5930*/  IMAD.MOV.U32 R3, RZ, RZ, R6 ;  /* 0x000000ffff037224 */ /* 0x001fe400078e0006 */
[--C-:B------:R-:W-:Y:S01]  /*5940*/  @!P5 IMAD.IADD R5, R5, 0x1, -R14.reuse ;  /* 0x000000010505d824 */ /* 0x100fe200078e0a0e */
[----:B------:R-:W-:Y:S01]  /*5950*/  ISETP.GE.AND P5, PT, R2, RZ, PT ;  /* 0x000000ff0200720c */ /* 0x000fe20003fa6270 */
[----:B------:R-:W-:Y:S01]  /*5960*/  @!P2 IMAD.MOV R3, RZ, RZ, -R3 ;  /* 0x000000ffff03a224 */ /* 0x000fe200078e0a03 */
[----:B------:R-:W-:Y:S01]  /*5970*/  ISETP.GT.U32.AND P2, PT, R14, R12, PT ;  /* 0x0000000c0e00720c */ /* 0x000fe20003f44070 */
[----:B------:R-:W-:Y:S02]  /*5980*/  @!P6 IMAD.IADD R4, R4, 0x1, -R14 ;  /* 0x000000010404e824 */ /* 0x000fe400078e0a0e */
[----:B-1----:R-:W-:-:S02]  /*5990*/  IMAD.MOV.U32 R0, RZ, RZ, R13 ;  /* 0x000000ffff007224 */ /* 0x002fc400078e000d */
[C---:B------:R-:W-:Y:S01]  /*59a0*/  IMAD R2, R14.reuse, R15, R10 ;  /* 0x0000000f0e027224 */ /* 0x040fe200078e020a */
[----:B------:R-:W-:Y:S01]  /*59b0*/  ISETP.GT.U32.AND P6, PT, R14, R4, PT ;  /* 0x000000040e00720c */ /* 0x000fe20003fc4070 */
[C---:B------:R-:W-:Y:S01]  /*59c0*/  VIADD R10, R29.reuse, 0x1c ;  /* 0x0000001c1d0a7836 */ /* 0x040fe20000000000 */
[----:B------:R-:W-:Y:S01]  /*59d0*/  @!P4 IADD3 R0, -R0, RZ, RZ ;  /* 0x000000ff0000c210 */ /* 0x000fe20007ffe1ff */
[----:B------:R-:W-:Y:S01]  /*59e0*/  VIADD R11, R29, 0x1a ;  /* 0x0000001a1d0b7836 */ /* 0x000fe20000000000 */
[----:B------:R-:W-:Y:S01]  /*59f0*/  ISETP.GE.AND P4, PT, R9, RZ, PT ;  /* 0x000000ff0900720c */ /* 0x000fe20003f86270 */
[----:B------:R-:W-:Y:S01]  /*5a00*/  VIADD R9, R29, 0x1b ;  /* 0x0000001b1d097836 */ /* 0x000fe20000000000 */
[----:B------:R-:W-:Y:S01]  /*5a10*/  IABS R20, R10 ;  /* 0x0000000a00147213 */ /* 0x000fe20000000000 */
[----:B------:R-:W-:Y:S01]  /*5a20*/  @!P2 IMAD.IADD R12, R12, 0x1, -R14 ;  /* 0x000000010c0ca824 */ /* 0x000fe200078e0a0e */
[----:B------:R-:W-:Y:S01]  /*5a30*/  ISETP.GT.U32.AND P2, PT, R14, R2, PT ;  /* 0x000000020e00720c */ /* 0x000fe20003f44070 */
[----:B------:R0:W-:Y:S01]  /*5a40*/  STL [R1+0x74], R0 ;  /* 0x0000740001007387 */ /* 0x0001e20000100800 */
[----:B------:R-:W-:Y:S01]  /*5a50*/  IABS R13, R9 ;  /* 0x00000009000d7213 */ /* 0x000fe20000000000 */
[----:B------:R-:W-:Y:S01]  /*5a60*/  IMAD.HI.U32 R17, R7, R20, RZ ;  /* 0x0000001407117227 */ /* 0x000fe200078e00ff */
[----:B------:R-:W-:Y:S01]  /*5a70*/  ISETP.GE.AND P1, PT, R10, RZ, PT ;  /* 0x000000ff0a00720c */ /* 0x000fe20003f26270 */
[----:B------:R-:W-:Y:S02]  /*5a80*/  STL [R1+0x70], R3 ;  /* 0x0000700301007387 */ /* 0x000fe40000100800 */
[----:B------:R-:W-:-:S02]  /*5a90*/  IMAD.MOV R17, RZ, RZ, -R17 ;  /* 0x000000ffff117224 */ /* 0x000fc400078e0a11 */
[----:B------:R-:W-:Y:S01]  /*5aa0*/  @!P6 IMAD.IADD R4, R4, 0x1, -R14 ;  /* 0x000000010404e824 */ /* 0x000fe200078e0a0e */
[----:B------:R-:W-:Y:S01]  /*5ab0*/  ISETP.GE.AND P6, PT, R11, RZ, PT ;  /* 0x000000ff0b00720c */ /* 0x000fe20003fc6270 */
[----:B0-----:R-:W-:Y:S01]  /*5ac0*/  IMAD.MOV.U32 R0, RZ, RZ, R5 ;  /* 0x000000ffff007224 */ /* 0x001fe200078e0005 */
[----:B------:R-:W-:Y:S01]  /*5ad0*/  IABS R11, R11 ;  /* 0x0000000b000b7213 */ /* 0x000fe20000000000 */
[----:B------:R-:W-:Y:S01]  /*5ae0*/  IMAD R20, R14, R17, R20 ;  /* 0x000000110e147224 */ /* 0x000fe200078e0214 */
[----:B------:R-:W-:Y:S01]  /*5af0*/  @!P2 IADD3 R2, R2, -R14, RZ ;  /* 0x8000000e0202a210 */ /* 0x000fe20007ffe0ff */
[----:B------:R-:W-:Y:S01]  /*5b00*/  @!P0 IMAD.MOV R0, RZ, RZ, -R0 ;  /* 0x000000ffff008224 */ /* 0x000fe200078e0a00 */
[----:B------:R-:W-:Y:S01]  /*5b10*/  ISETP.GE.AND P0, PT, R9, RZ, PT ;  /* 0x000000ff0900720c */ /* 0x000fe20003f06270 */
[----:B------:R-:W-:Y:S01]  /*5b20*/  VIADD R6, R29, 0x19 ;  /* 0x000000191d067836 */ /* 0x000fe20000000000 */
[----:B------:R-:W-:Y:S01]  /*5b30*/  ISETP.GT.U32.AND P2, PT, R14, R20, PT ;  /* 0x000000140e00720c */ /* 0x000fe20003f44070 */
[C---:B------:R-:W-:Y:S01]  /*5b40*/  IMAD.HI.U32 R5, R7.reuse, R11, RZ ;  /* 0x0000000b07057227 */ /* 0x040fe200078e00ff */
[----:B------:R0:W-:Y:S02]  /*5b50*/  STL [R1+0x98], R0 ;  /* 0x0000980001007387 */ /* 0x0001e40000100800 */
[----:B------:R-:W-:Y:S01]  /*5b60*/  IABS R9, R6 ;  /* 0x0000000600097213 */ /* 0x000fe20000000000 */
[----:B------:R-:W-:-:S04]  /*5b70*/  IMAD.HI.U32 R16, R7, R13, RZ ;  /* 0x0000000d07107227 */ /* 0x000fc800078e00ff */
[----:B------:R-:W-:Y:S02]  /*5b80*/  IMAD.MOV R5, RZ, RZ, -R5 ;  /* 0x000000ffff057224 */ /* 0x000fe400078e0a05 */
[----:B------:R-:W-:Y:S02]  /*5b90*/  IMAD.MOV R16, RZ, RZ, -R16 ;  /* 0x000000ffff107224 */ /* 0x000fe400078e0a10 */
[----:B0-----:R-:W-:Y:S02]  /*5ba0*/  IMAD.MOV.U32 R0, RZ, RZ, R4 ;  /* 0x000000ffff007224 */ /* 0x001fe400078e0004 */
[C---:B------:R-:W-:Y:S02]  /*5bb0*/  IMAD R11, R14.reuse, R5, R11 ;  /* 0x000000050e0b7224 */ /* 0x040fe400078e020b */
[----:B------:R-:W-:Y:S01]  /*5bc0*/  @!P3 IMAD.MOV R0, RZ, RZ, -R0 ;  /* 0x000000ffff00b224 */ /* 0x000fe200078e0a00 */
[----:B------:R-:W-:Y:S01]  /*5bd0*/  ISETP.GT.U32.AND P3, PT, R14, R2, PT ;  /* 0x000000020e00720c */ /* 0x000fe20003f64070 */
[----:B------:R-:W-:-:S03]  /*5be0*/  IMAD.HI.U32 R5, R7, R9, RZ ;  /* 0x0000000907057227 */ /* 0x000fc600078e00ff */
[----:B------:R0:W-:Y:S01]  /*5bf0*/  STL [R1+0x44], R0 ;  /* 0x0000440001007387 */ /* 0x0001e20000100800 */
[----:B------:R-:W-:Y:S02]  /*5c00*/  IMAD R13, R14, R16, R13 ;  /* 0x000000100e0d7224 */ /* 0x000fe400078e020d */
[--C-:B------:R-:W-:Y:S02]  /*5c10*/  @!P2 IMAD.IADD R20, R20, 0x1, -R14.reuse ;  /* 0x000000011414a824 */ /* 0x100fe400078e0a0e */
[----:B------:R-:W-:Y:S02]  /*5c20*/  VIADD R15, R29, 0x18 ;  /* 0x000000181d0f7836 */ /* 0x000fe40000000000 */
[----:B------:R-:W-:Y:S01]  /*5c30*/  IMAD.MOV R5, RZ, RZ, -R5 ;  /* 0x000000ffff057224 */ /* 0x000fe200078e0a05 */
[----:B------:R-:W-:Y:S01]  /*5c40*/  ISETP.GT.U32.AND P2, PT, R14, R20, PT ;  /* 0x000000140e00720c */ /* 0x000fe20003f44070 */
[----:B------:R-:W-:Y:S01]  /*5c50*/  @!P3 IMAD.IADD R2, R2, 0x1, -R14 ;  /* 0x000000010202b824 */ /* 0x000fe200078e0a0e */
[----:B------:R-:W-:Y:S01]  /*5c60*/  IABS R10, R15 ;  /* 0x0000000f000a7213 */ /* 0x000fe20000000000 */
[----:B0-----:R-:W-:Y:S01]  /*5c70*/  IMAD.MOV.U32 R0, RZ, RZ, R12 ;  /* 0x000000ffff007224 */ /* 0x001fe200078e000c */
[C---:B------:R-:W-:Y:S01]  /*5c80*/  ISETP.GT.U32.AND P3, PT, R14.reuse, R11, PT ;  /* 0x0000000b0e00720c */ /* 0x040fe20003f64070 */
[----:B------:R-:W-:-:S02]  /*5c90*/  IMAD R9, R14, R5, R9 ;  /* 0x000000050e097224 */ /* 0x000fc400078e0209 */
[----:B------:R-:W-:Y:S01]  /*5ca0*/  @!P5 IMAD.MOV R0, RZ, RZ, -R0 ;  /* 0x000000ffff00d224 */ /* 0x000fe200078e0a00 */
[----:B------:R-:W-:Y:S01]  /*5cb0*/  ISETP.GT.U32.AND P5, PT, R14, R13, PT ;  /* 0x0000000d0e00720c */ /* 0x000fe20003fa4070 */
[----:B------:R-:W-:-:S03]  /*5cc0*/  IMAD.HI.U32 R4, R7, R10, RZ ;  /* 0x0000000a07047227 */ /* 0x000fc600078e00ff */
[----:B------:R0:W-:Y:S01]  /*5cd0*/  STL [R1+0x40], R0 ;  /* 0x0000400001007387 */ /* 0x0001e20000100800 */
[----:B------:R-:W-:Y:S02]  /*5ce0*/  VIADD R16, R29, 0x17 ;  /* 0x000000171d107836 */ /* 0x000fe40000000000 */
[----:B------:R-:W-:Y:S02]  /*5cf0*/  IMAD.MOV R4, RZ, RZ, -R4 ;  /* 0x000000ffff047224 */ /* 0x000fe400078e0a04 */
[----:B------:R-:W-:Y:S01]  /*5d00*/  @!P2 IMAD.IADD R20, R20, 0x1, -R14 ;  /* 0x000000011414a824 */ /* 0x000fe200078e0a0e */
[----:B------:R-:W-:Y:S01]  /*5d10*/  IABS R12, R16 ;  /* 0x00000010000c7213 */ /* 0x000fe20000000000 */
[C---:B------:R-:W-:Y:S02]  /*5d20*/  IMAD R10, R14.reuse, R4, R10 ;  /* 0x000000040e0a7224 */ /* 0x040fe400078e020a */
[----:B------:R-:W-:Y:S02]  /*5d30*/  @!P5 IMAD.IADD R13, R13, 0x1, -R14 ;  /* 0x000000010d0dd824 */ /* 0x000fe400078e0a0e */
[----:B0-----:R-:W-:Y:S01]  /*5d40*/  IMAD.MOV.U32 R0, RZ, RZ, R2 ;  /* 0x000000ffff007224 */ /* 0x001fe200078e0002 */
[C---:B------:R-:W-:Y:S01]  /*5d50*/  ISETP.GT.U32.AND P2, PT, R14.reuse, R10, PT ;  /* 0x0000000a0e00720c */ /* 0x040fe20003f44070 */
[----:B------:R-:W-:Y:S01]  /*5d60*/  VIADD R4, R29, 0x16 ;  /* 0x000000161d047836 */ /* 0x000fe20000000000 */
[C---:B------:R-:W-:Y:S01]  /*5d70*/  ISETP.GT.U32.AND P5, PT, R14.reuse, R13, PT ;  /* 0x0000000d0e00720c */ /* 0x040fe20003fa4070 */
[----:B------:R-:W-:Y:S01]  /*5d80*/  @!P4 IMAD.MOV R0, RZ, RZ, -R0 ;  /* 0x000000ffff00c224 */ /* 0x000fe200078e0a00 */
[----:B------:R-:W-:Y:S01]  /*5d90*/  ISETP.GT.U32.AND P4, PT, R14, R9, PT ;  /* 0x000000090e00720c */ /* 0x000fe20003f84070 */
[----:B------:R-:W-:Y:S01]  /*5da0*/  IMAD.HI.U32 R18, R7, R12, RZ ;  /* 0x0000000c07127227 */ /* 0x000fe200078e00ff */
[----:B------:R-:W-:-:S02]  /*5db0*/  IABS R17, R4 ;  /* 0x0000000400117213 */ /* 0x000fc40000000000 */
[----:B------:R0:W-:Y:S01]  /*5dc0*/  STL [R1+0x34], R0 ;  /* 0x0000340001007387 */ /* 0x0001e20000100800 */
[----:B------:R-:W-:Y:S02]  /*5dd0*/  VIADD R5, R29, 0x15 ;  /* 0x000000151d057836 */ /* 0x000fe40000000000 */
[----:B------:R-:W-:Y:S02]  /*5de0*/  IMAD.MOV R18, RZ, RZ, -R18 ;  /* 0x000000ffff127224 */ /* 0x000fe400078e0a12 */
[----:B------:R-:W-:Y:S01]  /*5df0*/  @!P3 IMAD.IADD R11, R11, 0x1, -R14 ;  /* 0x000000010b0bb824 */ /* 0x000fe200078e0a0e */
[----:B------:R-:W-:Y:S01]  /*5e00*/  IABS R2, R5 ;  /* 0x0000000500027213 */ /* 0x000fe20000000000 */
[----:B------:R-:W-:Y:S02]  /*5e10*/  IMAD R12, R14, R18, R12 ;  /* 0x000000120e0c7224 */ /* 0x000fe400078e020c */
[----:B------:R-:W-:Y:S01]  /*5e20*/  @!P4 IMAD.IADD R9, R9, 0x1, -R14 ;  /* 0x000000010909c824 */ /* 0x000fe200078e0a0e */
[----:B0-----:R-:W-:Y:S01]  /*5e30*/  MOV R0, R20 ;  /* 0x0000001400007202 */ /* 0x001fe20000000f00 */
[----:B------:R-:W-:Y:S01]  /*5e40*/  IMAD.HI.U32 R18, R7, R17, RZ ;  /* 0x0000001107127227 */ /* 0x000fe200078e00ff */
[----:B------:R-:W-:-:S02]  /*5e50*/  ISETP.GE.AND P4, PT, R6, RZ, PT ;  /* 0x000000ff0600720c */ /* 0x000fc40003f86270 */
[C---:B------:R-:W-:Y:S01]  /*5e60*/  ISETP.GT.U32.AND P3, PT, R14.reuse, R11, PT ;  /* 0x0000000b0e00720c */ /* 0x040fe20003f64070 */
[----:B------:R-:W-:Y:S01]  /*5e70*/  @!P1 IMAD.MOV R0, RZ, RZ, -R0 ;  /* 0x000000ffff009224 */ /* 0x000fe200078e0a00 */
[----:B------:R-:W-:Y:S01]  /*5e80*/  ISETP.GT.U32.AND P1, PT, R14, R9, PT ;  /* 0x000000090e00720c */ /* 0x000fe20003f24070 */
[----:B------:R-:W-:-:S03]  /*5e90*/  IMAD.HI.U32 R19, R7, R2, RZ ;  /* 0x0000000207137227 */ /* 0x000fc600078e00ff */
[----:B------:R0:W-:Y:S01]  /*5ea0*/  STL [R1+0x2c], R0 ;  /* 0x00002c0001007387 */ /* 0x0001e20000100800 */
[----:B------:R-:W-:Y:S02]  /*5eb0*/  IMAD.MOV R18, RZ, RZ, -R18 ;  /* 0x000000ffff127224 */ /* 0x000fe400078e0a12 */
[----:B------:R-:W-:Y:S01]  /*5ec0*/  @!P5 IMAD.IADD R13, R13, 0x1, -R14 ;  /* 0x000000010d0dd824 */ /* 0x000fe200078e0a0e */
[C---:B------:R-:W-:Y:S01]  /*5ed0*/  ISETP.GT.U32.AND P5, PT, R14.reuse, R12, PT ;  /* 0x0000000c0e00720c */ /* 0x040fe20003fa4070 */
[----:B------:R-:W-:Y:S02]  /*5ee0*/  IMAD.MOV R19, RZ, RZ, -R19 ;  /* 0x000000ffff137224 */ /* 0x000fe400078e0a13 */
[C---:B------:R-:W-:Y:S02]  /*5ef0*/  IMAD R6, R14.reuse, R18, R17 ;  /* 0x000000120e067224 */ /* 0x040fe400078e0211 */
[C---:B------:R-:W-:Y:S02]  /*5f00*/  IMAD R2, R14.reuse, R19, R2 ;  /* 0x000000130e027224 */ /* 0x040fe400078e0202 */
[--C-:B------:R-:W-:Y:S01]  /*5f10*/  @!P1 IMAD.IADD R9, R9, 0x1, -R14.reuse ;  /* 0x0000000109099824 */ /* 0x100fe200078e0a0e */
[----:B------:R-:W-:Y:S01]  /*5f20*/  ISETP.GT.U32.AND P1, PT, R14, R6, PT ;  /* 0x000000060e00720c */ /* 0x000fe20003f24070 */
[----:B------:R-:W-:Y:S01]  /*5f30*/  @!P2 IMAD.IADD R10, R10, 0x1, -R14 ;  /* 0x000000010a0aa824 */ /* 0x000fe200078e0a0e */
[----:B------:R-:W-:Y:S01]  /*5f40*/  ISETP.GE.AND P2, PT, R16, RZ, PT ;  /* 0x000000ff1000720c */ /* 0x000fe20003f46270 */
[----:B0-----:R-:W-:-:S02]  /*5f50*/  IMAD.MOV.U32 R0, RZ, RZ, R13 ;  /* 0x000000ffff007224 */ /* 0x001fc400078e000d */
[----:B------:R-:W-:Y:S01]  /*5f60*/  @!P4 IMAD.MOV R9, RZ, RZ, -R9 ;  /* 0x000000ffff09c224 */ /* 0x000fe200078e0a09 */
[----:B------:R-:W-:Y:S01]  /*5f70*/  ISETP.GT.U32.AND P4, PT, R14, R2, PT ;  /* 0x000000020e00720c */ /* 0x000fe20003f84070 */
[--C-:B------:R-:W-:Y:S01]  /*5f80*/  @!P5 IMAD.IADD R12, R12, 0x1, -R14.reuse ;  /* 0x000000010c0cd824 */ /* 0x100fe200078e0a0e */
[C---:B------:R-:W-:Y:S01]  /*5f90*/  ISETP.GT.U32.AND P5, PT, R14.reuse, R10, PT ;  /* 0x0000000a0e00720c */ /* 0x040fe20003fa4070 */
[----:B------:R-:W-:Y:S01]  /*5fa0*/  @!P3 IMAD.IADD R11, R11, 0x1, -R14 ;  /* 0x000000010b0bb824 */ /* 0x000fe200078e0a0e */
[----:B------:R-:W-:Y:S01]  /*5fb0*/  ISETP.GE.AND P3, PT, R15, RZ, PT ;  /* 0x000000ff0f00720c */ /* 0x000fe20003f66270 */
[----:B------:R-:W-:Y:S01]  /*5fc0*/  @!P0 IMAD.MOV R0, RZ, RZ, -R0 ;  /* 0x000000ffff008224 */ /* 0x000fe200078e0a00 */
[----:B------:R-:W-:Y:S01]  /*5fd0*/  ISETP.GT.U32.AND P0, PT, R14, R12, PT ;  /* 0x0000000c0e00720c */ /* 0x000fe20003f04070 */
[C---:B------:R-:W-:Y:S02]  /*5fe0*/  VIADD R15, R29.reuse, 0x14 ;  /* 0x000000141d0f7836 */ /* 0x040fe40000000000 */
[----:B------:R-:W-:Y:S01]  /*5ff0*/  @!P1 IMAD.IADD R6, R6, 0x1, -R14 ;  /* 0x0000000106069824 */ /* 0x000fe200078e0a0e */
[----:B------:R0:W-:Y:S01]  /*6000*/  STL [R1+0x28], R0 ;  /* 0x0000280001007387 */ /* 0x0001e20000100800 */
[----:B------:R-:W-:-:S02]  /*6010*/  VIADD R13, R29, 0x13 ;  /* 0x000000131d0d7836 */ /* 0x000fc40000000000 */
[--C-:B------:R-:W-:Y:S01]  /*6020*/  @!P4 IMAD.IADD R2, R2, 0x1, -R14.reuse ;  /* 0x000000010202c824 */ /* 0x100fe200078e0a0e */
[----:B------:R-:W-:Y:S01]  /*6030*/  ISETP.GT.U32.AND P4, PT, R14, R6, PT ;  /* 0x000000060e00720c */ /* 0x000fe20003f84070 */
[C---:B------:R-:W-:Y:S01]  /*6040*/  VIADD R19, R29.reuse, 0x12 ;  /* 0x000000121d137836 */ /* 0x040fe20000000000 */
[----:B------:R-:W-:Y:S01]  /*6050*/  @!P5 IADD3 R10, R10, -R14, RZ ;  /* 0x8000000e0a0ad210 */ /* 0x000fe20007ffe0ff */
[----:B------:R-:W-:Y:S01]  /*6060*/  VIADD R22, R29, 0xd ;  /* 0x0000000d1d167836 */ /* 0x000fe20000000000 */
[----:B------:R-:W-:Y:S01]  /*6070*/  IABS R18, R13 ;  /* 0x0000000d00127213 */ /* 0x000fe20000000000 */
[----:B------:R-:W-:Y:S01]  /*6080*/  @!P0 IMAD.IADD R12, R12, 0x1, -R14 ;  /* 0x000000010c0c8824 */ /* 0x000fe200078e0a0e */
[----:B------:R-:W-:Y:S01]  /*6090*/  ISETP.GE.AND P5, PT, R5, RZ, PT ;  /* 0x000000ff0500720c */ /* 0x000fe20003fa6270 */
[----:B0-----:R-:W-:Y:S01]  /*60a0*/  IMAD.MOV.U32 R0, RZ, RZ, R11 ;  /* 0x000000ffff007224 */ /* 0x001fe200078e000b */
[----:B------:R-:W-:Y:S01]  /*60b0*/  IABS R11, R15 ;  /* 0x0000000f000b7213 */ /* 0x000fe20000000000 */
[----:B------:R-:W-:Y:S01]  /*60c0*/  @!P3 IMAD.MOV R10, RZ, RZ, -R10 ;  /* 0x000000ffff0ab224 */ /* 0x000fe200078e0a0a */
[----:B------:R-:W-:Y:S01]  /*60d0*/  ISETP.GT.U32.AND P3, PT, R14, R2, PT ;  /* 0x000000020e00720c */ /* 0x000fe20003f64070 */
[----:B------:R-:W-:Y:S01]  /*60e0*/  @!P6 IMAD.MOV R0, RZ, RZ, -R0 ;  /* 0x000000ffff00e224 */ /* 0x000fe200078e0a00 */
[----:B------:R-:W-:Y:S01]  /*60f0*/  ISETP.GE.AND P6, PT, R4, RZ, PT ;  /* 0x000000ff0400720c */ /* 0x000fe20003fc6270 */
[----:B------:R-:W-:Y:S01]  /*6100*/  IMAD.HI.U32 R4, R7, R11, RZ ;  /* 0x0000000b07047227 */ /* 0x000fe200078e00ff */
[----:B------:R-:W-:-:S02]  /*6110*/  ISETP.GE.AND P0, PT, R15, RZ, PT ;  /* 0x000000ff0f00720c */ /* 0x000fc40003f06270 */
[----:B------:R0:W-:Y:S01]  /*6120*/  STL [R1+0x24], R0 ;  /* 0x0000240001007387 */ /* 0x0001e20000100800 */
[----:B------:R-:W-:Y:S01]  /*6130*/  IMAD.MOV R4, RZ, RZ, -R4 ;  /* 0x000000ffff047224 */ /* 0x000fe200078e0a04 */
[----:B------:R-:W-:Y:S01]  /*6140*/  IABS R28, R22 ;  /* 0x00000016001c7213 */ /* 0x000fe20000000000 */
[--C-:B------:R-:W-:Y:S01]  /*6150*/  @!P4 IMAD.IADD R6, R6, 0x1, -R14.reuse ;  /* 0x000000010606c824 */ /* 0x100fe200078e0a0e */
[----:B------:R-:W-:Y:S01]  /*6160*/  ISETP.GE.AND P1, PT, R13, RZ, PT ;  /* 0x000000ff0d00720c */ /* 0x000fe20003f26270 */
[C---:B------:R-:W-:Y:S01]  /*6170*/  IMAD R16, R14.reuse, R4, R11 ;  /* 0x000000040e107224 */ /* 0x040fe200078e020b */
[----:B------:R-:W-:Y:S01]  /*6180*/  IABS R13, R8 ;  /* 0x00000008000d7213 */ /* 0x000fe20000000000 */
[----:B------:R-:W-:Y:S01]  /*6190*/  IMAD.HI.U32 R5, R7, R18, RZ ;  /* 0x0000001207057227 */ /* 0x000fe200078e00ff */
[----:B------:R-:W-:Y:S02]  /*61a0*/  STL [R1+0x6f8], R9 ;  /* 0x0006f80901007387 */ /* 0x000fe40000100800 */
[----:B------:R-:W-:Y:S01]  /*61b0*/  ISETP.GT.U32.AND P4, PT, R14, R16, PT ;  /* 0x000000100e00720c */ /* 0x000fe20003f84070 */
[----:B------:R-:W-:Y:S01]  /*61c0*/  IMAD.MOV R5, RZ, RZ, -R5 ;  /* 0x000000ffff057224 */ /* 0x000fe200078e0a05 */
[----:B------:R-:W-:Y:S01]  /*61d0*/  STL [R1+0x6fc], R10 ;  /* 0x0006fc0a01007387 */ /* 0x000fe20000100800 */
[----:B------:R-:W-:Y:S01]  /*61e0*/  @!P3 IMAD.IADD R2, R2, 0x1, -R14 ;  /* 0x000000010202b824 */ /* 0x000fe200078e0a0e */
[----:B------:R-:W-:Y:S01]  /*61f0*/  ISETP.GE.AND P3, PT, R21, RZ, PT ;  /* 0x000000ff1500720c */ /* 0x000fe20003f66270 */
[----:B------:R-:W-:Y:S01]  /*6200*/  IMAD R18, R14, R5, R18 ;  /* 0x000000050e127224 */ /* 0x000fe200078e0212 */
[----:B------:R-:W-:Y:S01]  /*6210*/  IABS R21, R21 ;  /* 0x0000001500157213 */ /* 0x000fe20000000000 */
[----:B0-----:R-:W-:-:S02]  /*6220*/  IMAD.MOV.U32 R0, RZ, RZ, R2 ;  /* 0x000000ffff007224 */ /* 0x001fc400078e0002 */
[----:B------:R-:W-:Y:S01]  /*6230*/  @!P2 IMAD.MOV R12, RZ, RZ, -R12 ;  /* 0x000000ffff0ca224 */ /* 0x000fe200078e0a0c */
[----:B------:R-:W-:Y:S01]  /*6240*/  ISETP.GE.AND P2, PT, R19, RZ, PT ;  /* 0x000000ff1300720c */ /* 0x000fe20003f46270 */
[----:B------:R-:W-:Y:S01]  /*6250*/  @!P5 IMAD.MOV R0, RZ, RZ, -R0 ;  /* 0x000000ffff00d224 */ /* 0x000fe200078e0a00 */
[----:B------:R-:W-:Y:S01]  /*6260*/  IABS R19, R19 ;  /* 0x0000001300137213 */ /* 0x000fe20000000000 */
[----:B------:R-:W-:Y:S01]  /*6270*/  @!P4 IMAD.IADD R16, R16, 0x1, -R14 ;  /* 0x000000011010c824 */ /* 0x000fe200078e0a0e */
[C---:B------:R-:W-:Y:S01]  /*6280*/  ISETP.GT.U32.AND P5, PT, R14.reuse, R18, PT ;  /* 0x000000120e00720c */ /* 0x040fe20003fa4070 */
[----:B------:R-:W-:Y:S01]  /*6290*/  IMAD.MOV.U32 R3, RZ, RZ, R6 ;  /* 0x000000ffff037224 */ /* 0x000fe200078e0006 */
[----:B------:R-:W-:Y:S01]  /*62a0*/  STL [R1+0x700], R12 ;  /* 0x0007000c01007387 */ /* 0x000fe20000100800 */
[----:B------:R-:W-:Y:S01]  /*62b0*/  IMAD.HI.U32 R6, R7, R19, RZ ;  /* 0x0000001307067227 */ /* 0x000fe200078e00ff */
[C---:B------:R-:W-:Y:S02]  /*62c0*/  ISETP.GT.U32.AND P4, PT, R14.reuse, R16, PT ;  /* 0x000000100e00720c */ /* 0x040fe40003f84070 */
[----:B------:R-:W-:Y:S01]  /*62d0*/  @!P6 IADD3 R3, -R3, RZ, RZ ;  /* 0x000000ff0303e210 */ /* 0x000fe20007ffe1ff */
[----:B------:R-:W-:Y:S01]  /*62e0*/  IMAD.MOV R6, RZ, RZ, -R6 ;  /* 0x000000ffff067224 */ /* 0x000fe200078e0a06 */
[----:B------:R-:W-:Y:S01]  /*62f0*/  ISETP.GE.AND P6, PT, R23, RZ, PT ;  /* 0x000000ff1700720c */ /* 0x000fe20003fc6270 */
[----:B------:R-:W-:Y:S01]  /*6300*/  IMAD.HI.U32 R2, R7, R21, RZ ;  /* 0x0000001507027227 */ /* 0x000fe200078e00ff */
[----:B------:R-:W-:Y:S01]  /*6310*/  IABS R23, R23 ;  /* 0x0000001700177213 */ /* 0x000fe20000000000 */
[----:B------:R0:W-:Y:S02]  /*6320*/  STL [R1+0x68], R3 ;  /* 0x0000680301007387 */ /* 0x0001e40000100800 */
[----:B------:R-:W-:-:S02]  /*6330*/  IMAD R19, R14, R6, R19 ;  /* 0x000000060e137224 */ /* 0x000fc400078e0213 */
[----:B------:R-:W-:Y:S01]  /*6340*/  IMAD.MOV R2, RZ, RZ, -R2 ;  /* 0x000000ffff027224 */ /* 0x000fe200078e0a02 */
[----:B------:R1:W-:Y:S01]  /*6350*/  STL [R1+0x6c], R0 ;  /* 0x00006c0001007387 */ /* 0x0003e20000100800 */
[--C-:B------:R-:W-:Y:S02]  /*6360*/  @!P5 IMAD.IADD R18, R18, 0x1, -R14.reuse ;  /* 0x000000011212d824 */ /* 0x100fe400078e0a0e */
[----:B------:R-:W-:Y:S01]  /*6370*/  @!P4 IMAD.IADD R16, R16, 0x1, -R14 ;  /* 0x000000011010c824 */ /* 0x000fe200078e0a0e */
[C---:B------:R-:W-:Y:S01]  /*6380*/  ISETP.GT.U32.AND P4, PT, R14.reuse, R19, PT ;  /* 0x000000130e00720c */ /* 0x040fe20003f84070 */
[C---:B------:R-:W-:Y:S01]  /*6390*/  IMAD R21, R14.reuse, R2, R21 ;  /* 0x000000020e157224 */ /* 0x040fe200078e0215 */
[----:B------:R-:W-:Y:S01]  /*63a0*/  ISETP.GT.U32.AND P5, PT, R14, R18, PT ;  /* 0x000000120e00720c */ /* 0x000fe20003fa4070 */
[----:B------:R-:W-:-:S04]  /*63b0*/  IMAD.HI.U32 R11, R7, R23, RZ ;  /* 0x00000017070b7227 */ /* 0x000fc800078e00ff */
[----:B------:R-:W-:Y:S01]  /*63c0*/  @!P0 IMAD.MOV R16, RZ, RZ, -R16 ;  /* 0x000000ffff108224 */ /* 0x000fe200078e0a10 */
[C---:B------:R-:W-:Y:S01]  /*63d0*/  ISETP.GT.U32.AND P0, PT, R14.reuse, R21, PT ;  /* 0x000000150e00720c */ /* 0x040fe20003f04070 */
[----:B------:R-:W-:Y:S02]  /*63e0*/  IMAD.MOV R11, RZ, RZ, -R11 ;  /* 0x000000ffff0b7224 */ /* 0x000fe400078e0a0b */
[C---:B------:R-:W-:Y:S01]  /*63f0*/  VIADD R5, R29.reuse, 0xf ;  /* 0x0000000f1d057836 */ /* 0x040fe20000000000 */
[----:B------:R-:W-:Y:S01]  /*6400*/  STL [R1+0x704], R16 ;  /* 0x0007041001007387 */ /* 0x000fe20000100800 */
[----:B------:R-:W-:Y:S02]  /*6410*/  IMAD R23, R14, R11, R23 ;  /* 0x0000000b0e177224 */ /* 0x000fe400078e0217 */
[----:B------:R-:W-:Y:S01]  /*6420*/  VIADD R4, R29, 0xe ;  /* 0x0000000e1d047836 */ /* 0x000fe20000000000 */
[----:B------:R-:W-:Y:S01]  /*6430*/  IABS R25, R5 ;  /* 0x0000000500197213 */ /* 0x000fe20000000000 */
[--C-:B------:R-:W-:Y:S01]  /*6440*/  @!P4 IMAD.IADD R19, R19, 0x1, -R14.reuse ;  /* 0x000000011313c824 */ /* 0x100fe200078e0a0e */
[----:B------:R2:W-:Y:S01]  /*6450*/  STL [R1+0x60], R8 ;  /* 0x0000600801007387 */ /* 0x0005e20000100800 */
[----:B------:R-:W-:Y:S01]  /*6460*/  @!P5 IMAD.IADD R18, R18, 0x1, -R14 ;  /* 0x000000011212d824 */ /* 0x000fe200078e0a0e */
[----:B------:R-:W-:Y:S01]  /*6470*/  ISETP.GT.U32.AND P5, PT, R14, R23, PT ;  /* 0x000000170e00720c */ /* 0x000fe20003fa4070 */
[----:B------:R-:W-:Y:S01]  /*6480*/  IMAD.HI.U32 R6, R7, R25, RZ ;  /* 0x0000001907067227 */ /* 0x000fe200078e00ff */
[----:B------:R-:W-:-:S02]  /*6490*/  IABS R26, R4 ;  /* 0x00000004001a7213 */ /* 0x000fc40000000000 */
[----:B------:R-:W-:Y:S01]  /*64a0*/  ISETP.GT.U32.AND P4, PT, R14, R19, PT ;  /* 0x000000130e00720c */ /* 0x000fe20003f84070 */
[----:B------:R-:W-:Y:S01]  /*64b0*/  IMAD.MOV R6, RZ, RZ, -R6 ;  /* 0x000000ffff067224 */ /* 0x000fe200078e0a06 */
[----:B------:R-:W-:Y:S01]  /*64c0*/  @!P0 IADD3 R21, R21, -R14, RZ ;  /* 0x8000000e15158210 */ /* 0x000fe20007ffe0ff */
[----:B------:R-:W-:-:S03]  /*64d0*/  IMAD.HI.U32 R2, R7, R26, RZ ;  /* 0x0000001a07027227 */ /* 0x000fc600078e00ff */
[C---:B------:R-:W-:Y:S01]  /*64e0*/  ISETP.GT.U32.AND P0, PT, R14.reuse, R21, PT ;  /* 0x000000150e00720c */ /* 0x040fe20003f04070 */
[----:B------:R-:W-:Y:S02]  /*64f0*/  IMAD.MOV R2, RZ, RZ, -R2 ;  /* 0x000000ffff027224 */ /* 0x000fe400078e0a02 */
[C---:B------:R-:W-:Y:S02]  /*6500*/  IMAD R25, R14.reuse, R6, R25 ;  /* 0x000000060e197224 */ /* 0x040fe400078e0219 */
[----:B------:R-:W-:Y:S02]  /*6510*/  @!P5 IMAD.IADD R23, R23, 0x1, -R14 ;  /* 0x000000011717d824 */ /* 0x000fe400078e0a0e */
[C---:B------:R-:W-:Y:S02]  /*6520*/  IMAD R26, R14.reuse, R2, R26 ;  /* 0x000000020e1a7224 */ /* 0x040fe400078e021a */
[----:B------:R-:W-:Y:S01]  /*6530*/  @!P4 IMAD.IADD R19, R19, 0x1, -R14 ;  /* 0x000000011313c824 */ /* 0x000fe200078e0a0e */
[C---:B------:R-:W-:Y:S01]  /*6540*/  ISETP.GT.U32.AND P4, PT, R14.reuse, R25, PT ;  /* 0x000000190e00720c */ /* 0x040fe20003f84070 */
[----:B------:R-:W-:Y:S01]  /*6550*/  IMAD.HI.U32 R2, R7, R28, RZ ;  /* 0x0000001c07027227 */ /* 0x000fe200078e00ff */
[----:B------:R-:W-:-:S03]  /*6560*/  ISETP.GT.U32.AND P5, PT, R14, R23, PT ;  /* 0x000000170e00720c */ /* 0x000fc60003fa4070 */
[----:B------:R-:W-:Y:S01]  /*6570*/  @!P0 IMAD.IADD R21, R21, 0x1, -R14 ;  /* 0x0000000115158824 */ /* 0x000fe200078e0a0e */
[----:B------:R-:W-:Y:S01]  /*6580*/  ISETP.GT.U32.AND P0, PT, R14, R26, PT ;  /* 0x0000001a0e00720c */ /* 0x000fe20003f04070 */
[----:B------:R-:W-:Y:S02]  /*6590*/  IMAD.MOV R2, RZ, RZ, -R2 ;  /* 0x000000ffff027224 */ /* 0x000fe400078e0a02 */
[----:B------:R-:W-:-:S04]  /*65a0*/  IMAD.HI.U32 R15, R7, R13, RZ ;  /* 0x0000000d070f7227 */ /* 0x000fc800078e00ff */
[C---:B------:R-:W-:Y:S02]  /*65b0*/  IMAD R28, R14.reuse, R2, R28 ;  /* 0x000000020e1c7224 */ /* 0x040fe400078e021c */
[--C-:B------:R-:W-:Y:S01]  /*65c0*/  @!P4 IMAD.IADD R25, R25, 0x1, -R14.reuse ;  /* 0x000000011919c824 */ /* 0x100fe200078e0a0e */
[----:B------:R-:W-:Y:S01]  /*65d0*/  ISETP.GE.AND P4, PT, R5, RZ, PT ;  /* 0x000000ff0500720c */ /* 0x000fe20003f86270 */
[--C-:B------:R-:W-:Y:S01]  /*65e0*/  @!P5 IMAD.IADD R23, R23, 0x1, -R14.reuse ;  /* 0x000000011717d824 */ /* 0x100fe200078e0a0e */
[----:B------:R-:W-:Y:S01]  /*65f0*/  ISETP.GT.U32.AND P5, PT, R14, R28, PT ;  /* 0x0000001c0e00720c */ /* 0x000fe20003fa4070 */
[----:B------:R-:W-:Y:S01]  /*6600*/  @!P0 IMAD.IADD R26, R26, 0x1, -R14 ;  /* 0x000000011a1a8824 */ /* 0x000fe200078e0a0e */
[----:B------:R-:W-:Y:S01]  /*6610*/  ISETP.GT.U32.AND P0, PT, R14, R25, PT ;  /* 0x000000190e00720c */ /* 0x000fe20003f04070 */
[C---:B0-----:R-:W-:Y:S02]  /*6620*/  VIADD R3, R29.reuse, 0xb ;  /* 0x0000000b1d037836 */ /* 0x041fe40000000000 */
[----:B-1----:R-:W-:-:S02]  /*6630*/  VIADD R0, R29, 0xa ;  /* 0x0000000a1d007836 */ /* 0x002fc40000000000 */
[----:B------:R-:W-:Y:S01]  /*6640*/  IMAD.MOV R15, RZ, RZ, -R15 ;  /* 0x000000ffff0f7224 */ /* 0x000fe200078e0a0f */
[----:B------:R0:W-:Y:S01]  /*6650*/  STL [R1+0x5c], R3 ;  /* 0x00005c0301007387 */ /* 0x0001e20000100800 */
[----:B------:R-:W-:Y:S01]  /*6660*/  @!P1 IMAD.MOV R18, RZ, RZ, -R18 ;  /* 0x000000ffff129224 */ /* 0x000fe200078e0a12 */
[----:B------:R-:W-:Y:S01]  /*6670*/  IABS R20, R0 ;  /* 0x0000000000147213 */ /* 0x000fe20000000000 */
[----:B------:R-:W-:Y:S01]  /*6680*/  IMAD R5, R14, R15, R13 ;  /* 0x0000000f0e057224 */ /* 0x000fe200078e020d */
[----:B------:R1:W-:Y:S01]  /*6690*/  STL [R1+0x58], R0 ;  /* 0x0000580001007387 */ /* 0x0003e20000100800 */
[----:B------:R-:W-:Y:S01]  /*66a0*/  @!P5 IMAD.IADD R28, R28, 0x1, -R14 ;  /* 0x000000011c1cd824 */ /* 0x000fe200078e0a0e */
[----:B------:R-:W-:Y:S01]  /*66b0*/  IABS R6, R3 ;  /* 0x0000000300067213 */ /* 0x000fe20000000000 */
[----:B------:R-:W-:Y:S01]  /*66c0*/  IMAD.HI.U32 R2, R7, R20, RZ ;  /* 0x0000001407027227 */ /* 0x000fe200078e00ff */
[----:B------:R-:W-:Y:S01]  /*66d0*/  @!P0 IADD3 R25, R25, -R14, RZ ;  /* 0x8000000e19198210 */ /* 0x000fe20007ffe0ff */
[----:B------:R-:W-:Y:S01]  /*66e0*/  STL [R1+0x788], R23 ;  /* 0x0007881701007387 */ /* 0x000fe20000100800 */
[C---:B------:R-:W-:Y:S01]  /*66f0*/  ISETP.GT.U32.AND P0, PT, R14.reuse, R5, PT ;  /* 0x000000050e00720c */ /* 0x040fe20003f04070 */
[C---:B--2---:R-:W-:Y:S01]  /*6700*/  VIADD R8, R29.reuse, 0x8 ;  /* 0x000000081d087836 */ /* 0x044fe20000000000 */
[C---:B------:R-:W-:Y:S01]  /*6710*/  ISETP.GT.U32.AND P1, PT, R14.reuse, R28, PT ;  /* 0x0000001c0e00720c */ /* 0x040fe20003f24070 */
[C---:B0-----:R-:W-:Y:S01]  /*6720*/  VIADD R3, R29.reuse, 0x7 ;  /* 0x000000071d037836 */ /* 0x041fe20000000000 */
[----:B------:R-:W-:Y:S01]  /*6730*/  ISETP.GT.U32.AND P5, PT, R14, R26, PT ;  /* 0x0000001a0e00720c */ /* 0x000fe20003fa4070 */
[----:B-1----:R-:W-:Y:S01]  /*6740*/  VIADD R0, R29, 0x9 ;  /* 0x000000091d007836 */ /* 0x002fe20000000000 */
[----:B------:R-:W-:Y:S01]  /*6750*/  IABS R13, R8 ;  /* 0x00000008000d7213 */ /* 0x000fe20000000000 */
[----:B------:R-:W-:Y:S01]  /*6760*/  IMAD.HI.U32 R11, R7, R6, RZ ;  /* 0x00000006070b7227 */ /* 0x000fe200078e00ff */
[----:B------:R-:W-:-:S02]  /*6770*/  IABS R17, R3 ;  /* 0x0000000300117213 */ /* 0x000fc40000000000 */
[----:B------:R-:W-:Y:S01]  /*6780*/  STL [R1+0x3c], R0 ;  /* 0x00003c0001007387 */ /* 0x000fe20000100800 */
[----:B------:R-:W-:Y:S02]  /*6790*/  IMAD.MOV R2, RZ, RZ, -R2 ;  /* 0x000000ffff027224 */ /* 0x000fe400078e0a02 */
[----:B------:R-:W-:Y:S01]  /*67a0*/  IMAD.MOV R11, RZ, RZ, -R11 ;  /* 0x000000ffff0b7224 */ /* 0x000fe200078e0a0b */
[----:B------:R0:W-:Y:S01]  /*67b0*/  STL [R1+0x708], R18 ;  /* 0x0007081201007387 */ /* 0x0001e20000100800 */
[C---:B------:R-:W-:Y:S02]  /*67c0*/  IMAD R20, R14.reuse, R2, R20 ;  /* 0x000000020e147224 */ /* 0x040fe400078e0214 */
[----:B------:R-:W-:Y:S01]  /*67d0*/  IMAD.HI.U32 R24, R7, R13, RZ ;  /* 0x0000000d07187227 */ /* 0x000fe200078e00ff */
[----:B------:R1:W-:Y:S03]  /*67e0*/  STL [R1+0x784], R8 ;  /* 0x0007840801007387 */ /* 0x0003e60000100800 */
[----:B------:R-:W-:Y:S01]  /*67f0*/  IMAD R6, R14, R11, R6 ;  /* 0x0000000b0e067224 */ /* 0x000fe200078e0206 */
[----:B------:R-:W-:Y:S01]  /*6800*/  IABS R11, R0 ;  /* 0x00000000000b7213 */ /* 0x000fe20000000000 */
[----:B------:R-:W-:Y:S01]  /*6810*/  @!P0 IMAD.IADD R5, R5, 0x1, -R14 ;  /* 0x0000000105058824 */ /* 0x000fe200078e0a0e */
[----:B------:R-:W-:Y:S01]  /*6820*/  ISETP.GE.AND P0, PT, R4, RZ, PT ;  /* 0x000000ff0400720c */ /* 0x000fe20003f06270 */
[----:B0-----:R-:W-:Y:S01]  /*6830*/  VIADD R18, R29, 0x6 ;  /* 0x000000061d127836 */ /* 0x001fe20000000000 */
[----:B------:R0:W-:Y:S01]  /*6840*/  STL [R1+0x78c], R3 ;  /* 0x00078c0301007387 */ /* 0x0001e20000100800 */
[----:B------:R-:W-:-:S03]  /*6850*/  IMAD.HI.U32 R15, R7, R17, RZ ;  /* 0x00000011070f7227 */ /* 0x000fc600078e00ff */
[----:B------:R-:W-:Y:S01]  /*6860*/  IABS R2, R18 ;  /* 0x0000001200027213 */ /* 0x000fe20000000000 */
[----:B------:R-:W-:Y:S01]  /*6870*/  @!P1 IMAD.IADD R28, R28, 0x1, -R14 ;  /* 0x000000011c1c9824 */ /* 0x000fe200078e0a0e */
[----:B------:R-:W-:Y:S01]  /*6880*/  ISETP.GT.U32.AND P1, PT, R14, R20, PT ;  /* 0x000000140e00720c */ /* 0x000fe20003f24070 */
[----:B------:R-:W-:Y:S02]  /*6890*/  IMAD.MOV R24, RZ, RZ, -R24 ;  /* 0x000000ffff187224 */ /* 0x000fe400078e0a18 */
[----:B------:R-:W-:-:S04]  /*68a0*/  IMAD.HI.U32 R4, R7, R2, RZ ;  /* 0x0000000207047227 */ /* 0x000fc800078e00ff */
[C---:B------:R-:W-:Y:S02]  /*68b0*/  VIADD R0, R29.reuse, 0x5 ;  /* 0x000000051d007836 */ /* 0x040fe40000000000 */
[----:B------:R-:W-:Y:S02]  /*68c0*/  IMAD.MOV R15, RZ, RZ, -R15 ;  /* 0x000000ffff0f7224 */ /* 0x000fe400078e0a0f */
[C---:B------:R-:W-:Y:S02]  /*68d0*/  VIADD R12, R29.reuse, 0x3 ;  /* 0x000000031d0c7836 */ /* 0x040fe40000000000 */
[----:B------:R-:W-:Y:S02]  /*68e0*/  IMAD.MOV R4, RZ, RZ, -R4 ;  /* 0x000000ffff047224 */ /* 0x000fe400078e0a04 */
[----:B------:R-:W-:Y:S01]  /*68f0*/  IMAD R13, R14, R24, R13 ;  /* 0x000000180e0d7224 */ /* 0x000fe200078e020d */
[----:B------:R-:W-:Y:S01]  /*6900*/  IABS R24, R0 ;  /* 0x0000000000187213 */ /* 0x000fe20000000000 */
[----:B------:R-:W-:-:S02]  /*6910*/  VIADD R10, R29, 0x2 ;  /* 0x000000021d0a7836 */ /* 0x000fc40000000000 */
[----:B------:R-:W-:-:S04]  /*6920*/  IMAD.HI.U32 R27, R7, R11, RZ ;  /* 0x0000000b071b7227 */ /* 0x000fc800078e00ff */
[C---:B------:R-:W-:Y:S01]  /*6930*/  IMAD R17, R14.reuse, R15, R17 ;  /* 0x0000000f0e117224 */ /* 0x040fe200078e0211 */
[----:B------:R-:W-:Y:S01]  /*6940*/  IABS R15, R12 ;  /* 0x0000000c000f7213 */ /* 0x000fe20000000000 */
[----:B------:R-:W-:Y:S01]  /*6950*/  IMAD R2, R14, R4, R2 ;  /* 0x000000040e027224 */ /* 0x000fe200078e0202 */
[----:B------:R-:W-:Y:S01]  /*6960*/  IABS R4, R10 ;  /* 0x0000000a00047213 */ /* 0x000fe20000000000 */
[C---:B------:R-:W-:Y:S02]  /*6970*/  VIADD R16, R29.reuse, 0x4 ;  /* 0x000000041d107836 */ /* 0x040fe40000000000 */
[----:B------:R-:W-:Y:S02]  /*6980*/  VIADD R9, R29, 0x1 ;  /* 0x000000011d097836 */ /* 0x000fe40000000000 */
[----:B------:R-:W-:-:S04]  /*6990*/  IMAD.HI.U32 R29, R7, R24, RZ ;  /* 0x00000018071d7227 */ /* 0x000fc800078e00ff */
[----:B------:R-:W-:Y:S01]  /*69a0*/  IMAD.MOV R27, RZ, RZ, -R27 ;  /* 0x000000ffff1b7224 */ /* 0x000fe200078e0a1b */
[----:B-1----:R-:W-:Y:S01]  /*69b0*/  IADD3 R8, -R29, RZ, RZ ;  /* 0x000000ff1d087210 */ /* 0x002fe20007ffe1ff */
[----:B0-----:R-:W-:-:S04]  /*69c0*/  IMAD.HI.U32 R3, R7, R15, RZ ;  /* 0x0000000f07037227 */ /* 0x001fc800078e00ff */
[----:B------:R-:W-:Y:S01]  /*69d0*/  @!P1 IMAD.IADD R20, R20, 0x1, -R14 ;  /* 0x0000000114149824 */ /* 0x000fe200078e0a0e */
[----:B------:R-:W-:Y:S01]  /*69e0*/  ISETP.GE.AND P1, PT, R22, RZ, PT ;  /* 0x000000ff1600720c */ /* 0x000fe20003f26270 */
[----:B------:R-:W-:Y:S01]  /*69f0*/  IMAD.HI.U32 R23, R7, R4, RZ ;  /* 0x0000000407177227 */ /* 0x000fe200078e00ff */
[----:B------:R-:W-:-:S03]  /*6a00*/  IABS R22, R16 ;  /* 0x0000001000167213 */ /* 0x000fc60000000000 */
[C---:B------:R-:W-:Y:S01]  /*6a10*/  IMAD R11, R14.reuse, R27, R11 ;  /* 0x0000001b0e0b7224 */ /* 0x040fe200078e020b */
[----:B------:R-:W-:Y:S01]  /*6a20*/  IABS R27, R9 ;  /* 0x00000009001b7213 */ /* 0x000fe20000000000 */
[----:B------:R-:W-:Y:S02]  /*6a30*/  IMAD.MOV R3, RZ, RZ, -R3 ;  /* 0x000000ffff037224 */ /* 0x000fe400078e0a03 */
[----:B------:R-:W-:Y:S02]  /*6a40*/  IMAD.MOV R23, RZ, RZ, -R23 ;  /* 0x000000ffff177224 */ /* 0x000fe400078e0a17 */
[----:B------:R-:W-:Y:S02]  /*6a50*/  IMAD R24, R14, R8, R24 ;  /* 0x000000080e187224 */ /* 0x000fe400078e0218 */
[----:B------:R-:W-:-:S04]  /*6a60*/  IMAD.HI.U32 R29, R7, R22, RZ ;  /* 0x00000016071d7227 */ /* 0x000fc800078e00ff */
[----:B------:R-:W-:-:S04]  /*6a70*/  IMAD.HI.U32 R8, R7, R27, RZ ;  /* 0x0000001b07087227 */ /* 0x000fc800078e00ff */
[C---:B------:R-:W-:Y:S02]  /*6a80*/  IMAD R7, R14.reuse, R3, R15 ;  /* 0x000000030e077224 */ /* 0x040fe400078e020f */
[----:B------:R-:W2:Y:S01]  /*6a90*/  LDL.LU R3, [R1+0x78c] ;  /* 0x00078c0001037983 */ /* 0x000ea20000300800 */
[C---:B------:R-:W-:Y:S02]  /*6aa0*/  IMAD R4, R14.reuse, R23, R4 ;  /* 0x000000170e047224 */ /* 0x040fe400078e0204 */
[----:B------:R-:W-:Y:S01]  /*6ab0*/  IMAD.MOV R29, RZ, RZ, -R29 ;  /* 0x000000ffff1d7224 */ /* 0x000fe200078e0a1d */
[----:B------:R-:W3:Y:S01]  /*6ac0*/  LDL.LU R23, [R1+0x788] ;  /* 0x0007880001177983 */ /* 0x000ee20000300800 */
[----:B------:R-:W-:Y:S02]  /*6ad0*/  @!P2 IMAD.MOV R19, RZ, RZ, -R19 ;  /* 0x000000ffff13a224 */ /* 0x000fe400078e0a13 */
[----:B------:R-:W-:Y:S02]  /*6ae0*/  IMAD.MOV R15, RZ, RZ, -R8 ;  /* 0x000000ffff0f7224 */ /* 0x000fe400078e0a08 */
[----:B------:R-:W-:Y:S01]  /*6af0*/  IMAD R22, R14, R29, R22 ;  /* 0x0000001d0e167224 */ /* 0x000fe200078e0216 */
[----:B------:R-:W4:Y:S01]  /*6b00*/  LDL.LU R8, [R1+0x784] ;  /* 0x0007840001087983 */ /* 0x000f220000300800 */
[----:B------:R-:W-:-:S02]  /*6b10*/  @!P3 IMAD.MOV R21, RZ, RZ, -R21 ;  /* 0x000000ffff15b224 */ /* 0x000fc400078e0a15 */
[----:B------:R-:W-:Y:S01]  /*6b20*/  @!P5 IMAD.IADD R26, R26, 0x1, -R14 ;  /* 0x000000011a1ad824 */ /* 0x000fe200078e0a0e */
[----:B------:R-:W5:Y:S01]  /*6b30*/  LDL.LU R29, [R1+0x3c] ;  /* 0x00003c00011d7983 */ /* 0x000f620000300800 */
[----:B------:R-:W-:-:S03]  /*6b40*/  ISETP.GT.U32.AND P5, PT, R14, R6, PT ;  /* 0x000000060e00720c */ /* 0x000fc60003fa4070 */
[----:B------:R0:W-:Y:S04]  /*6b50*/  STL [R1+0x70c], R19 ;  /* 0x00070c1301007387 */ /* 0x0001e80000100800 */
[----:B0-----:R-:W2:Y:S06]  /*6b60*/  LDL.LU R19, [R1+0x58] ;  /* 0x0000580001137983 */ /* 0x001eac0000300800 */
[--C-:B------:R-:W-:Y:S01]  /*6b70*/  @!P5 IMAD.IADD R6, R6, 0x1, -R14.reuse ;  /* 0x000000010606d824 */ /* 0x100fe200078e0a0e */
[C---:B------:R-:W-:Y:S01]  /*6b80*/  ISETP.GT.U32.AND P5, PT, R14.reuse, R11, PT ;  /* 0x0000000b0e00720c */ /* 0x040fe20003fa4070 */
[----:B------:R0:W-:Y:S04]  /*6b90*/  STL [R1+0x710], R21 ;  /* 0x0007101501007387 */ /* 0x0001e80000100800 */
[----:B0-----:R-:W4:Y:S08]  /*6ba0*/  LDL.LU R21, [R1+0x5c] ;  /* 0x00005c0001157983 */ /* 0x001f300000300800 */
[----:B------:R-:W-:Y:S01]  /*6bb0*/  @!P5 IMAD.IADD R11, R11, 0x1, -R14 ;  /* 0x000000010b0bd824 */ /* 0x000fe200078e0a0e */
[----:B------:R-:W-:Y:S01]  /*6bc0*/  ISETP.GT.U32.AND P5, PT, R14, R13, PT ;  /* 0x0000000d0e00720c */ /* 0x000fe20003fa4070 */
[----:B---3--:R-:W-:-:S12]  /*6bd0*/  @!P6 IMAD.MOV R23, RZ, RZ, -R23 ;  /* 0x000000ffff17e224 */ /* 0x008fd800078e0a17 */
[----:B------:R-:W-:Y:S01]  /*6be0*/  @!P5 IMAD.IADD R13, R13, 0x1, -R14 ;  /* 0x000000010d0dd824 */ /* 0x000fe200078e0a0e */
[C---:B------:R-:W-:Y:S01]  /*6bf0*/  ISETP.GT.U32.AND P5, PT, R14.reuse, R17, PT ;  /* 0x000000110e00720c */ /* 0x040fe20003fa4070 */
[----:B------:R0:W-:Y:S04]  /*6c00*/  STL [R1+0x714], R23 ;  /* 0x0007141701007387 */ /* 0x0001e80000100800 */
[----:B0-----:R-:W3:Y:S01]  /*6c10*/  LDL.LU R23, [R1+0x60] ;  /* 0x0000600001177983 */ /* 0x001ee20000300800 */
[----:B------:R-:W-:-:S07]  /*6c20*/  ISETP.GT.U32.AND P3, PT, R14, R6, PT ;  /* 0x000000060e00720c */ /* 0x000fce0003f64070 */
[----:B------:R-:W-:Y:S01]  /*6c30*/  @!P5 IMAD.IADD R17, R17, 0x1, -R14 ;  /* 0x000000011111d824 */ /* 0x000fe200078e0a0e */
[C---:B------:R-:W-:Y:S02]  /*6c40*/  ISETP.GT.U32.AND P2, PT, R14.reuse, R5, PT ;  /* 0x000000050e00720c */ /* 0x040fe40003f44070 */
[----:B------:R-:W-:Y:S01]  /*6c50*/  ISETP.GT.U32.AND P5, PT, R14, R20, PT ;  /* 0x000000140e00720c */ /* 0x000fe20003fa4070 */
[----:B------:R-:W-:Y:S02]  /*6c60*/  @!P0 IMAD.MOV R26, RZ, RZ, -R26 ;  /* 0x000000ffff1a8224 */ /* 0x000fe400078e0a1a */
[----:B------:R-:W-:Y:S01]  /*6c70*/  @!P3 IMAD.IADD R6, R6, 0x1, -R14 ;  /* 0x000000010606b824 */ /* 0x000fe200078e0a0e */
[C---:B------:R-:W-:Y:S01]  /*6c80*/  ISETP.GT.U32.AND P3, PT, R14.reuse, R22, PT ;  /* 0x000000160e00720c */ /* 0x040fe20003f64070 */
[----:B------:R-:W-:Y:S01]  /*6c90*/  @!P1 IMAD.MOV R28, RZ, RZ, -R28 ;  /* 0x000000ffff1c9224 */ /* 0x000fe200078e0a1c */
[C---:B------:R-:W-:Y:S01]  /*6ca0*/  ISETP.GT.U32.AND P0, PT, R14.reuse, R17, PT ;  /* 0x000000110e00720c */ /* 0x040fe20003f04070 */
[----:B------:R-:W-:Y:S01]  /*6cb0*/  @!P4 IMAD.MOV R25, RZ, RZ, -R25 ;  /* 0x000000ffff19c224 */ /* 0x000fe200078e0a19 */
[----:B------:R-:W-:-:S03]  /*6cc0*/  ISETP.GT.U32.AND P1, PT, R14, R2, PT ;  /* 0x000000020e00720c */ /* 0x000fc60003f24070 */
[--C-:B------:R-:W-:Y:S01]  /*6cd0*/  @!P2 IMAD.IADD R5, R5, 0x1, -R14.reuse ;  /* 0x000000010505a824 */ /* 0x100fe200078e0a0e */
[----:B------:R-:W-:Y:S01]  /*6ce0*/  ISETP.GT.U32.AND P4, PT, R14, R11, PT ;  /* 0x0000000b0e00720c */ /* 0x000fe20003f84070 */
[--C-:B------:R-:W-:Y:S01]  /*6cf0*/  @!P5 IMAD.IADD R20, R20, 0x1, -R14.reuse ;  /* 0x000000011414d824 */ /* 0x100fe200078e0a0e */
[C---:B------:R-:W-:Y:S02]  /*6d00*/  ISETP.GT.U32.AND P2, PT, R14.reuse, R24, PT ;  /* 0x000000180e00720c */ /* 0x040fe40003f44070 */
[----:B------:R-:W-:Y:S01]  /*6d10*/  ISETP.GT.U32.AND P5, PT, R14, R7, PT ;  /* 0x000000070e00720c */ /* 0x000fe20003fa4070 */
[--C-:B------:R-:W-:Y:S01]  /*6d20*/  @!P3 IMAD.IADD R22, R22, 0x1, -R14.reuse ;  /* 0x000000011616b824 */ /* 0x100fe200078e0a0e */
[----:B-----5:R-:W-:Y:S02]  /*6d30*/  ISETP.GE.AND P3, PT, R29, RZ, PT ;  /* 0x000000ff1d00720c */ /* 0x020fe40003f66270 */
[----:B------:R-:W-:Y:S01]  /*6d40*/  @!P0 IADD3 R17, R17, -R14, RZ ;  /* 0x8000000e11118210 */ /* 0x000fe20007ffe0ff */
[----:B------:R-:W-:Y:S01]  /*6d50*/  @!P1 IMAD.IADD R2, R2, 0x1, -R14 ;  /* 0x0000000102029824 */ /* 0x000fe200078e0a0e */
[----:B----4-:R-:W-:-:S03]  /*6d60*/  ISETP.GE.AND P1, PT, R21, RZ, PT ;  /* 0x000000ff1500720c */ /* 0x010fc60003f26270 */
[--C-:B------:R-:W-:Y:S01]  /*6d70*/  @!P4 IMAD.IADD R11, R11, 0x1, -R14.reuse ;  /* 0x000000010b0bc824 */ /* 0x100fe200078e0a0e */
[----:B------:R-:W-:Y:S01]  /*6d80*/  ISETP.GT.U32.AND P4, PT, R14, R4, PT ;  /* 0x000000040e00720c */ /* 0x000fe20003f84070 */
[--C-:B------:R-:W-:Y:S01]  /*6d90*/  @!P2 IMAD.IADD R24, R24, 0x1, -R14.reuse ;  /* 0x000000011818a824 */ /* 0x100fe200078e0a0e */
[----:B--2---:R-:W-:Y:S01]  /*6da0*/  ISETP.GE.AND P2, PT, R19, RZ, PT ;  /* 0x000000ff1300720c */ /* 0x004fe20003f46270 */
[----:B------:R-:W-:Y:S02]  /*6db0*/  @!P5 IMAD.IADD R7, R7, 0x1, -R14 ;  /* 0x000000010707d824 */ /* 0x000fe400078e0a0e */
[----:B------:R-:W-:-:S03]  /*6dc0*/  @!P3 IMAD.MOV R11, RZ, RZ, -R11 ;  /* 0x000000ffff0bb224 */ /* 0x000fc600078e0a0b */
[----:B------:R-:W-:Y:S01]  /*6dd0*/  ISETP.GT.U32.AND P3, PT, R14, R7, PT ;  /* 0x000000070e00720c */ /* 0x000fe20003f64070 */
[----:B------:R-:W-:Y:S01]  /*6de0*/  STL [R1+0x718], R25 ;  /* 0x0007181901007387 */ /* 0x000fe20000100800 */
[----:B------:R-:W-:Y:S01]  /*6df0*/  ISETP.GE.AND P5, PT, R8, RZ, PT ;  /* 0x000000ff0800720c */ /* 0x000fe20003fa6270 */
[----:B------:R-:W-:Y:S02]  /*6e00*/  @!P1 IMAD.MOV R6, RZ, RZ, -R6 ;  /* 0x000000ffff069224 */ /* 0x000fe400078e0a06 */
[----:B------:R-:W-:Y:S01]  /*6e10*/  STL [R1+0x71c], R26 ;  /* 0x00071c1a01007387 */ /* 0x000fe20000100800 */
[----:B------:R-:W-:Y:S01]  /*6e20*/  @!P4 IMAD.IADD R4, R4, 0x1, -R14 ;  /* 0x000000010404c824 */ /* 0x000fe200078e0a0e */
[----:B------:R-:W-:Y:S01]  /*6e30*/  ISETP.GE.AND P4, PT, R3, RZ, PT ;  /* 0x000000ff0300720c */ /* 0x000fe20003f86270 */
[----:B------:R-:W-:Y:S01]  /*6e40*/  @!P2 IMAD.MOV R20, RZ, RZ, -R20 ;  /* 0x000000ffff14a224 */ /* 0x000fe200078e0a14 */
[----:B------:R-:W-:Y:S04]  /*6e50*/  STL [R1+0x720], R28 ;  /* 0x0007201c01007387 */ /* 0x000fe80000100800 */
[----:B------:R-:W2:Y:S01]  /*6e60*/  LDL.LU R8, [R1+0x780] ;  /* 0x0007800001087983 */ /* 0x000ea20000300800 */
[----:B------:R-:W-:-:S03]  /*6e70*/  @!P3 IADD3 R7, R7, -R14, RZ ;  /* 0x8000000e0707b210 */ /* 0x000fc60007ffe0ff */
[----:B------:R-:W4:Y:S01]  /*6e80*/  LDL.LU R3, [R1+0x77c] ;  /* 0x00077c0001037983 */ /* 0x000f220000300800 */
[----:B------:R-:W-:Y:S02]  /*6e90*/  ISETP.GE.AND P3, PT, R10, RZ, PT ;  /* 0x000000ff0a00720c */ /* 0x000fe40003f66270 */
[C---:B------:R-:W-:Y:S01]  /*6ea0*/  ISETP.GT.U32.AND P6, PT, R14.reuse, R13, PT ;  /* 0x0000000d0e00720c */ /* 0x040fe20003fc4070 */
[----:B------:R-:W-:Y:S01]  /*6eb0*/  @!P4 IMAD.MOV R17, RZ, RZ, -R17 ;  /* 0x000000ffff11c224 */ /* 0x000fe200078e0a11 */
[----:B------:R-:W-:-:S11]  /*6ec0*/  ISETP.GT.U32.AND P1, PT, R14, R24, PT ;  /* 0x000000180e00720c */ /* 0x000fd60003f24070 */
[----:B------:R-:W-:-:S04]  /*6ed0*/  @!P6 IMAD.IADD R13, R13, 0x1, -R14 ;  /* 0x000000010d0de824 */ /* 0x000fc800078e0a0e */
[----:B------:R-:W-:Y:S01]  /*6ee0*/  @!P5 IMAD.MOV R13, RZ, RZ, -R13 ;  /* 0x000000ffff0dd224 */ /* 0x000fe200078e0a0d */
[----:B------:R-:W-:Y:S01]  /*6ef0*/  ISETP.GE.AND P4, PT, R18, RZ, PT ;  /* 0x000000ff1200720c */ /* 0x000fe20003f86270 */
[----:B------:R-:W-:Y:S01]  /*6f00*/  @!P1 IMAD.IADD R24, R24, 0x1, -R14 ;  /* 0x0000000118189824 */ /* 0x000fe200078e0a0e */
[----:B------:R-:W-:Y:S02]  /*6f10*/  ISETP.GE.AND P1, PT, R16, RZ, PT ;  /* 0x000000ff1000720c */ /* 0x000fe40003f26270 */
[----:B---3--:R-:W-:-:S13]  /*6f20*/  ISETP.GE.AND P0, PT, R23, RZ, PT ;  /* 0x000000ff1700720c */ /* 0x008fda0003f06270 */
[----:B------:R-:W-:-:S05]  /*6f30*/  @!P0 IMAD.MOV R5, RZ, RZ, -R5 ;  /* 0x000000ffff058224 */ /* 0x000fca00078e0a05 */
[----:B------:R-:W-:Y:S04]  /*6f40*/  STL [R1+0x724], R5 ;  /* 0x0007240501007387 */ /* 0x000fe80000100800 */
[----:B------:R-:W-:Y:S04]  /*6f50*/  STL [R1+0x728], R6 ;  /* 0x0007280601007387 */ /* 0x000fe80000100800 */
[----:B------:R-:W-:Y:S04]  /*6f60*/  STL [R1+0x72c], R20 ;  /* 0x00072c1401007387 */ /* 0x000fe80000100800 */
[----:B------:R0:W-:Y:S02]  /*6f70*/  STL [R1+0x730], R11 ;  /* 0x0007300b01007387 */ /* 0x0001e40000100800 */
[----:B0-----:R-:W0:Y:S02]  /*6f80*/  LDC.64 R10, c[0x0][0x218] ;  /* 0x00008600ff0a7b82 */ /* 0x001e240000000a00 */
[----:B------:R-:W-:Y:S04]  /*6f90*/  STL [R1+0x734], R13 ;  /* 0x0007340d01007387 */ /* 0x000fe80000100800 */
[----:B------:R-:W-:Y:S04]  /*6fa0*/  STL [R1+0x738], R17 ;  /* 0x0007381101007387 */ /* 0x000fe80000100800 */
[----:B0-----:R0:W-:Y:S04]  /*6fb0*/  STL [R1], R10 ;  /* 0x0000000a01007387 */ /* 0x0011e80000100800 */
[----:B------:R-:W3:Y:S04]  /*6fc0*/  LDL.LU R25, [R1+0x54] ;  /* 0x0000540001197983 */ /* 0x000ee80000300800 */
[----:B------:R-:W5:Y:S04]  /*6fd0*/  LDL.LU R23, [R1+0x50] ;  /* 0x0000500001177983 */ /* 0x000f680000300800 */
[----:B------:R-:W5:Y:S04]  /*6fe0*/  LDL.LU R21, [R1+0x48] ;  /* 0x0000480001157983 */ /* 0x000f680000300800 */
[----:B------:R-:W5:Y:S04]  /*6ff0*/  LDL.LU R19, [R1+0x1d8] ;  /* 0x0001d80001137983 */ /* 0x000f680000300800 */
[----:B------:R-:W5:Y:S04]  /*7000*/  LDL.LU R29, [R1+0x1dc] ;  /* 0x0001dc00011d7983 */ /* 0x000f680000300800 */
[----:B------:R-:W5:Y:S04]  /*7010*/  LDL.LU R18, [R1+0x64] ;  /* 0x0000640001127983 */ /* 0x000f680000300800 */
[----:B------:R-:W5:Y:S01]  /*7020*/  LDL.LU R16, [R1+0x84] ;  /* 0x0000840001107983 */ /* 0x000f620000300800 */
[C---:B------:R-:W-:Y:S01]  /*7030*/  ISETP.GT.U32.AND P0, PT, R14.reuse, R2, PT ;  /* 0x000000020e00720c */ /* 0x040fe20003f04070 */
[----:B------:R-:W-:-:S05]  /*7040*/  IMAD R27, R14, R15, R27 ;  /* 0x0000000f0e1b7224 */ /* 0x000fca00078e021b */
[----:B------:R-:W-:-:S07]  /*7050*/  ISETP.GT.U32.AND P6, PT, R14, R27, PT ;  /* 0x0000001b0e00720c */ /* 0x000fce0003fc4070 */
[--C-:B------:R-:W-:Y:S01]  /*7060*/  @!P0 IMAD.IADD R2, R2, 0x1, -R14.reuse ;  /* 0x0000000102028824 */ /* 0x100fe200078e0a0e */
[----:B------:R-:W-:Y:S02]  /*7070*/  ISETP.GE.AND P0, PT, R0, RZ, PT ;  /* 0x000000ff0000720c */ /* 0x000fe40003f06270 */
[----:B------:R-:W1:Y:S03]  /*7080*/  LDC R0, c[0x0][0x230] ;  /* 0x00008c00ff007b82 */ /* 0x000e660000000800 */
[----:B------:R-:W-:Y:S01]  /*7090*/  @!P6 IMAD.IADD R27, R27, 0x1, -R14 ;  /* 0x000000011b1be824 */ /* 0x000fe200078e0a0e */
[C---:B------:R-:W-:Y:S02]  /*70a0*/  ISETP.GT.U32.AND P2, PT, R14.reuse, R22, PT ;  /* 0x000000160e00720c */ /* 0x040fe40003f44070 */
[C---:B------:R-:W-:Y:S02]  /*70b0*/  ISETP.GT.U32.AND P5, PT, R14.reuse, R4, PT ;  /* 0x000000040e00720c */ /* 0x040fe40003fa4070 */
[----:B------:R-:W-:Y:S01]  /*70c0*/  ISETP.GT.U32.AND P6, PT, R14, R27, PT ;  /* 0x0000001b0e00720c */ /* 0x000fe20003fc4070 */
[----:B-1----:R-:W-:-:S05]  /*70d0*/  VIADD R0, R0, 0x7f ;  /* 0x0000007f00007836 */ /* 0x002fca0000000000 */
[----:B------:R-:W-:-:S03]  /*70e0*/  SHF.R.S32.HI R15, RZ, 0x1f, R0 ;  /* 0x0000001fff0f7819 */ /* 0x000fc60000011400 */
[--C-:B------:R-:W-:Y:S02]  /*70f0*/  @!P2 IMAD.IADD R22, R22, 0x1, -R14.reuse ;  /* 0x000000011616a824 */ /* 0x100fe400078e0a0e */
[--C-:B------:R-:W-:Y:S01]  /*7100*/  @!P5 IMAD.IADD R4, R4, 0x1, -R14.reuse ;  /* 0x000000010404d824 */ /* 0x100fe200078e0a0e */
[----:B------:R-:W-:Y:S01]  /*7110*/  LEA.HI R0, R15, R0, RZ, 0x7 ;  /* 0x000000000f007211 */ /* 0x000fe200078f38ff */
[----:B------:R-:W-:Y:S02]  /*7120*/  @!P6 IMAD.IADD R27, R27, 0x1, -R14 ;  /* 0x000000011b1be824 */ /* 0x000fe400078e0a0e */
[----:B------:R-:W1:Y:S01]  /*7130*/  LDC.64 R14, c[0x0][0x218] ;  /* 0x00008600ff0e7b82 */ /* 0x000e620000000a00 */
[----:B------:R-:W-:Y:S02]  /*7140*/  ISETP.GE.AND P2, PT, R12, RZ, PT ;  /* 0x000000ff0c00720c */ /* 0x000fe40003f46270 */
[----:B------:R-:W-:Y:S01]  /*7150*/  ISETP.GE.AND P5, PT, R9, RZ, PT ;  /* 0x000000ff0900720c */ /* 0x000fe20003fa6270 */
[----:B------:R-:W-:Y:S01]  /*7160*/  IMAD.MOV.U32 R0, RZ, RZ, R11 ;  /* 0x000000ffff007224 */ /* 0x000fe200078e000b */
[----:B------:R-:W5:Y:S01]  /*7170*/  LDL.LU R12, [R1+0x1d4] ;  /* 0x0001d400010c7983 */ /* 0x000f620000300800 */
[----:B------:R-:W-:-:S02]  /*7180*/  @!P4 IMAD.MOV R2, RZ, RZ, -R2 ;  /* 0x000000ffff02c224 */ /* 0x000fc400078e0a02 */
[----:B------:R-:W-:Y:S01]  /*7190*/  @!P0 IMAD.MOV R24, RZ, RZ, -R24 ;  /* 0x000000ffff188224 */ /* 0x000fe200078e0a18 */
[----:B0-----:R-:W5:Y:S01]  /*71a0*/  LDL.LU R10, [R1+0x94] ;  /* 0x00009400010a7983 */ /* 0x001f620000300800 */
[----:B------:R-:W-:-:S03]  /*71b0*/  @!P1 IMAD.MOV R22, RZ, RZ, -R22 ;  /* 0x000000ffff169224 */ /* 0x000fc600078e0a16 */
[----:B------:R-:W5:Y:S01]  /*71c0*/  LDL.LU R9, [R1+0x9c] ;  /* 0x00009c0001097983 */ /* 0x000f620000300800 */
[----:B------:R-:W-:Y:S01]  /*71d0*/  @!P2 IMAD.MOV R7, RZ, RZ, -R7 ;  /* 0x000000ffff07a224 */ /* 0x000fe200078e0a07 */
[----:B----4-:R-:W-:Y:S02]  /*71e0*/  ISETP.NE.AND P6, PT, R3, RZ, PT ;  /* 0x000000ff0300720c */ /* 0x010fe40003fc5270 */
[----:B------:R-:W-:Y:S01]  /*71f0*/  STL [R1+0x73c], R0 ;  /* 0x00073c0001007387 */ /* 0x000fe20000100800 */
[----:B------:R-:W-:Y:S01]  /*7200*/  @!P3 IMAD.MOV R4, RZ, RZ, -R4 ;  /* 0x000000ffff04b224 */ /* 0x000fe200078e0a04 */
[----:B------:R-:W-:Y:S02]  /*7210*/  LOP3.LUT R3, RZ, R3, RZ, 0x33, !PT ;  /* 0x00000003ff037212 */ /* 0x000fe400078e33ff */
[----:B-1----:R-:W-:Y:S04]  /*7220*/  STL [R1+0x744], R14 ;  /* 0x0007440e01007387 */ /* 0x002fe80000100800 */
[----:B------:R-:W-:Y:S01]  /*7230*/  STL [R1+0x740], R15 ;  /* 0x0007400f01007387 */ /* 0x000fe20000100800 */
[----:B------:R-:W-:-:S03]  /*7240*/  @!P5 IMAD.MOV R27, RZ, RZ, -R27 ;  /* 0x000000ffff1bd224 */ /* 0x000fc600078e0a1b */
[----:B------:R-:W-:Y:S01]  /*7250*/  STL [R1+0x748], R2 ;  /* 0x0007480201007387 */ /* 0x000fe20000100800 */
[----:B--2---:R-:W-:-:S03]  /*7260*/  SEL R8, R3, R8, !P6 ;  /* 0x0000000803087207 */ /* 0x004fc60007000000 */
[----:B------:R-:W-:Y:S04]  /*7270*/  STL [R1+0x74c], R24 ;  /* 0x00074c1801007387 */ /* 0x000fe80000100800 */
[----:B------:R-:W-:Y:S04]  /*7280*/  STL [R1+0x750], R22 ;  /* 0x0007501601007387 */ /* 0x000fe80000100800 */
[----:B------:R-:W-:Y:S04]  /*7290*/  STL [R1+0x754], R7 ;  /* 0x0007540701007387 */ /* 0x000fe80000100800 */
[----:B------:R3:W-:Y:S04]  /*72a0*/  STL [R1+0x758], R4 ;  /* 0x0007580401007387 */ /* 0x0007e80000100800 */
[----:B------:R-:W-:Y:S04]  /*72b0*/  STL [R1+0x75c], R27 ;  /* 0x00075c1b01007387 */ /* 0x000fe80000100800 */
[----:B------:R-:W-:Y:S01]  /*72c0*/  STL [R1+0x760], R8 ;  /* 0x0007600801007387 */ /* 0x000fe20000100800 */
[----:B---3--:R-:W-:-:S02]  /*72d0*/  SEL R4, R3, R25, !P6 ;  /* 0x0000001903047207 */ /* 0x008fc40007000000 */
[----:B-----5:R-:W-:-:S03]  /*72e0*/  SEL R2, R3, R23, !P6 ;  /* 0x0000001703027207 */ /* 0x020fc60007000000 */
[----:B------:R0:W-:Y:S01]  /*72f0*/  STL [R1+0x20], R4 ;  /* 0x0000200401007387 */ /* 0x0001e20000100800 */
[----:B------:R-:W-:-:S03]  /*7300*/  SEL R0, R3, R21, !P6 ;  /* 0x0000001503007207 */ /* 0x000fc60007000000 */
[----:B------:R1:W-:Y:S01]  /*7310*/  STL [R1+0x1c], R2 ;  /* 0x00001c0201007387 */ /* 0x0003e20000100800 */
[----:B0-----:R-:W-:-:S03]  /*7320*/  SEL R4, R3, R19, !P6 ;  /* 0x0000001303047207 */ /* 0x001fc60007000000 */
[----:B------:R0:W-:Y:S01]  /*7330*/  STL [R1+0x18], R0 ;  /* 0x0000180001007387 */ /* 0x0001e20000100800 */
[----:B-1----:R-:W-:-:S03]  /*7340*/  SEL R2, R3, R29, !P6 ;  /* 0x0000001d03027207 */ /* 0x002fc60007000000 */
[----:B------:R1:W-:Y:S01]  /*7350*/  STL [R1+0x30], R4 ;  /* 0x0000300401007387 */ /* 0x0003e20000100800 */
[----:B0-----:R-:W-:-:S03]  /*7360*/  SEL R0, R3, R18, !P6 ;  /* 0x0000001203007207 */ /* 0x001fc60007000000 */
[----:B------:R0:W-:Y:S01]  /*7370*/  STL [R1+0x3c], R2 ;  /* 0x00003c0201007387 */ /* 0x0001e20000100800 */
[----:B-1----:R-:W-:-:S03]  /*7380*/  SEL R4, R3, R16, !P6 ;  /* 0x0000001003047207 */ /* 0x002fc60007000000 */
[----:B------:R1:W-:Y:S04]  /*7390*/  STL [R1+0x38], R0 ;  /* 0x0000380001007387 */ /* 0x0003e80000100800 */
[----:B------:R-:W-:Y:S04]  /*73a0*/  STL [R1+0x48], R4 ;  /* 0x0000480401007387 */ /* 0x000fe80000100800 */
[----:B------:R-:W2:Y:S01]  /*73b0*/  LDL.LU R8, [R1+0xa8] ;  /* 0x0000a80001087983 */ /* 0x000ea20000300800 */
[C---:B0-----:R-:W-:Y:S02]  /*73c0*/  SEL R2, R3.reuse, R12, !P6 ;  /* 0x0000000c03027207 */ /* 0x041fe40007000000 */
[----:B-1----:R-:W-:-:S03]  /*73d0*/  SEL R0, R3, R10, !P6 ;  /* 0x0000000a03007207 */ /* 0x002fc60007000000 */
[----:B------:R-:W-:Y:S04]  /*73e0*/  STL [R1+0x4c], R2 ;  /* 0x00004c0201007387 */ /* 0x000fe80000100800 */
[----:B--2---:R0:W-:Y:S04]  /*73f0*/  STL [R1+0x774], R8 ;  /* 0x0007740801007387 */ /* 0x0041e80000100800 */
[----:B------:R1:W-:Y:S04]  /*7400*/  STL [R1+0x50], R0 ;  /* 0x0000500001007387 */ /* 0x0003e80000100800 */
[----:B0-----:R-:W2:Y:S01]  /*7410*/  LDL.LU R8, [R1+0xa4] ;  /* 0x0000a40001087983 */ /* 0x001ea20000300800 */
[----:B-1----:R-:W-:-:S03]  /*7420*/  SEL R0, R3, R9, !P6 ;  /* 0x0000000903007207 */ /* 0x002fc60007000000 */
[----:B--2---:R0:W-:Y:S04]  /*7430*/  STL [R1+0x778], R8 ;  /* 0x0007780801007387 */ /* 0x0041e80000100800 */
[----:B0-----:R-:W2:Y:S04]  /*7440*/  LDL.LU R8, [R1+0xa0] ;  /* 0x0000a00001087983 */ /* 0x001ea80000300800 */
[----:B------:R-:W3:Y:S04]  /*7450*/  LDL.LU R27, [R1+0x1a4] ;  /* 0x0001a400011b7983 */ /* 0x000ee80000300800 */
[----:B------:R-:W4:Y:S04]  /*7460*/  LDL.LU R4, [R1+0x1bc] ;  /* 0x0001bc0001047983 */ /* 0x000f280000300800 */
[----:B------:R-:W5:Y:S04]  /*7470*/  LDL.LU R7, [R1+0x1d0] ;  /* 0x0001d00001077983 */ /* 0x000f680000300800 */
[----:B------:R-:W5:Y:S04]  /*7480*/  LDL.LU R22, [R1+0x1cc] ;  /* 0x0001cc0001167983 */ /* 0x000f680000300800 */
[----:B------:R-:W5:Y:S04]  /*7490*/  LDL.LU R10, [R1+0x1c8] ;  /* 0x0001c800010a7983 */ /* 0x000f680000300800 */
[----:B------:R-:W5:Y:S04]  /*74a0*/  LDL.LU R24, [R1+0x1b0] ;  /* 0x0001b00001187983 */ /* 0x000f680000300800 */
[----:B------:R-:W5:Y:S04]  /*74b0*/  LDL.LU R2, [R1+0xac] ;  /* 0x0000ac0001027983 */ /* 0x000f680000300800 */
[----:B------:R0:W-:Y:S04]  /*74c0*/  STL [R1+0x54], R0 ;  /* 0x0000540001007387 */ /* 0x0001e80000100800 */
[----:B------:R-:W5:Y:S04]  /*74d0*/  LDL.LU R15, [R1+0xb4] ;  /* 0x0000b400010f7983 */ /* 0x000f680000300800 */
[----:B------:R-:W5:Y:S04]  /*74e0*/  LDL.LU R14, [R1+0xb8] ;  /* 0x0000b800010e7983 */ /* 0x000f680000300800 */
[----:B0-----:R-:W5:Y:S04]  /*74f0*/  LDL.LU R0, [R1+0xcc] ;  /* 0x0000cc0001007983 */ /* 0x001f680000300800 */
[----:B------:R-:W5:Y:S04]  /*7500*/  LDL.LU R17, [R1+0xd0] ;  /* 0x0000d00001117983 */ /* 0x000f680000300800 */
        /* <DEDUP_REMOVED lines=15> */
[----:B------:R-:W5:Y:S01]  /*7600*/  LDL.LU R9, [R1+0x150] ;  /* 0x0001500001097983 */ /* 0x000f620000300800 */
[----:B--2---:R-:W-:-:S05]  /*7610*/  SEL R8, R3, R8, !P6 ;  /* 0x0000000803087207 */ /* 0x004fca0007000000 */
[----:B------:R0:W-:Y:S04]  /*7620*/  STL [R1+0x58], R8 ;  /* 0x0000580801007387 */ /* 0x0001e80000100800 */
[----:B0-----:R-:W2:Y:S02]  /*7630*/  LDL.LU R8, [R1+0x778] ;  /* 0x0007780001087983 */ /* 0x001ea40000300800 */
[----:B--2---:R-:W-:-:S05]  /*7640*/  SEL R8, R3, R8, !P6 ;  /* 0x0000000803087207 */ /* 0x004fca0007000000 */
[----:B------:R0:W-:Y:S04]  /*7650*/  STL [R1+0x5c], R8 ;  /* 0x00005c0801007387 */ /* 0x0001e80000100800 */
[----:B0-----:R-:W2:Y:S01]  /*7660*/  LDL.LU R8, [R1+0x774] ;  /* 0x0007740001087983 */ /* 0x001ea20000300800 */
[C---:B---3--:R-:W-:Y:S02]  /*7670*/  SEL R27, R3.reuse, R27, !P6 ;  /* 0x0000001b031b7207 */ /* 0x048fe40007000000 */
[C---:B----4-:R-:W-:Y:S02]  /*7680*/  SEL R4, R3.reuse, R4, !P6 ;  /* 0x0000000403047207 */ /* 0x050fe40007000000 */
[----:B--2---:R-:W-:-:S05]  /*7690*/  SEL R8, R3, R8, !P6 ;  /* 0x0000000803087207 */ /* 0x004fca0007000000 */
[----:B------:R5:W-:Y:S04]  /*76a0*/  STL [R1+0x64], R8 ;  /* 0x0000640801007387 */ /* 0x000be80000100800 */
[----:B------:R-:W-:Y:S04]  /*76b0*/  STL [R1+0x84], R27 ;  /* 0x0000841b01007387 */ /* 0x000fe80000100800 */
[----:B------:R0:W-:Y:S01]  /*76c0*/  STL [R1+0x94], R4 ;  /* 0x0000940401007387 */ /* 0x0001e20000100800 */
[C---:B-----5:R-:W-:Y:S02]  /*76d0*/  SEL R8, R3.reuse, R7, !P6 ;  /* 0x0000000703087207 */ /* 0x060fe40007000000 */
[----:B------:R-:W-:-:S03]  /*76e0*/  SEL R7, R3, R22, !P6 ;  /* 0x0000001603077207 */ /* 0x000fc60007000000 */
[----:B------:R-:W-:Y:S01]  /*76f0*/  STL [R1+0x9c], R8 ;  /* 0x00009c0801007387 */ /* 0x000fe20000100800 */
[----:B0-----:R-:W-:-:S03]  /*7700*/  SEL R4, R3, R10, !P6 ;  /* 0x0000000a03047207 */ /* 0x001fc60007000000 */
[----:B------:R-:W2:Y:S04]  /*7710*/  LDL.LU R10, [R1+0x154] ;  /* 0x00015400010a7983 */ /* 0x000ea80000300800 */
[----:B------:R0:W-:Y:S04]  /*7720*/  STL [R1+0xa0], R7 ;  /* 0x0000a00701007387 */ /* 0x0001e80000100800 */
[----:B------:R1:W-:Y:S01]  /*7730*/  STL [R1+0xa4], R4 ;  /* 0x0000a40401007387 */ /* 0x0003e20000100800 */
[C---:B0-----:R-:W-:Y:S02]  /*7740*/  SEL R7, R3.reuse, R24, !P6 ;  /* 0x0000001803077207 */ /* 0x041fe40007000000 */
[----:B-1----:R-:W-:-:S03]  /*7750*/  SEL R4, R3, R2, !P6 ;  /* 0x0000000203047207 */ /* 0x002fc60007000000 */
[----:B------:R0:W-:Y:S01]  /*7760*/  STL [R1+0xa8], R7 ;  /* 0x0000a80701007387 */ /* 0x0001e20000100800 */
[----:B------:R-:W-:-:S03]  /*7770*/  SEL R2, R3, R15, !P6 ;  /* 0x0000000f03027207 */ /* 0x000fc60007000000 */
[----:B------:R1:W-:Y:S01]  /*7780*/  STL [R1+0xac], R4 ;  /* 0x0000ac0401007387 */ /* 0x0003e20000100800 */
[----:B0-----:R-:W-:-:S03]  /*7790*/  SEL R7, R3, R14, !P6 ;  /* 0x0000000e03077207 */ /* 0x001fc60007000000 */
[----:B------:R0:W-:Y:S01]  /*77a0*/  STL [R1+0xb4], R2 ;  /* 0x0000b40201007387 */ /* 0x0001e20000100800 */
[----:B-1----:R-:W-:-:S03]  /*77b0*/  SEL R4, R3, R0, !P6 ;  /* 0x0000000003047207 */ /* 0x002fc60007000000 */
[----:B------:R-:W-:Y:S01]  /*77c0*/  STL [R1+0xb8], R7 ;  /* 0x0000b80701007387 */ /* 0x000fe20000100800 */
[----:B------:R-:W-:-:S03]  /*77d0*/  SEL R0, R3, R13, !P6 ;  /* 0x0000000d03007207 */ /* 0x000fc60007000000 */
[----:B------:R1:W-:Y:S01]  /*77e0*/  STL [R1+0xcc], R4 ;  /* 0x0000cc0401007387 */ /* 0x0003e20000100800 */
[----:B0-----:R-:W-:-:S05]  /*77f0*/  SEL R2, R3, R17, !P6 ;  /* 0x0000001103027207 */ /* 0x001fca0007000000 */
[----:B------:R0:W-:Y:S01]  /*7800*/  STL [R1+0xd0], R2 ;  /* 0x0000d00201007387 */ /* 0x0001e20000100800 */
[----:B-1----:R-:W-:-:S03]  /*7810*/  SEL R4, R3, R11, !P6 ;  /* 0x0000000b03047207 */ /* 0x002fc60007000000 */
[----:B------:R1:W-:Y:S04]  /*7820*/  STL [R1+0xd4], R0 ;  /* 0x0000d40001007387 */ /* 0x0003e80000100800 */
[----:B------:R3:W-:Y:S01]  /*7830*/  STL [R1+0xd8], R4 ;  /* 0x0000d80401007387 */ /* 0x0007e20000100800 */
[C---:B0-----:R-:W-:Y:S02]  /*7840*/  SEL R2, R3.reuse, R20, !P6 ;  /* 0x0000001403027207 */ /* 0x041fe40007000000 */
[----:B-1----:R-:W-:-:S03]  /*7850*/  SEL R0, R3, R6, !P6 ;  /* 0x0000000603007207 */ /* 0x002fc60007000000 */
[----:B------:R0:W-:Y:S01]  /*7860*/  STL [R1+0xdc], R2 ;  /* 0x0000dc0201007387 */ /* 0x0001e20000100800 */
[----:B---3--:R-:W-:-:S03]  /*7870*/  SEL R4, R3, R5, !P6 ;  /* 0x0000000503047207 */ /* 0x008fc60007000000 */
        /* <DEDUP_REMOVED lines=19> */
[----:B------:R-:W-:Y:S04]  /*79b0*/  STL [R1+0x13c], R4 ;  /* 0x00013c0401007387 */ /* 0x000fe80000100800 */
[----:B------:R-:W3:Y:S01]  /*79c0*/  LDL.LU R8, [R1+0x164] ;  /* 0x0001640001087983 */ /* 0x000ee20000300800 */
[C---:B0-----:R-:W-:Y:S02]  /*79d0*/  SEL R2, R3.reuse, R12, !P6 ;  /* 0x0000000c03027207 */ /* 0x041fe40007000000 */
[----:B-1----:R-:W-:-:S03]  /*79e0*/  SEL R0, R3, R9, !P6 ;  /* 0x0000000903007207 */ /* 0x002fc60007000000 */
[----:B------:R-:W-:Y:S04]  /*79f0*/  STL [R1+0x144], R2 ;  /* 0x0001440201007387 */ /* 0x000fe80000100800 */
[----:B---3--:R0:W-:Y:S04]  /*7a00*/  STL [R1+0x76c], R8 ;  /* 0x00076c0801007387 */ /* 0x0081e80000100800 */
[----:B------:R2:W-:Y:S04]  /*7a10*/  STL [R1+0x150], R0 ;  /* 0x0001500001007387 */ /* 0x0005e80000100800 */
[----:B0-----:R-:W3:Y:S01]  /*7a20*/  LDL.LU R8, [R1+0x15c] ;  /* 0x00015c0001087983 */ /* 0x001ee20000300800 */
[----:B--2---:R-:W-:-:S03]  /*7a30*/  SEL R0, R3, R10, !P6 ;  /* 0x0000000a03007207 */ /* 0x004fc60007000000 */
[----:B---3--:R0:W-:Y:S04]  /*7a40*/  STL [R1+0x770], R8 ;  /* 0x0007700801007387 */ /* 0x0081e80000100800 */
[----:B0-----:R-:W2:Y:S04]  /*7a50*/  LDL.LU R8, [R1+0x158] ;  /* 0x0001580001087983 */ /* 0x001ea80000300800 */
[----:B------:R-:W3:Y:S04]  /*7a60*/  LDL.LU R27, [R1+0x168] ;  /* 0x00016800011b7983 */ /* 0x000ee80000300800 */
[----:B------:R-:W4:Y:S04]  /*7a70*/  LDL.LU R4, [R1+0x170] ;  /* 0x0001700001047983 */ /* 0x000f280000300800 */
[----:B------:R-:W5:Y:S04]  /*7a80*/  LDL.LU R9, [R1+0x178] ;  /* 0x0001780001097983 */ /* 0x000f680000300800 */
[----:B------:R-:W5:Y:S04]  /*7a90*/  LDL.LU R7, [R1+0x184] ;  /* 0x0001840001077983 */ /* 0x000f680000300800 */
[----:B------:R-:W5:Y:S04]  /*7aa0*/  LDL.LU R22, [R1+0x18c] ;  /* 0x00018c0001167983 */ /* 0x000f680000300800 */
[----:B------:R0:W-:Y:S04]  /*7ab0*/  STL [R1+0x154], R0 ;  /* 0x0001540001007387 */ /* 0x0001e80000100800 */
[----:B------:R-:W5:Y:S04]  /*7ac0*/  LDL.LU R24, [R1+0x190] ;  /* 0x0001900001187983 */ /* 0x000f680000300800 */
[----:B------:R-:W5:Y:S04]  /*7ad0*/  LDL.LU R2, [R1+0x194] ;  /* 0x0001940001027983 */ /* 0x000f680000300800 */
        /* <DEDUP_REMOVED lines=30> */
[----:B------:R-:W-:Y:S01]  /*7cc0*/  STL [R1+0x168], R27 ;  /* 0x0001681b01007387 */ /* 0x000fe20000100800 */
[----:B-----5:R-:W-:-:S03]  /*7cd0*/  SEL R8, R3, R9, !P6 ;  /* 0x0000000903087207 */ /* 0x020fc60007000000 */
[----:B------:R-:W2:Y:S04]  /*7ce0*/  LDL.LU R9, [R1+0x124] ;  /* 0x0001240001097983 */ /* 0x000ea80000300800 */
[----:B------:R0:W-:Y:S04]  /*7cf0*/  STL [R1+0x170], R4 ;  /* 0x0001700401007387 */ /* 0x0001e80000100800 */
[----:B------:R1:W-:Y:S01]  /*7d00*/  STL [R1+0x178], R8 ;  /* 0x0001780801007387 */ /* 0x0003e20000100800 */
[C---:B0-----:R-:W-:Y:S02]  /*7d10*/  SEL R4, R3.reuse, R7, !P6 ;  /* 0x0000000703047207 */ /* 0x041fe40007000000 */
[----:B------:R-:W-:-:S02]  /*7d20*/  SEL R7, R3, R24, !P6 ;  /* 0x0000001803077207 */ /* 0x000fc40007000000 */
[C---:B-1----:R-:W-:Y:S01]  /*7d30*/  SEL R8, R3.reuse, R22, !P6 ;  /* 0x0000001603087207 */ /* 0x042fe20007000000 */
[----:B------:R0:W-:Y:S04]  /*7d40*/  STL [R1+0x184], R4 ;  /* 0x0001840401007387 */ /* 0x0001e80000100800 */
[----:B------:R-:W-:Y:S01]  /*7d50*/  STL [R1+0x18c], R8 ;  /* 0x00018c0801007387 */ /* 0x000fe20000100800 */
[----:B0-----:R-:W-:-:S03]  /*7d60*/  SEL R4, R3, R2, !P6 ;  /* 0x0000000203047207 */ /* 0x001fc60007000000 */
        /* <DEDUP_REMOVED lines=51> */
[----:B------:R0:W-:Y:S04]  /*80a0*/  STL [R1+0x14c], R0 ;  /* 0x00014c0001007387 */ /* 0x0001e80000100800 */
[----:B------:R-:W5:Y:S04]  /*80b0*/  LDL.LU R7, [R1+0xf8] ;  /* 0x0000f80001077983 */ /* 0x000f680000300800 */
[----:B------:R-:W5:Y:S04]  /*80c0*/  LDL.LU R22, [R1+0xf0] ;  /* 0x0000f00001167983 */ /* 0x000f680000300800 */
        /* <DEDUP_REMOVED lines=30> */
[C---:B-----5:R-:W-:Y:S02]  /*82b0*/  SEL R4, R3.reuse, R4, !P6 ;  /* 0x0000000403047207 */ /* 0x060fe40007000000 */
[----:B------:R-:W-:-:S02]  /*82c0*/  SEL R7, R3, R7, !P6 ;  /* 0x0000000703077207 */ /* 0x000fc40007000000 */
[C---:B------:R-:W-:Y:S02]  /*82d0*/  SEL R22, R3.reuse, R22, !P6 ;  /* 0x0000001603167207 */ /* 0x040fe40007000000 */
[C---:B------:R-:W-:Y:S02]  /*82e0*/  SEL R24, R3.reuse, R24, !P6 ;  /* 0x0000001803187207 */ /* 0x040fe40007000000 */
[C---:B------:R-:W-:Y:S02]  /*82f0*/  SEL R2, R3.reuse, R2, !P6 ;  /* 0x0000000203027207 */ /* 0x040fe40007000000 */
[C---:B------:R-:W-:Y:S02]  /*8300*/  SEL R14, R3.reuse, R14, !P6 ;  /* 0x0000000e030e7207 */ /* 0x040fe40007000000 */
[C---:B------:R-:W-:Y:S02]  /*8310*/  SEL R15, R3.reuse, R15, !P6 ;  /* 0x0000000f030f7207 */ /* 0x040fe40007000000 */
        /* <DEDUP_REMOVED lines=18> */
[----:B--2---:R-:W-:-:S05]  /*8440*/  SEL R8, R3, R8, !P6 ;  /* 0x0000000803087207 */ /* 0x004fca0007000000 */
[----:B------:R0:W-:Y:S04]  /*8450*/  STL [R1+0x12c], R8 ;  /* 0x00012c0801007387 */ /* 0x0001e80000100800 */
[----:B0-----:R-:W2:Y:S04]  /*8460*/  LDL.LU R8, [R1+0x760] ;  /* 0x0007600001087983 */ /* 0x001ea80000300800 */
[----:B------:R0:W-:Y:S04]  /*8470*/  STL [R1+0x128], R29 ;  /* 0x0001281d01007387 */ /* 0x0001e80000100800 */
[----:B0-----:R-:W3:Y:S04]  /*8480*/  LDL.LU R29, [R1+0x6c] ;  /* 0x00006c00011d7983 */ /* 0x001ee80000300800 */
[----:B------:R0:W-:Y:S04]  /*8490*/  STL [R1+0x124], R27 ;  /* 0x0001241b01007387 */ /* 0x0001e80000100800 */
[----:B0-----:R-:W4:Y:S04]  /*84a0*/  LDL.LU R27, [R1+0x75c] ;  /* 0x00075c00011b7983 */ /* 0x001f280000300800 */
[----:B------:R0:W-:Y:S04]  /*84b0*/  STL [R1+0x120], R4 ;  /* 0x0001200401007387 */ /* 0x0001e80000100800 */
[----:B0-----:R-:W5:Y:S04]  /*84c0*/  LDL.LU R4, [R1+0x758] ;  /* 0x0007580001047983 */ /* 0x001f680000300800 */
[----:B------:R0:W-:Y:S04]  /*84d0*/  STL [R1+0x11c], R7 ;  /* 0x00011c0701007387 */ /* 0x0001e80000100800 */
[----:B0-----:R-:W5:Y:S04]  /*84e0*/  LDL.LU R7, [R1+0x754] ;  /* 0x0007540001077983 */ /* 0x001f680000300800 */
[----:B------:R0:W-:Y:S04]  /*84f0*/  STL [R1+0x110], R22 ;  /* 0x0001101601007387 */ /* 0x0001e80000100800 */
[----:B0-----:R-:W5:Y:S04]  /*8500*/  LDL.LU R22, [R1+0x750] ;  /* 0x0007500001167983 */ /* 0x001f680000300800 */
[----:B------:R0:W-:Y:S04]  /*8510*/  STL [R1+0x10c], R24 ;  /* 0x00010c1801007387 */ /* 0x0001e80000100800 */
[----:B0-----:R-:W2:Y:S04]  /*8520*/  LDL.LU R24, [R1+0x74c] ;  /* 0x00074c0001187983 */ /* 0x001ea80000300800 */
[----:B------:R0:W-:Y:S04]  /*8530*/  STL [R1+0xf8], R2 ;  /* 0x0000f80201007387 */ /* 0x0001e80000100800 */
[----:B0-----:R-:W5:Y:S04]  /*8540*/  LDL.LU R2, [R1+0x748] ;  /* 0x0007480001027983 */ /* 0x001f680000300800 */
[----:B------:R0:W-:Y:S04]  /*8550*/  STL [R1+0xf0], R14 ;  /* 0x0000f00e01007387 */ /* 0x0001e80000100800 */
[----:B0-----:R-:W2:Y:S04]  /*8560*/  LDL.LU R14, [R1+0x744] ;  /* 0x00074400010e7983 */ /* 0x001ea80000300800 */
[----:B------:R0:W-:Y:S04]  /*8570*/  STL [R1+0xec], R15 ;  /* 0x0000ec0f01007387 */ /* 0x0001e80000100800 */
[----:B0-----:R-:W2:Y:S04]  /*8580*/  LDL.LU R15, [R1+0x740] ;  /* 0x00074000010f7983 */ /* 0x001ea80000300800 */
[----:B------:R0:W-:Y:S04]  /*8590*/  STL [R1+0xe8], R0 ;  /* 0x0000e80001007387 */ /* 0x0001e80000100800 */
[----:B0-----:R-:W2:Y:S04]  /*85a0*/  LDL.LU R0, [R1+0x73c] ;  /* 0x00073c0001007983 */ /* 0x001ea80000300800 */
[----:B------:R0:W-:Y:S04]  /*85b0*/  STL [R1+0xc8], R17 ;  /* 0x0000c81101007387 */ /* 0x0001e80000100800 */
[----:B0-----:R-:W5:Y:S04]  /*85c0*/  LDL.LU R17, [R1+0x738] ;  /* 0x0007380001117983 */ /* 0x001f680000300800 */
[----:B------:R0:W-:Y:S04]  /*85d0*/  STL [R1+0xc4], R13 ;  /* 0x0000c40d01007387 */ /* 0x0001e80000100800 */
[----:B0-----:R-:W2:Y:S04]  /*85e0*/  LDL.LU R13, [R1+0x734] ;  /* 0x00073400010d7983 */ /* 0x001ea80000300800 */
[----:B------:R0:W-:Y:S04]  /*85f0*/  STL [R1+0xc0], R11 ;  /* 0x0000c00b01007387 */ /* 0x0001e80000100800 */
[----:B0-----:R-:W5:Y:S04]  /*8600*/  LDL.LU R11, [R1+0x730] ;  /* 0x00073000010b7983 */ /* 0x001f680000300800 */
[----:B------:R0:W-:Y:S04]  /*8610*/  STL [R1+0xbc], R20 ;  /* 0x0000bc1401007387 */ /* 0x0001e80000100800 */
[----:B0-----:R-:W4:Y:S04]  /*8620*/  LDL.LU R20, [R1+0x72c] ;  /* 0x00072c0001147983 */ /* 0x001f280000300800 */
        /* <DEDUP_REMOVED lines=19> */
[----:B0-----:R-:W3:Y:S04]  /*8760*/  LDL.LU R16, [R1+0x704] ;  /* 0x0007040001107983 */ /* 0x001ee80000300800 */
[----:B------:R0:W-:Y:S04]  /*8770*/  STL [R1+0x44], R12 ;  /* 0x0000440c01007387 */ /* 0x0001e80000100800 */
[----:B0-----:R-:W2:Y:S04]  /*8780*/  LDL.LU R12, [R1+0x700] ;  /* 0x00070000010c7983 */ /* 0x001ea80000300800 */
[----:B------:R0:W-:Y:S04]  /*8790*/  STL [R1+0x40], R10 ;  /* 0x0000400a01007387 */ /* 0x0001e80000100800 */
[----:B0-----:R-:W5:Y:S04]  /*87a0*/  LDL.LU R10, [R1+0x6fc] ;  /* 0x0006fc00010a7983 */ /* 0x001f680000300800 */
[----:B------:R0:W-:Y:S04]  /*87b0*/  STL [R1+0x34], R9 ;  /* 0x0000340901007387 */ /* 0x0001e80000100800 */
[----:B0-----:R-:W4:Y:S02]  /*87c0*/  LDL.LU R9, [R1+0x6f8] ;  /* 0x0006f80001097983 */ /* 0x001f240000300800 */
[----:B----4-:R-:W-:-:S05]  /*87d0*/  SEL R9, R3, R9, !P6 ;  /* 0x0000000903097207 */ /* 0x010fca0007000000 */
[----:B------:R0:W-:Y:S04]  /*87e0*/  STL [R1+0x2c], R9 ;  /* 0x00002c0901007387 */ /* 0x0001e80000100800 */
[----:B0-----:R-:W4:Y:S01]  /*87f0*/  LDL.LU R9, [R1+0x68] ;  /* 0x0000680001097983 */ /* 0x001f220000300800 */
[----:B-----5:R-:W-:-:S05]  /*8800*/  SEL R10, R3, R10, !P6 ;  /* 0x0000000a030a7207 */ /* 0x020fca0007000000 */
[----:B------:R2:W-:Y:S02]  /*8810*/  STL [R1+0x24], R10 ;  /* 0x0000240a01007387 */ /* 0x0005e40000100800 */
[----:B--2---:R-:W-:-:S05]  /*8820*/  SEL R10, R3, R12, !P6 ;  /* 0x0000000c030a7207 */ /* 0x004fca0007000000 */
[----:B------:R0:W-:Y:S01]  /*8830*/  STL [R1+0x14], R10 ;  /* 0x0000140a01007387 */ /* 0x0001e20000100800 */
[C---:B----4-:R-:W-:Y:S02]  /*8840*/  SEL R12, R3.reuse, R9, !P6 ;  /* 0x00000009030c7207 */ /* 0x050fe40007000000 */
[----:B---3--:R-:W-:-:S03]  /*8850*/  SEL R9, R3, R16, !P6 ;  /* 0x0000001003097207 */ /* 0x008fc60007000000 */
[----:B------:R-:W-:Y:S04]  /*8860*/  STL [R1+0x10], R12 ;  /* 0x0000100c01007387 */ /* 0x000fe80000100800 */
[----:B------:R-:W2:Y:S01]  /*8870*/  LDL.LU R16, [R1] ;  /* 0x0000000001107983 */ /* 0x000ea20000300800 */
[C---:B0-----:R-:W-:Y:S02]  /*8880*/  SEL R10, R3.reuse, R29, !P6 ;  /* 0x0000001d030a7207 */ /* 0x041fe40007000000 */
[C---:B------:R-:W-:Y:S02]  /*8890*/  SEL R29, R3.reuse, R18, !P6 ;  /* 0x00000012031d7207 */ /* 0x040fe40007000000 */
[C---:B------:R-:W-:Y:S01]  /*88a0*/  SEL R19, R3.reuse, R19, !P6 ;  /* 0x0000001303137207 */ /* 0x040fe20007000000 */
[----:B------:R0:W-:Y:S01]  /*88b0*/  STL [R1+0xc], R10 ;  /* 0x00000c0a01007387 */ /* 0x0001e20000100800 */
[----:B------:R-:W-:-:S02]  /*88c0*/  SEL R21, R3, R21, !P6 ;  /* 0x0000001503157207 */ /* 0x000fc40007000000 */
[C---:B------:R-:W-:Y:S02]  /*88d0*/  SEL R23, R3.reuse, R23, !P6 ;  /* 0x0000001703177207 */ /* 0x040fe40007000000 */
[C---:B------:R-:W-:Y:S02]  /*88e0*/  SEL R25, R3.reuse, R25, !P6 ;  /* 0x0000001903197207 */ /* 0x040fe40007000000 */
[C---:B------:R-:W-:Y:S01]  /*88f0*/  SEL R26, R3.reuse, R26, !P6 ;  /* 0x0000001a031a7207 */ /* 0x040fe20007000000 */
[----:B0-----:R-:W3:Y:S01]  /*8900*/  LDL.LU R10, [R1+0x18] ;  /* 0x00001800010a7983 */ /* 0x001ee20000300800 */
[----:B------:R-:W-:-:S03]  /*8910*/  SEL R28, R3, R28, !P6 ;  /* 0x0000001c031c7207 */ /* 0x000fc60007000000 */
[----:B------:R0:W-:Y:S01]  /*8920*/  STL [R1+0x8], R9 ;  /* 0x0000080901007387 */ /* 0x0001e20000100800 */
[----:B------:R-:W-:-:S03]  /*8930*/  SEL R6, R3, R6, !P6 ;  /* 0x0000000603067207 */ /* 0x000fc60007000000 */
[----:B------:R-:W-:Y:S01]  /*8940*/  STL [R1+0x668], R29 ;  /* 0x0006681d01007387 */ /* 0x000fe20000100800 */
[----:B------:R-:W-:-:S03]  /*8950*/  SEL R20, R3, R20, !P6 ;  /* 0x0000001403147207 */ /* 0x000fc60007000000 */
[----:B------:R-:W-:Y:S01]  /*8960*/  STL [R1+0x66c], R19 ;  /* 0x00066c1301007387 */ /* 0x000fe20000100800 */
[----:B0-----:R-:W-:-:S03]  /*8970*/  SEL R9, R3, R5, !P6 ;  /* 0x0000000503097207 */ /* 0x001fc60007000000 */
[----:B------:R-:W-:Y:S01]  /*8980*/  STL [R1+0x670], R21 ;  /* 0x0006701501007387 */ /* 0x000fe20000100800 */
[----:B------:R-:W-:-:S03]  /*8990*/  SEL R5, R3, R27, !P6 ;  /* 0x0000001b03057207 */ /* 0x000fc60007000000 */
[----:B------:R-:W-:Y:S01]  /*89a0*/  STL [R1+0x674], R23 ;  /* 0x0006741701007387 */ /* 0x000fe20000100800 */
[----:B------:R-:W-:-:S03]  /*89b0*/  SEL R11, R3, R11, !P6 ;  /* 0x0000000b030b7207 */ /* 0x000fc60007000000 */
[----:B------:R-:W-:Y:S01]  /*89c0*/  STL [R1+0x678], R25 ;  /* 0x0006781901007387 */ /* 0x000fe20000100800 */
[----:B------:R-:W-:-:S03]  /*89d0*/  SEL R13, R3, R13, !P6 ;  /* 0x0000000d030d7207 */ /* 0x000fc60007000000 */
[----:B------:R-:W-:Y:S01]  /*89e0*/  STL [R1+0x67c], R26 ;  /* 0x00067c1a01007387 */ /* 0x000fe20000100800 */
[----:B------:R-:W-:-:S03]  /*89f0*/  SEL R17, R3, R17, !P6 ;  /* 0x0000001103117207 */ /* 0x000fc60007000000 */
[----:B------:R-:W-:Y:S01]  /*8a00*/  STL [R1+0x680], R28 ;  /* 0x0006801c01007387 */ /* 0x000fe20000100800 */
[----:B------:R-:W-:-:S03]  /*8a10*/  IMAD R5, R5, UR4, RZ ;  /* 0x0000000405057c24 */ /* 0x000fc6000f8e02ff */
[----:B------:R-:W-:Y:S01]  /*8a20*/  STL [R1+0x684], R9 ;  /* 0x0006840901007387 */ /* 0x000fe20000100800 */
[----:B------:R-:W-:-:S03]  /*8a30*/  SEL R12, R3, R2, !P6 ;  /* 0x00000002030c7207 */ /* 0x000fc60007000000 */
[----:B------:R-:W-:Y:S01]  /*8a40*/  STL [R1+0x688], R6 ;  /* 0x0006880601007387 */ /* 0x000fe20000100800 */
[----:B------:R-:W-:-:S03]  /*8a50*/  SEL R24, R3, R24, !P6 ;  /* 0x0000001803187207 */ /* 0x000fc60007000000 */
[----:B------:R-:W-:Y:S01]  /*8a60*/  STL [R1+0x68c], R20 ;  /* 0x00068c1401007387 */ /* 0x000fe20000100800 */
[----:B------:R-:W-:Y:S01]  /*8a70*/  IMAD R8, R8, UR4, RZ ;  /* 0x0000000408087c24 */ /* 0x000fe2000f8e02ff */
[----:B------:R-:W-:Y:S02]  /*8a80*/  SEL R22, R3, R22, !P6 ;  /* 0x0000001603167207 */ /* 0x000fe40007000000 */
[----:B------:R0:W-:Y:S02]  /*8a90*/  STL [R1+0x690], R11 ;  /* 0x0006900b01007387 */ /* 0x0001e40000100800 */
[----:B------:R-:W-:Y:S02]  /*8aa0*/  LEA R2, P1, R8, R14, 0x1 ;  /* 0x0000000e08027211 */ /* 0x000fe400078208ff */
[----:B0-----:R-:W4:Y:S04]  /*8ab0*/  LDL.LU R11, [R1+0x1c] ;  /* 0x00001c00010b7983 */ /* 0x001f280000300800 */
[----:B------:R0:W-:Y:S04]  /*8ac0*/  STL [R1+0x694], R13 ;  /* 0x0006940d01007387 */ /* 0x0001e80000100800 */
[----:B0-----:R-:W5:Y:S04]  /*8ad0*/  LDL.LU R13, [R1+0x20] ;  /* 0x00002000010d7983 */ /* 0x001f680000300800 */
[----:B------:R-:W-:Y:S04]  /*8ae0*/  STL [R1+0x698], R17 ;  /* 0x0006981101007387 */ /* 0x000fe80000100800 */
[----:B------:R-:W-:Y:S04]  /*8af0*/  STL [R1+0x69c], R12 ;  /* 0x00069c0c01007387 */ /* 0x000fe80000100800 */
[----:B------:R-:W-:Y:S04]  /*8b00*/  STL [R1+0x6a0], R24 ;  /* 0x0006a01801007387 */ /* 0x000fe80000100800 */
[----:B------:R-:W-:Y:S04]  /*8b10*/  STL [R1+0x6a4], R22 ;  /* 0x0006a41601007387 */ /* 0x000fe80000100800 */
[----:B------:R-:W5:Y:S01]  /*8b20*/  LDL.LU R20, [R1+0x30] ;  /* 0x0000300001147983 */ /* 0x000f620000300800 */
[----:B--2---:R-:W-:-:S02]  /*8b30*/  LEA R6, P0, R5, R16, 0x1 ;  /* 0x0000001005067211 */ /* 0x004fc400078008ff */
[----:B------:R-:W-:-:S03]  /*8b40*/  SEL R16, R3, R7, !P6 ;  /* 0x0000000703107207 */ /* 0x000fc60007000000 */
[----:B------:R0:W-:Y:S01]  /*8b50*/  STL [R1+0x59c], R6 ;  /* 0x00059c0601007387 */ /* 0x0001e20000100800 */
[----:B------:R-:W-:-:S03]  /*8b60*/  SEL R3, R3, R4, !P6 ;  /* 0x0000000403037207 */ /* 0x000fc60007000000 */
[----:B------:R-:W2:Y:S04]  /*8b70*/  LDL.LU R27, [R1+0x3c] ;  /* 0x00003c00011b7983 */ /* 0x000ea80000300800 */
[----:B0-----:R-:W2:Y:S04]  /*8b80*/  LDL.LU R6, [R1+0x38] ;  /* 0x0000380001067983 */ /* 0x001ea80000300800 */
[----:B------:R0:W-:Y:S04]  /*8b90*/  STL [R1+0x5a4], R2 ;  /* 0x0005a40201007387 */ /* 0x0001e80000100800 */
[----:B------:R-:W2:Y:S04]  /*8ba0*/  LDL.LU R9, [R1+0x48] ;  /* 0x0000480001097983 */ /* 0x000ea80000300800 */
[----:B------:R-:W2:Y:S01]  /*8bb0*/  LDL.LU R18, [R1+0x4c] ;  /* 0x00004c0001127983 */ /* 0x000ea20000300800 */
[----:B0-----:R-:W-:-:S03]  /*8bc0*/  LEA.HI.X.SX32 R2, R5, R0, 0x1, P0 ;  /* 0x0000000005027211 */ /* 0x001fc600000f0eff */
[----:B------:R-:W2:Y:S01]  /*8bd0*/  LDL.LU R28, [R1+0x50] ;  /* 0x00005000011c7983 */ /* 0x000ea20000300800 */
[----:B------:R-:W0:Y:S03]  /*8be0*/  LDC.64 R4, c[0x0][0x218] ;  /* 0x00008600ff047b82 */ /* 0x000e260000000a00 */
[----:B------:R-:W-:Y:S04]  /*8bf0*/  STL [R1+0x6a8], R16 ;  /* 0x0006a81001007387 */ /* 0x000fe80000100800 */
[----:B------:R-:W-:Y:S04]  /*8c00*/  STL [R1+0x6ac], R3 ;  /* 0x0006ac0301007387 */ /* 0x000fe80000100800 */
[----:B------:R-:W2:Y:S04]  /*8c10*/  LDL.LU R0, [R1+0x6f4] ;  /* 0x0006f40001007983 */ /* 0x000ea80000300800 */
[----:B------:R-:W2:Y:S04]  /*8c20*/  LDL.LU R26, [R1+0x54] ;  /* 0x00005400011a7983 */ /* 0x000ea80000300800 */
[----:B------:R-:W2:Y:S04]  /*8c30*/  LDL.LU R25, [R1+0x58] ;  /* 0x0000580001197983 */ /* 0x000ea80000300800 */
[----:B------:R1:W-:Y:S04]  /*8c40*/  STL [R1+0x598], R2 ;  /* 0x0005980201007387 */ /* 0x0003e80000100800 */
[----:B------:R-:W2:Y:S04]  /*8c50*/  LDL.LU R23, [R1+0x5c] ;  /* 0x00005c0001177983 */ /* 0x000ea80000300800 */
[----:B------:R-:W2:Y:S01]  /*8c60*/  LDL.LU R21, [R1+0x64] ;  /* 0x0000640001157983 */ /* 0x000ea20000300800 */
[----:B-1----:R-:W-:-:S03]  /*8c70*/  LEA.HI.X.SX32 R2, R8, R15, 0x1, P1 ;  /* 0x0000000f08027211 */ /* 0x002fc600008f0eff */
[----:B------:R-:W2:Y:S01]  /*8c80*/  LDL.LU R19, [R1+0x84] ;  /* 0x0000840001137983 */ /* 0x000ea20000300800 */
[----:B---3--:R-:W-:-:S03]  /*8c90*/  IMAD R10, R10, UR4, RZ ;  /* 0x000000040a0a7c24 */ /* 0x008fc6000f8e02ff */
[----:B------:R-:W3:Y:S01]  /*8ca0*/  LDL.LU R29, [R1+0x94] ;  /* 0x00009400011d7983 */ /* 0x000ee20000300800 */
[----:B----4-:R-:W-:-:S03]  /*8cb0*/  IMAD R14, R11, UR4, RZ ;  /* 0x000000040b0e7c24 */ /* 0x010fc6000f8e02ff */
[----:B------:R1:W-:Y:S04]  /*8cc0*/  STL [R1+0x5a0], R2 ;  /* 0x0005a00201007387 */ /* 0x0003e80000100800 */
[----:B0-----:R-:W-:Y:S04]  /*8cd0*/  STL [R1+0x6b4], R4 ;  /* 0x0006b40401007387 */ /* 0x001fe80000100800 */
[----:B------:R-:W-:Y:S01]  /*8ce0*/  STL [R1+0x6b0], R5 ;  /* 0x0006b00501007387 */ /* 0x000fe20000100800 */
[----:B-----5:R-:W-:-:S05]  /*8cf0*/  IMAD R15, R13, UR4, RZ ;  /* 0x000000040d0f7c24 */ /* 0x020fca000f8e02ff */
[----:B------:R-:W-:Y:S01]  /*8d00*/  STL [R1+0x6b8], R15 ;  /* 0x0006b80f01007387 */ /* 0x000fe20000100800 */
[----:B------:R-:W-:Y:S02]  /*8d10*/  IMAD R8, R20, UR4, RZ ;  /* 0x0000000414087c24 */ /* 0x000fe4000f8e02ff */
[----:B--2---:R-:W-:Y:S02]  /*8d20*/  IMAD R7, R27, UR4, RZ ;  /* 0x000000041b077c24 */ /* 0x004fe4000f8e02ff */
[----:B-1----:R-:W-:Y:S02]  /*8d30*/  IMAD R2, R6, UR4, RZ ;  /* 0x0000000406027c24 */ /* 0x002fe4000f8e02ff */
[----:B------:R-:W-:Y:S02]  /*8d40*/  IMAD R18, R18, UR4, RZ ;  /* 0x0000000412127c24 */ /* 0x000fe4000f8e02ff */
[----:B------:R-:W-:Y:S02]  /*8d50*/  IMAD R27, R28, UR4, RZ ;  /* 0x000000041c1b7c24 */ /* 0x000fe4000f8e02ff */
[----:B------:R-:W-:Y:S01]  /*8d60*/  IMAD R0, R0, UR5, RZ ;  /* 0x0000000500007c24 */ /* 0x000fe2000f8e02ff */
[----:B------:R-:W-:-:S04]  /*8d70*/  ULDC UR5, c[0x0][0x238] ;  /* 0x00008e0000057ab9 */ /* 0x000fc80000000800 */
[----:B------:R0:W-:Y:S01]  /*8d80*/  STL [R1+0x218], R0 ;  /* 0x0002180001007387 */ /* 0x0001e20000100800 */
[----:B------:R-:W-:-:S03]  /*8d90*/  IMAD R3, R26, UR4, RZ ;  /* 0x000000041a037c24 */ /* 0x000fc6000f8e02ff */
[----:B------:R-:W-:Y:S04]  /*8da0*/  STL [R1+0x6bc], R14 ;  /* 0x0006bc0e01007387 */ /* 0x000fe80000100800 */
[----:B------:R-:W-:Y:S01]  /*8db0*/  STL [R1+0x6c0], R10 ;  /* 0x0006c00a01007387 */ /* 0x000fe20000100800 */
[----:B0-----:R-:W-:-:S03]  /*8dc0*/  IMAD R0, R9, UR4, RZ ;  /* 0x0000000409007c24 */ /* 0x001fc6000f8e02ff */
[----:B------:R-:W-:Y:S04]  /*8dd0*/  STL [R1+0x6c4], R8 ;  /* 0x0006c40801007387 */ /* 0x000fe80000100800 */
[----:B------:R-:W-:Y:S04]  /*8de0*/  STL [R1+0x6c8], R7 ;  /* 0x0006c80701007387 */ /* 0x000fe80000100800 */
[----:B------:R0:W-:Y:S04]  /*8df0*/  STL [R1+0x6cc], R2 ;  /* 0x0006cc0201007387 */ /* 0x0001e80000100800 */
[----:B------:R1:W-:Y:S04]  /*8e00*/  STL [R1+0x6d0], R0 ;  /* 0x0006d00001007387 */ /* 0x0003e80000100800 */
[----:B------:R-:W-:Y:S01]  /*8e10*/  STL [R1+0x6d4], R18 ;  /* 0x0006d41201007387 */ /* 0x000fe20000100800 */
[----:B0-----:R-:W-:-:S03]  /*8e20*/  IMAD R2, R25, UR4, RZ ;  /* 0x0000000419027c24 */ /* 0x001fc6000f8e02ff */
[----:B------:R-:W-:Y:S01]  /*8e30*/  STL [R1+0x6d8], R27 ;  /* 0x0006d81b01007387 */ /* 0x000fe20000100800 */
[----:B-1----:R-:W-:-:S03]  /*8e40*/  IMAD R0, R23, UR4, RZ ;  /* 0x0000000417007c24 */ /* 0x002fc6000f8e02ff */
[----:B------:R0:W-:Y:S04]  /*8e50*/  STL [R1], R3 ;  /* 0x0000000301007387 */ /* 0x0001e80000100800 */
[----:B------:R1:W-:Y:S01]  /*8e60*/  STL [R1+0x4], R2 ;  /* 0x0000040201007387 */ /* 0x0003e20000100800 */
[----:B0-----:R-:W-:-:S03]  /*8e70*/  IMAD R3, R21, UR4, RZ ;  /* 0x0000000415037c24 */ /* 0x001fc6000f8e02ff */
[----:B------:R3:W-:Y:S04]  /*8e80*/  STL [R1+0x18], R0 ;  /* 0x0000180001007387 */ /* 0x0007e80000100800 */
[----:B------:R-:W-:Y:S04]  /*8e90*/  STL [R1+0x1c], R3 ;  /* 0x00001c0301007387 */ /* 0x000fe80000100800 */
[----:B------:R-:W2:Y:S01]  /*8ea0*/  LDL.LU R27, [R1+0xa4] ;  /* 0x0000a400011b7983 */ /* 0x000ea20000300800 */
[----:B-1----:R-:W-:Y:S02]  /*8eb0*/  IMAD R2, R19, UR4, RZ ;  /* 0x0000000413027c24 */ /* 0x002fe4000f8e02ff */
[----:B---3--:R-:W-:-:S03]  /*8ec0*/  IMAD R0, R29, UR4, RZ ;  /* 0x000000041d007c24 */ /* 0x008fc6000f8e02ff */
[----:B------:R-:W-:Y:S04]  /*8ed0*/  STL [R1+0x20], R2 ;  /* 0x0000200201007387 */ /* 0x000fe80000100800 */
[----:B--2---:R0:W-:Y:S04]  /*8ee0*/  STL [R1+0x6ec], R27 ;  /* 0x0006ec1b01007387 */ /* 0x0041e80000100800 */
[----:B------:R-:W-:Y:S04]  /*8ef0*/  STL [R1+0x28], R0 ;  /* 0x0000280001007387 */ /* 0x000fe80000100800 */
[----:B0-----:R-:W2:Y:S04]  /*8f00*/  LDL.LU R27, [R1+0xa0] ;  /* 0x0000a000011b7983 */ /* 0x001ea80000300800 */
[----:B--2---:R0:W-:Y:S04]  /*8f10*/  STL [R1+0x6f0], R27 ;  /* 0x0006f01b01007387 */ /* 0x0041e80000100800 */
[----:B0-----:R-:W2:Y:S04]  /*8f20*/  LDL.LU R27, [R1+0x9c] ;  /* 0x00009c00011b7983 */ /* 0x001ea80000300800 */
[----:B------:R-:W3:Y:S04]  /*8f30*/  LDL.LU R18, [R1+0xa8] ;  /* 0x0000a80001127983 */ /* 0x000ee80000300800 */
[----:B------:R-:W4:Y:S04]  /*8f40*/  LDL.LU R0, [R1+0xac] ;  /* 0x0000ac0001007983 */ /* 0x000f280000300800 */
[----:B------:R-:W5:Y:S04]  /*8f50*/  LDL.LU R2, [R1+0xb4] ;  /* 0x0000b40001027983 */ /* 0x000f680000300800 */
[----:B------:R-:W4:Y:S04]  /*8f60*/  LDL.LU R7, [R1+0xb8] ;  /* 0x0000b80001077983 */ /* 0x000f280000300800 */
[----:B------:R-:W4:Y:S04]  /*8f70*/  LDL.LU R8, [R1+0xcc] ;  /* 0x0000cc0001087983 */ /* 0x000f280000300800 */
[----:B------:R-:W4:Y:S04]  /*8f80*/  LDL.LU R10, [R1+0xd0] ;  /* 0x0000d000010a7983 */ /* 0x000f280000300800 */
[----:B------:R-:W4:Y:S04]  /*8f90*/  LDL.LU R14, [R1+0xd4] ;  /* 0x0000d400010e7983 */ /* 0x000f280000300800 */
[----:B------:R-:W4:Y:S04]  /*8fa0*/  LDL.LU R15, [R1+0xd8] ;  /* 0x0000d800010f7983 */ /* 0x000f280000300800 */
[----:B------:R-:W4:Y:S04]  /*8fb0*/  LDL.LU R5, [R1+0xdc] ;  /* 0x0000dc0001057983 */ /* 0x000f280000300800 */
[----:B------:R-:W4:Y:S04]  /*8fc0*/  LDL.LU R4, [R1+0xe0] ;  /* 0x0000e00001047983 */ /* 0x000f280000300800 */
[----:B------:R-:W3:Y:S04]  /*8fd0*/  LDL.LU R3, [R1+0xe4] ;  /* 0x0000e40001037983 */ /* 0x000ee80000300800 */
[----:B------:R-:W4:Y:S04]  /*8fe0*/  LDL.LU R16, [R1+0xf4] ;  /* 0x0000f40001107983 */ /* 0x000f280000300800 */
        /* <DEDUP_REMOVED lines=15> */
[----:B------:R-:W4:Y:S01]  /*90e0*/  LDL.LU R29, [R1+0x170] ;  /* 0x00017000011d7983 */ /* 0x000f220000300800 */
[----:B--2---:R-:W-:-:S05]  /*90f0*/  IMAD R27, R27, UR4, RZ ;  /* 0x000000041b1b7c24 */ /* 0x004fca000f8e02ff */
[----:B------:R0:W-:Y:S04]  /*9100*/  STL [R1+0x30], R27 ;  /* 0x0000301b01007387 */ /* 0x0001e80000100800 */
[----:B0-----:R-:W2:Y:S02]  /*9110*/  LDL.LU R27, [R1+0x6f0] ;  /* 0x0006f000011b7983 */ /* 0x001ea40000300800 */
[----:B--2---:R-:W-:-:S05]  /*9120*/  IMAD R27, R27, UR4, RZ ;  /* 0x000000041b1b7c24 */ /* 0x004fca000f8e02ff */
[----:B------:R0:W-:Y:S04]  /*9130*/  STL [R1+0x38], R27 ;  /* 0x0000381b01007387 */ /* 0x0001e80000100800 */
[----:B0-----:R-:W2:Y:S01]  /*9140*/  LDL.LU R27, [R1+0x6ec] ;  /* 0x0006ec00011b7983 */ /* 0x001ea20000300800 */
[----:B-----5:R-:W-:Y:S02]  /*9150*/  IMAD R2, R2, UR4, RZ ;  /* 0x0000000402027c24 */ /* 0x020fe4000f8e02ff */
[----:B---3--:R-:W-:Y:S02]  /*9160*/  IMAD R3, R3, UR4, RZ ;  /* 0x0000000403037c24 */ /* 0x008fe4000f8e02ff */
[----:B--2---:R-:W-:-:S05]  /*9170*/  IMAD R27, R27, UR4, RZ ;  /* 0x000000041b1b7c24 */ /* 0x004fca000f8e02ff */
[----:B------:R0:W-:Y:S02]  /*9180*/  STL [R1+0x3c], R27 ;  /* 0x00003c1b01007387 */ /* 0x0001e40000100800 */
[----:B0-----:R-:W-:Y:S02]  /*9190*/  IMAD R27, R18, UR4, RZ ;  /* 0x00000004121b7c24 */ /* 0x001fe4000f8e02ff */
[----:B----4-:R-:W-:Y:S02]  /*91a0*/  IMAD R18, R0, UR4, RZ ;  /* 0x0000000400127c24 */ /* 0x010fe4000f8e02ff */
[----:B------:R-:W-:Y:S01]  /*91b0*/  IMAD R0, R7, UR4, RZ ;  /* 0x0000000407007c24 */ /* 0x000fe2000f8e02ff */
[----:B------:R-:W-:Y:S01]  /*91c0*/  STL [R1+0x48], R27 ;  /* 0x0000481b01007387 */ /* 0x000fe20000100800 */
[----:B------:R-:W-:-:S03]  /*91d0*/  IMAD R7, R8, UR4, RZ ;  /* 0x0000000408077c24 */ /* 0x000fc6000f8e02ff */
[----:B------:R-:W-:Y:S04]  /*91e0*/  STL [R1+0x4c], R18 ;  /* 0x00004c1201007387 */ /* 0x000fe80000100800 */
[----:B------:R0:W-:Y:S04]  /*91f0*/  STL [R1+0x50], R2 ;  /* 0x0000500201007387 */ /* 0x0001e80000100800 */
[----:B------:R1:W-:Y:S01]  /*9200*/  STL [R1+0x54], R0 ;  /* 0x0000540001007387 */ /* 0x0003e20000100800 */
[----:B0-----:R-:W-:-:S03]  /*9210*/  IMAD R2, R10, UR4, RZ ;  /* 0x000000040a027c24 */ /* 0x001fc6000f8e02ff */
[----:B------:R0:W-:Y:S01]  /*9220*/  STL [R1+0x58], R7 ;  /* 0x0000580701007387 */ /* 0x0001e20000100800 */
[----:B-1----:R-:W-:-:S03]  /*9230*/  IMAD R0, R14, UR4, RZ ;  /* 0x000000040e007c24 */ /* 0x002fc6000f8e02ff */
[----:B------:R1:W-:Y:S04]  /*9240*/  STL [R1+0x5c], R2 ;  /* 0x00005c0201007387 */ /* 0x0003e80000100800 */
[----:B------:R2:W-:Y:S01]  /*9250*/  STL [R1+0x64], R0 ;  /* 0x0000640001007387 */ /* 0x0005e20000100800 */
[----:B0-----:R-:W-:Y:S02]  /*9260*/  IMAD R7, R15, UR4, RZ ;  /* 0x000000040f077c24 */ /* 0x001fe4000f8e02ff */
[----:B-1----:R-:W-:-:S03]  /*9270*/  IMAD R2, R5, UR4, RZ ;  /* 0x0000000405027c24 */ /* 0x002fc6000f8e02ff */
[----:B------:R-:W-:Y:S01]  /*9280*/  STL [R1+0x68], R7 ;  /* 0x0000680701007387 */ /* 0x000fe20000100800 */
[----:B--2---:R-:W-:-:S03]  /*9290*/  IMAD R0, R4, UR4, RZ ;  /* 0x0000000404007c24 */ /* 0x004fc6000f8e02ff */
[----:B------:R0:W-:Y:S04]  /*92a0*/  STL [R1+0x6c], R2 ;  /* 0x00006c0201007387 */ /* 0x0001e80000100800 */
[----:B------:R1:W-:Y:S04]  /*92b0*/  STL [R1+0x84], R0 ;  /* 0x0000840001007387 */ /* 0x0003e80000100800 */
[----:B------:R2:W-:Y:S01]  /*92c0*/  STL [R1+0x94], R3 ;  /* 0x0000940301007387 */ /* 0x0005e20000100800 */
[----:B0-----:R-:W-:Y:S02]  /*92d0*/  IMAD R2, R16, UR4, RZ ;  /* 0x0000000410027c24 */ /* 0x001fe4000f8e02ff */
[----:B-1----:R-:W-:-:S03]  /*92e0*/  IMAD R0, R22, UR4, RZ ;  /* 0x0000000416007c24 */ /* 0x002fc6000f8e02ff */
[----:B------:R0:W-:Y:S01]  /*92f0*/  STL [R1+0x98], R2 ;  /* 0x0000980201007387 */ /* 0x0001e20000100800 */
[----:B--2---:R-:W-:-:S03]  /*9300*/  IMAD R3, R24, UR4, RZ ;  /* 0x0000000418037c24 */ /* 0x004fc6000f8e02ff */
        /* <DEDUP_REMOVED lines=25> */
[----:B------:R-:W-:Y:S04]  /*94a0*/  STL [R1+0xe4], R3 ;  /* 0x0000e40301007387 */ /* 0x000fe80000100800 */
[----:B------:R-:W2:Y:S01]  /*94b0*/  LDL.LU R27, [R1+0x18c] ;  /* 0x00018c00011b7983 */ /* 0x000ea20000300800 */
[----:B0-----:R-:W-:Y:S02]  /*94c0*/  IMAD R2, R19, UR4, RZ ;  /* 0x0000000413027c24 */ /* 0x001fe4000f8e02ff */
[----:B-1----:R-:W-:-:S03]  /*94d0*/  IMAD R0, R29, UR4, RZ ;  /* 0x000000041d007c24 */ /* 0x002fc6000f8e02ff */
        /* <DEDUP_REMOVED lines=131> */
[----:B--2---:R-:W-:-:S05]  /*9d10*/  IMAD R27, R27, UR4, RZ ;  /* 0x000000041b1b7c24 */ /* 0x004fca000f8e02ff */
[----:B------:R0:W-:Y:S04]  /*9d20*/  STL [R1+0x120], R27 ;  /* 0x0001201b01007387 */ /* 0x0001e80000100800 */
[----:B0-----:R-:W2:Y:S02]  /*9d30*/  LDL.LU R27, [R1+0x6e0] ;  /* 0x0006e000011b7983 */ /* 0x001ea40000300800 */
[----:B--2---:R-:W-:-:S05]  /*9d40*/  IMAD R27, R27, UR4, RZ ;  /* 0x000000041b1b7c24 */ /* 0x004fca000f8e02ff */
[----:B------:R0:W-:Y:S04]  /*9d50*/  STL [R1+0x11c], R27 ;  /* 0x00011c1b01007387 */ /* 0x0001e80000100800 */
[----:B0-----:R-:W2:Y:S01]  /*9d60*/  LDL.LU R27, [R1+0x6dc] ;  /* 0x0006dc00011b7983 */ /* 0x001ea20000300800 */
[----:B---3--:R-:W-:Y:S02]  /*9d70*/  IMAD R18, R18, UR4, RZ ;  /* 0x0000000412127c24 */ /* 0x008fe4000f8e02ff */
[----:B----4-:R-:W-:Y:S02]  /*9d80*/  IMAD R0, R0, UR4, RZ ;  /* 0x0000000400007c24 */ /* 0x010fe4000f8e02ff */
[----:B-----5:R-:W-:Y:S02]  /*9d90*/  IMAD R2, R2, UR4, RZ ;  /* 0x0000000402027c24 */ /* 0x020fe4000f8e02ff */
[----:B------:R-:W-:-:S02]  /*9da0*/  IMAD R7, R7, UR4, RZ ;  /* 0x0000000407077c24 */ /* 0x000fc4000f8e02ff */
[----:B------:R-:W-:Y:S02]  /*9db0*/  IMAD R8, R8, UR4, RZ ;  /* 0x0000000408087c24 */ /* 0x000fe4000f8e02ff */
[----:B------:R-:W-:Y:S02]  /*9dc0*/  IMAD R10, R10, UR4, RZ ;  /* 0x000000040a0a7c24 */ /* 0x000fe4000f8e02ff */
[----:B------:R-:W-:Y:S02]  /*9dd0*/  IMAD R14, R14, UR4, RZ ;  /* 0x000000040e0e7c24 */ /* 0x000fe4000f8e02ff */
[----:B------:R-:W-:Y:S02]  /*9de0*/  IMAD R15, R15, UR4, RZ ;  /* 0x000000040f0f7c24 */ /* 0x000fe4000f8e02ff */
[----:B------:R-:W-:Y:S02]  /*9df0*/  IMAD R4, R4, UR4, RZ ;  /* 0x0000000404047c24 */ /* 0x000fe4000f8e02ff */
        /* <DEDUP_REMOVED lines=19> */
[----:B--2---:R-:W-:-:S05]  /*9f30*/  IMAD R27, R27, UR4, RZ ;  /* 0x000000041b1b7c24 */ /* 0x004fca000f8e02ff */
        /* <DEDUP_REMOVED lines=25> */
[----:B0-----:R-:W4:Y:S04]  /*a0d0*/  LDL.LU R16, [R1+0x6a8] ;  /* 0x0006a80001107983 */ /* 0x001f280000300800 */
        /* <DEDUP_REMOVED lines=9> */
[----:B0-----:R-:W2:Y:S04]  /*a170*/  LDL.LU R13, [R1+0x694] ;  /* 0x00069400010d7983 */ /* 0x001ea80000300800 */
[----:B------:R0:W-:Y:S04]  /*a180*/  STL [R1+0x70], R11 ;  /* 0x0000700b01007387 */ /* 0x0001e80000100800 */
[----:B0-----:R-:W3:Y:S04]  /*a190*/  LDL.LU R11, [R1+0x690] ;  /* 0x00069000010b7983 */ /* 0x001ee80000300800 */
[----:B------:R0:W-:Y:S04]  /*a1a0*/  STL [R1+0x60], R20 ;  /* 0x0000601401007387 */ /* 0x0001e80000100800 */
[----:B0-----:R-:W5:Y:S04]  /*a1b0*/  LDL.LU R20, [R1+0x68c] ;  /* 0x00068c0001147983 */ /* 0x001f680000300800 */
        /* <DEDUP_REMOVED lines=17> */
[----:B0-----:R-:W4:Y:S02]  /*a2d0*/  LDL.LU R29, [R1+0x668] ;  /* 0x00066800011d7983 */ /* 0x001f240000300800 */
[----:B----4-:R-:W-:-:S05]  /*a2e0*/  IMAD R29, R29, UR4, RZ ;  /* 0x000000041d1d7c24 */ /* 0x010fca000f8e02ff */
[----:B------:R0:W-:Y:S04]  /*a2f0*/  STL [R1+0x63c], R29 ;  /* 0x00063c1d01007387 */ /* 0x0001e80000100800 */
[----:B0-----:R-:W4:Y:S01]  /*a300*/  LDL R29, [R1+0x218] ;  /* 0x00021800011d7983 */ /* 0x001f220000100800 */
[----:B-----5:R-:W-:Y:S02]  /*a310*/  IMAD R19, R19, UR4, RZ ;  /* 0x0000000413137c24 */ /* 0x020fe4000f8e02ff */
[----:B---3--:R-:W-:Y:S02]  /*a320*/  IMAD R21, R21, UR4, RZ ;  /* 0x0000000415157c24 */ /* 0x008fe4000f8e02ff */
[----:B--2---:R-:W-:Y:S02]  /*a330*/  IMAD R23, R23, UR4, RZ ;  /* 0x0000000417177c24 */ /* 0x004fe4000f8e02ff */
[----:B------:R-:W-:Y:S01]  /*a340*/  IMAD R25, R25, UR4, RZ ;  /* 0x0000000419197c24 */ /* 0x000fe2000f8e02ff */
[----:B------:R-:W-:Y:S01]  /*a350*/  STL [R1+0x640], R19 ;  /* 0x0006401301007387 */ /* 0x000fe20000100800 */
[----:B------:R-:W-:-:S02]  /*a360*/  IMAD R26, R26, UR4, RZ ;  /* 0x000000041a1a7c24 */ /* 0x000fc4000f8e02ff */
[----:B------:R-:W-:Y:S01]  /*a370*/  IMAD R28, R28, UR4, RZ ;  /* 0x000000041c1c7c24 */ /* 0x000fe2000f8e02ff */
[----:B------:R-:W-:Y:S01]  /*a380*/  STL [R1+0x644], R21 ;  /* 0x0006441501007387 */ /* 0x000fe20000100800 */
[----:B------:R-:W-:-:S03]  /*a390*/  IMAD R9, R9, UR4, RZ ;  /* 0x0000000409097c24 */ /* 0x000fc6000f8e02ff */
[----:B------:R-:W-:Y:S04]  /*a3a0*/  STL [R1+0x648], R23 ;  /* 0x0006481701007387 */ /* 0x000fe80000100800 */
[----:B------:R-:W-:Y:S04]  /*a3b0*/  STL [R1+0x64c], R25 ;  /* 0x00064c1901007387 */ /* 0x000fe80000100800 */
[----:B------:R-:W-:Y:S04]  /*a3c0*/  STL [R1+0x650], R26 ;  /* 0x0006501a01007387 */ /* 0x000fe80000100800 */
[----:B------:R0:W-:Y:S04]  /*a3d0*/  STL [R1+0x654], R28 ;  /* 0x0006541c01007387 */ /* 0x0001e80000100800 */
[----:B------:R-:W-:Y:S04]  /*a3e0*/  STL [R1+0x658], R9 ;  /* 0x0006580901007387 */ /* 0x000fe80000100800 */
[----:B0-----:R-:W2:Y:S01]  /*a3f0*/  LDL.LU R28, [R1] ;  /* 0x00000000011c7983 */ /* 0x001ea20000300800 */
[----:B------:R-:W-:-:S03]  /*a400*/  IMAD R6, R6, UR4, RZ ;  /* 0x0000000406067c24 */ /* 0x000fc6000f8e02ff */
[----:B------:R-:W3:Y:S01]  /*a410*/  LDL.LU R26, [R1+0x4] ;  /* 0x00000400011a7983 */ /* 0x000ee20000300800 */
[----:B------:R-:W-:Y:S02]  /*a420*/  IMAD R20, R20, UR4, RZ ;  /* 0x0000000414147c24 */ /* 0x000fe4000f8e02ff */
[----:B------:R-:W-:Y:S01]  /*a430*/  IMAD R11, R11, UR4, RZ ;  /* 0x000000040b0b7c24 */ /* 0x000fe2000f8e02ff */
[----:B------:R0:W-:Y:S01]  /*a440*/  STL [R1+0x18c], R6 ;  /* 0x00018c0601007387 */ /* 0x0001e20000100800 */
[----:B------:R-:W-:-:S03]  /*a450*/  IMAD R13, R13, UR4, RZ ;  /* 0x000000040d0d7c24 */ /* 0x000fc6000f8e02ff */
[----:B------:R-:W5:Y:S04]  /*a460*/  LDL.LU R25, [R1+0x18] ;  /* 0x0000180001197983 */ /* 0x000f680000300800 */
[----:B------:R-:W-:Y:S01]  /*a470*/  STL [R1+0x65c], R20 ;  /* 0x00065c1401007387 */ /* 0x000fe20000100800 */
[----:B0-----:R-:W-:-:S03]  /*a480*/  IMAD R6, R3, UR4, RZ ;  /* 0x0000000403067c24 */ /* 0x001fc6000f8e02ff */
[----:B------:R0:W-:Y:S04]  /*a490*/  STL [R1+0x660], R11 ;  /* 0x0006600b01007387 */ /* 0x0001e80000100800 */
[----:B------:R-:W-:Y:S04]  /*a4a0*/  STL [R1+0x664], R13 ;  /* 0x0006640d01007387 */ /* 0x000fe80000100800 */
[----:B------:R-:W5:Y:S01]  /*a4b0*/  LDL.LU R23, [R1+0x1c] ;  /* 0x00001c0001177983 */ /* 0x000f620000300800 */
[-C--:B0-----:R-:W-:Y:S02]  /*a4c0*/  LEA R11, P6, R6, R4.reuse, 0x1 ;  /* 0x00000004060b7211 */ /* 0x081fe400078c08ff */
[----:B------:R-:W-:-:S03]  /*a4d0*/  LEA R9, P5, R15, R4, 0x1 ;  /* 0x000000040f097211 */ /* 0x000fc600078a08ff */
[----:B------:R0:W-:Y:S04]  /*a4e0*/  STL [R1+0x590], R11 ;  /* 0x0005900b01007387 */ /* 0x0001e80000100800 */
[----:B------:R-:W5:Y:S04]  /*a4f0*/  LDL.LU R21, [R1+0x20] ;  /* 0x0000200001157983 */ /* 0x000f680000300800 */
[----:B------:R1:W-:Y:S01]  /*a500*/  STL [R1+0x3a0], R9 ;  /* 0x0003a00901007387 */ /* 0x0003e20000100800 */
[----:B0-----:R-:W-:-:S05]  /*a510*/  LEA R11, P4, R14, R4, 0x1 ;  /* 0x000000040e0b7211 */ /* 0x001fca00078808ff */
[----:B------:R0:W-:Y:S01]  /*a520*/  STL [R1+0x39c], R11 ;  /* 0x00039c0b01007387 */ /* 0x0001e20000100800 */
[----:B-1----:R-:W-:-:S03]  /*a530*/  LEA R9, P3, R10, R4, 0x1 ;  /* 0x000000040a097211 */ /* 0x002fc600078608ff */
[----:B------:R-:W5:Y:S01]  /*a540*/  LDL.LU R19, [R1+0x28] ;  /* 0x0000280001137983 */ /* 0x000f620000300800 */
[----:B------:R-:W-:-:S03]  /*a550*/  LEA.HI.X.SX32 R6, R6, R5, 0x1, P6 ;  /* 0x0000000506067211 */ /* 0x000fc600030f0eff */
[----:B------:R1:W-:Y:S01]  /*a560*/  STL [R1+0x394], R9 ;  /* 0x0003940901007387 */ /* 0x0003e20000100800 */
[----:B0-----:R-:W-:-:S05]  /*a570*/  LEA R11, P2, R8, R4, 0x1 ;  /* 0x00000004080b7211 */ /* 0x001fca00078408ff */
[----:B------:R0:W-:Y:S01]  /*a580*/  STL [R1+0x3a4], R11 ;  /* 0x0003a40b01007387 */ /* 0x0001e20000100800 */
[-C--:B-1----:R-:W-:Y:S02]  /*a590*/  LEA R9, P1, R7, R4.reuse, 0x1 ;  /* 0x0000000407097211 */ /* 0x082fe400078208ff */
[C---:B0-----:R-:W-:Y:S02]  /*a5a0*/  LEA R11, P6, R2.reuse, R4, 0x1 ;  /* 0x00000004020b7211 */ /* 0x041fe400078c08ff */
[----:B----4-:R-:W-:Y:S01]  /*a5b0*/  LEA R3, P0, R29, UR10, 0x1 ;  /* 0x0000000a1d037c11 */ /* 0x010fe2000f8008ff */
[----:B------:R-:W-:Y:S01]  /*a5c0*/  IMAD R17, R17, UR4, RZ ;  /* 0x0000000411117c24 */ /* 0x000fe2000f8e02ff */
[----:B------:R-:W4:Y:S01]  /*a5d0*/  LDL.LU R29, [R1+0x30] ;  /* 0x00003000011d7983 */ /* 0x000f220000300800 */
[-C--:B------:R-:W-:Y:S01]  /*a5e0*/  LEA.HI.X.SX32 R2, R2, R5.reuse, 0x1, P6 ;  /* 0x0000000502027211 */ /* 0x080fe200030f0eff */
[----:B------:R-:W-:Y:S01]  /*a5f0*/  IMAD R12, R12, UR4, RZ ;  /* 0x000000040c0c7c24 */ /* 0x000fe2000f8e02ff */
[----:B------:R-:W-:Y:S01]  /*a600*/  ULDC UR10, c[0x0][0x238] ;  /* 0x00008e00000a7ab9 */ /* 0x000fe20000000800 */
[----:B------:R0:W-:Y:S04]  /*a610*/  STL [R1+0x3a8], R9 ;  /* 0x0003a80901007387 */ /* 0x0001e80000100800 */
[----:B------:R1:W-:Y:S01]  /*a620*/  STL [R1+0x38c], R6 ;  /* 0x00038c0601007387 */ /* 0x0003e20000100800 */
[----:B0-----:R-:W-:-:S03]  /*a630*/  LEA.HI.X.SX32 R9, R15, R5, 0x1, P5 ;  /* 0x000000050f097211 */ /* 0x001fc600028f0eff */
[----:B------:R0:W-:Y:S01]  /*a640*/  STL [R1+0x58c], R11 ;  /* 0x00058c0b01007387 */ /* 0x0001e20000100800 */
[----:B-1----:R-:W-:-:S03]  /*a650*/  LEA R6, P5, R0, R4, 0x1 ;  /* 0x0000000400067211 */ /* 0x002fc600078a08ff */
[----:B------:R1:W-:Y:S01]  /*a660*/  STL [R1+0x398], R9 ;  /* 0x0003980901007387 */ /* 0x0003e20000100800 */
[----:B0-----:R-:W-:-:S03]  /*a670*/  LEA.HI.X.SX32 R11, R14, R5, 0x1, P4 ;  /* 0x000000050e0b7211 */ /* 0x001fc600020f0eff */
[----:B------:R0:W-:Y:S01]  /*a680*/  STL [R1+0x3ac], R6 ;  /* 0x0003ac0601007387 */ /* 0x0001e20000100800 */
[----:B-1----:R-:W-:-:S03]  /*a690*/  LEA R9, P4, R18, R4, 0x1 ;  /* 0x0000000412097211 */ /* 0x002fc600078808ff */
[----:B------:R-:W-:Y:S01]  /*a6a0*/  STL [R1+0x390], R11 ;  /* 0x0003900b01007387 */ /* 0x000fe20000100800 */
[----:B0-----:R-:W-:-:S03]  /*a6b0*/  LEA.HI.X.SX32 R6, R10, R5, 0x1, P3 ;  /* 0x000000050a067211 */ /* 0x001fc600018f0eff */
[----:B------:R-:W4:Y:S04]  /*a6c0*/  LDL.LU R10, [R1+0x3c] ;  /* 0x00003c00010a7983 */ /* 0x000f280000300800 */
[----:B------:R-:W-:Y:S04]  /*a6d0*/  STL [R1+0x3b0], R9 ;  /* 0x0003b00901007387 */ /* 0x000fe80000100800 */
[----:B------:R-:W4:Y:S04]  /*a6e0*/  LDL.LU R14, [R1+0x48] ;  /* 0x00004800010e7983 */ /* 0x000f280000300800 */
[----:B------:R0:W-:Y:S02]  /*a6f0*/  STL [R1+0x388], R6 ;  /* 0x0003880601007387 */ /* 0x0001e40000100800 */
[----:B0-----:R-:W-:-:S02]  /*a700*/  LEA.HI.X.SX32 R6, R8, R5, 0x1, P2 ;  /* 0x0000000508067211 */ /* 0x001fc400010f0eff */
[----:B------:R-:W4:Y:S01]  /*a710*/  LDL.LU R8, [R1+0x38] ;  /* 0x0000380001087983 */ /* 0x000f220000300800 */
[----:B------:R-:W-:-:S05]  /*a720*/  LEA R9, P3, R27, R4, 0x1 ;  /* 0x000000041b097211 */ /* 0x000fca00078608ff */
[----:B------:R0:W-:Y:S04]  /*a730*/  STL [R1+0x3b4], R9 ;  /* 0x0003b40901007387 */ /* 0x0001e80000100800 */
[----:B------:R-:W4:Y:S01]  /*a740*/  LDL.LU R15, [R1+0x4c] ;  /* 0x00004c00010f7983 */ /* 0x000f220000300800 */
[----:B--2---:R-:W-:-:S03]  /*a750*/  LEA R11, P2, R28, R4, 0x1 ;  /* 0x000000041c0b7211 */ /* 0x004fc600078408ff */
[----:B------:R1:W-:Y:S01]  /*a760*/  STL [R1+0x380], R6 ;  /* 0x0003800601007387 */ /* 0x0003e20000100800 */
[----:B0-----:R-:W-:-:S03]  /*a770*/  LEA.HI.X.SX32 R9, R7, R5, 0x1, P1 ;  /* 0x0000000507097211 */ /* 0x001fc600008f0eff */
[----:B-1----:R-:W2:Y:S04]  /*a780*/  LDL.LU R6, [R1+0x50] ;  /* 0x0000500001067983 */ /* 0x002ea80000300800 */
[----:B------:R0:W-:Y:S04]  /*a790*/  STL [R1+0x3b8], R11 ;  /* 0x0003b80b01007387 */ /* 0x0001e80000100800 */
[----:B------:R-:W-:Y:S04]  /*a7a0*/  STL [R1+0x378], R9 ;  /* 0x0003780901007387 */ /* 0x000fe80000100800 */
[----:B------:R-:W2:Y:S01]  /*a7b0*/  LDL.LU R13, [R1+0x54] ;  /* 0x00005400010d7983 */ /* 0x000ea20000300800 */
[----:B---3--:R-:W-:-:S05]  /*a7c0*/  LEA R7, P1, R26, R4, 0x1 ;  /* 0x000000041a077211 */ /* 0x008fca00078208ff */
[----:B------:R5:W-:Y:S04]  /*a7d0*/  STL [R1+0x3bc], R7 ;  /* 0x0003bc0701007387 */ /* 0x000be80000100800 */
[----:B------:R1:W-:Y:S04]  /*a7e0*/  STL [R1+0x370], R2 ;  /* 0x0003700201007387 */ /* 0x0003e80000100800 */
[----:B0-----:R-:W3:Y:S01]  /*a7f0*/  LDL.LU R11, [R1+0x58] ;  /* 0x00005800010b7983 */ /* 0x001ee20000300800 */
[----:B-----5:R-:W-:Y:S02]  /*a800*/  LEA R7, P6, R25, R4, 0x1 ;  /* 0x0000000419077211 */ /* 0x020fe400078c08ff */
[----:B-1----:R-:W-:-:S03]  /*a810*/  LEA.HI.X.SX32 R2, R0, R5, 0x1, P5 ;  /* 0x0000000500027211 */ /* 0x002fc600028f0eff */
[----:B------:R-:W-:Y:S01]  /*a820*/  STL [R1+0x3c0], R7 ;  /* 0x0003c00701007387 */ /* 0x000fe20000100800 */
[----:B------:R-:W-:-:S03]  /*a830*/  LEA R0, P5, R23, R4, 0x1 ;  /* 0x0000000417007211 */ /* 0x000fc600078a08ff */
[----:B------:R0:W-:Y:S04]  /*a840*/  STL [R1+0x368], R2 ;  /* 0x0003680201007387 */ /* 0x0001e80000100800 */
[----:B------:R-:W5:Y:S01]  /*a850*/  LDL.LU R20, [R1+0x5c] ;  /* 0x00005c0001147983 */ /* 0x000f620000300800 */
[----:B0-----:R-:W-:-:S03]  /*a860*/  LEA.HI.X.SX32 R2, R18, R5, 0x1, P4 ;  /* 0x0000000512027211 */ /* 0x001fc600020f0eff */
[----:B------:R0:W-:Y:S04]  /*a870*/  STL [R1+0x3c4], R0 ;  /* 0x0003c40001007387 */ /* 0x0001e80000100800 */
[----:B------:R1:W-:Y:S04]  /*a880*/  STL [R1+0x360], R2 ;  /* 0x0003600201007387 */ /* 0x0003e80000100800 */
[----:B------:R-:W5:Y:S01]  /*a890*/  LDL.LU R9, [R1+0x64] ;  /* 0x0000640001097983 */ /* 0x000f620000300800 */
[----:B0-----:R-:W-:Y:S02]  /*a8a0*/  LEA R0, P4, R21, R4, 0x1 ;  /* 0x0000000415007211 */ /* 0x001fe400078808ff */
[----:B-1----:R-:W-:-:S03]  /*a8b0*/  LEA.HI.X.SX32 R2, R27, R5, 0x1, P3 ;  /* 0x000000051b027211 */ /* 0x002fc600018f0eff */
[----:B------:R-:W-:Y:S04]  /*a8c0*/  STL [R1+0x3c8], R0 ;  /* 0x0003c80001007387 */ /* 0x000fe80000100800 */
[----:B------:R0:W-:Y:S02]  /*a8d0*/  STL [R1+0x358], R2 ;  /* 0x0003580201007387 */ /* 0x0001e40000100800 */
[----:B0-----:R-:W-:Y:S02]  /*a8e0*/  LEA.HI.X.SX32 R2, R28, R5, 0x1, P2 ;  /* 0x000000051c027211 */ /* 0x001fe400010f0eff */
[----:B------:R-:W5:Y:S01]  /*a8f0*/  LDL.LU R28, [R1+0x68] ;  /* 0x00006800011c7983 */ /* 0x000f620000300800 */
[----:B------:R-:W-:-:S05]  /*a900*/  LEA R0, P3, R19, R4, 0x1 ;  /* 0x0000000413007211 */ /* 0x000fca00078608ff */
[----:B------:R-:W-:Y:S04]  /*a910*/  STL [R1+0x3cc], R0 ;  /* 0x0003cc0001007387 */ /* 0x000fe80000100800 */
[----:B------:R0:W-:Y:S02]  /*a920*/  STL [R1+0x350], R2 ;  /* 0x0003500201007387 */ /* 0x0001e40000100800 */
[----:B0-----:R-:W-:Y:S02]  /*a930*/  LEA.HI.X.SX32 R2, R26, R5, 0x1, P1 ;  /* 0x000000051a027211 */ /* 0x001fe400008f0eff */
[----:B------:R-:W5:Y:S01]  /*a940*/  LDL.LU R26, [R1+0x6c] ;  /* 0x00006c00011a7983 */ /* 0x000f620000300800 */
[----:B----4-:R-:W-:-:S05]  /*a950*/  LEA R0, P2, R29, R4, 0x1 ;  /* 0x000000041d007211 */ /* 0x010fca00078408ff */
[----:B------:R-:W-:Y:S04]  /*a960*/  STL [R1+0x3d0], R0 ;  /* 0x0003d00001007387 */ /* 0x000fe80000100800 */
[----:B------:R0:W-:Y:S02]  /*a970*/  STL [R1+0x348], R2 ;  /* 0x0003480201007387 */ /* 0x0001e40000100800 */
[----:B0-----:R-:W-:Y:S02]  /*a980*/  LEA.HI.X.SX32 R2, R25, R5, 0x1, P6 ;  /* 0x0000000519027211 */ /* 0x001fe400030f0eff */
[----:B------:R-:W4:Y:S01]  /*a990*/  LDL.LU R25, [R1+0x84] ;  /* 0x0000840001197983 */ /* 0x000f220000300800 */
[----:B------:R-:W-:-:S05]  /*a9a0*/  LEA R0, P1, R8, R4, 0x1 ;  /* 0x0000000408007211 */ /* 0x000fca00078208ff */
        /* <DEDUP_REMOVED lines=10> */
[----:B------:R0:W-:Y:S04]  /*aa50*/  STL [R1+0x3dc], R0 ;  /* 0x0003dc0001007387 */ /* 0x0001e80000100800 */
[----:B------:R1:W-:Y:S01]  /*aa60*/  STL [R1+0x330], R2 ;  /* 0x0003300201007387 */ /* 0x0003e20000100800 */
[----:B0-----:R-:W-:Y:S02]  /*aa70*/  LEA R0, P4, R15, R4, 0x1 ;  /* 0x000000040f007211 */ /* 0x001fe400078808ff */
[-C--:B-1----:R-:W-:Y:S02]  /*aa80*/  LEA.HI.X.SX32 R2, R19, R5.reuse, 0x1, P3 ;  /* 0x0000000513027211 */ /* 0x082fe400018f0eff */
[----:B------:R-:W4:Y:S04]  /*aa90*/  LDL.LU R19, [R1+0x9c] ;  /* 0x00009c0001137983 */ /* 0x000f280000300800 */
[----:B------:R-:W-:Y:S04]  /*aaa0*/  STL [R1+0x3e0], R0 ;  /* 0x0003e00001007387 */ /* 0x000fe80000100800 */
[----:B------:R0:W-:Y:S02]  /*aab0*/  STL [R1+0x328], R2 ;  /* 0x0003280201007387 */ /* 0x0001e40000100800 */
[----:B0-----:R-:W-:-:S02]  /*aac0*/  LEA.HI.X.SX32 R2, R29, R5, 0x1, P2 ;  /* 0x000000051d027211 */ /* 0x001fc400010f0eff */
[----:B------:R-:W4:Y:S01]  /*aad0*/  LDL.LU R29, [R1+0xa0] ;  /* 0x0000a000011d7983 */ /* 0x000f220000300800 */
[----:B--2---:R-:W-:-:S05]  /*aae0*/  LEA R0, P3, R6, R4, 0x1 ;  /* 0x0000000406007211 */ /* 0x004fca00078608ff */
[----:B------:R0:W-:Y:S04]  /*aaf0*/  STL [R1+0x3e4], R0 ;  /* 0x0003e40001007387 */ /* 0x0001e80000100800 */
[----:B------:R1:W-:Y:S01]  /*ab00*/  STL [R1+0x320], R2 ;  /* 0x0003200201007387 */ /* 0x0003e20000100800 */
[----:B0-----:R-:W-:Y:S02]  /*ab10*/  LEA R0, P2, R13, R4, 0x1 ;  /* 0x000000040d007211 */ /* 0x001fe400078408ff */
[-C--:B-1----:R-:W-:Y:S02]  /*ab20*/  LEA.HI.X.SX32 R2, R8, R5.reuse, 0x1, P1 ;  /* 0x0000000508027211 */ /* 0x082fe400008f0eff */
[----:B------:R-:W2:Y:S04]  /*ab30*/  LDL.LU R8, [R1+0xa4] ;  /* 0x0000a40001087983 */ /* 0x000ea80000300800 */
[----:B------:R-:W-:Y:S04]  /*ab40*/  STL [R1+0x3e8], R0 ;  /* 0x0003e80001007387 */ /* 0x000fe80000100800 */
[----:B------:R0:W-:Y:S02]  /*ab50*/  STL [R1+0x318], R2 ;  /* 0x0003180201007387 */ /* 0x0001e40000100800 */
[----:B0-----:R-:W-:-:S02]  /*ab60*/  LEA.HI.X.SX32 R2, R10, R5, 0x1, P6 ;  /* 0x000000050a027211 */ /* 0x001fc400030f0eff */
[----:B------:R-:W2:Y:S01]  /*ab70*/  LDL.LU R10, [R1+0xa8] ;  /* 0x0000a800010a7983 */ /* 0x000ea20000300800 */
[----:B---3--:R-:W-:-:S05]  /*ab80*/  LEA R0, P1, R11, R4, 0x1 ;  /* 0x000000040b007211 */ /* 0x008fca00078208ff */
[----:B------:R5:W-:Y:S04]  /*ab90*/  STL [R1+0x3ec], R0 ;  /* 0x0003ec0001007387 */ /* 0x000be80000100800 */
[----:B------:R0:W-:Y:S01]  /*aba0*/  STL [R1+0x310], R2 ;  /* 0x0003100201007387 */ /* 0x0001e20000100800 */
[-C--:B-----5:R-:W-:Y:S02]  /*abb0*/  LEA R0, P6, R20, R4.reuse, 0x1 ;  /* 0x0000000414007211 */ /* 0x0a0fe400078c08ff */
[----:B0-----:R-:W-:Y:S02]  /*abc0*/  LEA.HI.X.SX32 R2, R14, R5, 0x1, P5 ;  /* 0x000000050e027211 */ /* 0x001fe400028f0eff */
[----:B------:R-:W3:Y:S04]  /*abd0*/  LDL.LU R14, [R1+0xac] ;  /* 0x0000ac00010e7983 */ /* 0x000ee80000300800 */
[----:B------:R0:W-:Y:S04]  /*abe0*/  STL [R1+0x3f0], R0 ;  /* 0x0003f00001007387 */ /* 0x0001e80000100800 */
[----:B------:R1:W-:Y:S01]  /*abf0*/  STL [R1+0x308], R2 ;  /* 0x0003080201007387 */ /* 0x0003e20000100800 */
[----:B0-----:R-:W-:-:S02]  /*ac00*/  LEA R0, P5, R9, R4, 0x1 ;  /* 0x0000000409007211 */ /* 0x001fc400078a08ff */
[----:B-1----:R-:W-:Y:S02]  /*ac10*/  LEA.HI.X.SX32 R2, R15, R5, 0x1, P4 ;  /* 0x000000050f027211 */ /* 0x002fe400020f0eff */
[----:B------:R-:W5:Y:S04]  /*ac20*/  LDL.LU R15, [R1+0xb4] ;  /* 0x0000b400010f7983 */ /* 0x000f680000300800 */
[----:B------:R0:W-:Y:S04]  /*ac30*/  STL [R1+0x3f4], R0 ;  /* 0x0003f40001007387 */ /* 0x0001e80000100800 */
[----:B------:R1:W-:Y:S01]  /*ac40*/  STL [R1+0x300], R2 ;  /* 0x0003000201007387 */ /* 0x0003e20000100800 */
[----:B0-----:R-:W-:-:S02]  /*ac50*/  LEA R0, P4, R28, R4, 0x1 ;  /* 0x000000041c007211 */ /* 0x001fc400078808ff */
[-C--:B-1----:R-:W-:Y:S02]  /*ac60*/  LEA.HI.X.SX32 R2, R6, R5.reuse, 0x1, P3 ;  /* 0x0000000506027211 */ /* 0x082fe400018f0eff */
[----:B------:R-:W5:Y:S04]  /*ac70*/  LDL.LU R6, [R1+0xb8] ;  /* 0x0000b80001067983 */ /* 0x000f680000300800 */
[----:B------:R-:W-:Y:S04]  /*ac80*/  STL [R1+0x3f8], R0 ;  /* 0x0003f80001007387 */ /* 0x000fe80000100800 */
[----:B------:R0:W-:Y:S02]  /*ac90*/  STL [R1+0x2f8], R2 ;  /* 0x0002f80201007387 */ /* 0x0001e40000100800 */
[----:B0-----:R-:W-:-:S02]  /*aca0*/  LEA.HI.X.SX32 R2, R13, R5, 0x1, P2 ;  /* 0x000000050d027211 */ /* 0x001fc400010f0eff */
        /* <DEDUP_REMOVED lines=53> */
[----:B------:R1:W-:Y:S04]  /*b000*/  STL [R1+0x2a0], R2 ;  /* 0x0002a00201007387 */ /* 0x0003e80000100800 */
[----:B------:R-:W5:Y:S01]  /*b010*/  LDL.LU R7, [R1+0x108] ;  /* 0x0001080001077983 */ /* 0x000f620000300800 */
[----:B0-----:R-:W-:-:S02]  /*b020*/  LEA R0, P4, R13, R4, 0x1 ;  /* 0x000000040d007211 */ /* 0x001fc400078808ff */
[----:B-1----:R-:W-:-:S03]  /*b030*/  LEA.HI.X.SX32 R2, R8, R5, 0x1, P3 ;  /* 0x0000000508027211 */ /* 0x002fc600018f0eff */
[----:B------:R-:W-:Y:S04]  /*b040*/  STL [R1+0x428], R0 ;  /* 0x0004280001007387 */ /* 0x000fe80000100800 */
[----:B------:R0:W-:Y:S04]  /*b050*/  STL [R1+0x298], R2 ;  /* 0x0002980201007387 */ /* 0x0001e80000100800 */
[----:B------:R-:W5:Y:S01]  /*b060*/  LDL.LU R8, [R1+0x114] ;  /* 0x0001140001087983 */ /* 0x000f620000300800 */
[----:B0-----:R-:W-:Y:S02]  /*b070*/  LEA.HI.X.SX32 R2, R10, R5, 0x1, P2 ;  /* 0x000000050a027211 */ /* 0x001fe400010f0eff */
[----:B------:R-:W-:-:S05]  /*b080*/  LEA R0, P3, R11, R4, 0x1 ;  /* 0x000000040b007211 */ /* 0x000fca00078608ff */
[----:B------:R-:W-:Y:S04]  /*b090*/  STL [R1+0x42c], R0 ;  /* 0x00042c0001007387 */ /* 0x000fe80000100800 */
[----:B------:R0:W-:Y:S04]  /*b0a0*/  STL [R1+0x290], R2 ;  /* 0x0002900201007387 */ /* 0x0001e80000100800 */
[----:B------:R-:W5:Y:S01]  /*b0b0*/  LDL.LU R10, [R1+0x118] ;  /* 0x00011800010a7983 */ /* 0x000f620000300800 */
[----:B0-----:R-:W-:Y:S02]  /*b0c0*/  LEA.HI.X.SX32 R2, R14, R5, 0x1, P1 ;  /* 0x000000050e027211 */ /* 0x001fe400008f0eff */
[----:B----4-:R-:W-:-:S05]  /*b0d0*/  LEA R0, P2, R20, R4, 0x1 ;  /* 0x0000000414007211 */ /* 0x010fca00078408ff */
[----:B------:R-:W-:Y:S04]  /*b0e0*/  STL [R1+0x430], R0 ;  /* 0x0004300001007387 */ /* 0x000fe80000100800 */
[----:B------:R0:W-:Y:S04]  /*b0f0*/  STL [R1+0x288], R2 ;  /* 0x0002880201007387 */ /* 0x0001e80000100800 */
[----:B------:R-:W4:Y:S01]  /*b100*/  LDL.LU R14, [R1+0x134] ;  /* 0x00013400010e7983 */ /* 0x000f220000300800 */
[----:B0-----:R-:W-:Y:S02]  /*b110*/  LEA.HI.X.SX32 R2, R15, R5, 0x1, P6 ;  /* 0x000000050f027211 */ /* 0x001fe400030f0eff */
[----:B------:R-:W-:-:S05]  /*b120*/  LEA R0, P1, R9, R4, 0x1 ;  /* 0x0000000409007211 */ /* 0x000fca00078208ff */
        /* <DEDUP_REMOVED lines=19> */
[----:B--2---:R-:W-:-:S05]  /*b260*/  LEA R0, P3, R23, R4, 0x1 ;  /* 0x0000000417007211 */ /* 0x004fca00078608ff */
[----:B------:R-:W-:Y:S04]  /*b270*/  STL [R1+0x444], R0 ;  /* 0x0004440001007387 */ /* 0x000fe80000100800 */
[----:B------:R0:W-:Y:S04]  /*b280*/  STL [R1+0x260], R2 ;  /* 0x0002600201007387 */ /* 0x0001e80000100800 */
[----:B------:R-:W2:Y:S01]  /*b290*/  LDL.LU R20, [R1+0x150] ;  /* 0x0001500001147983 */ /* 0x000ea20000300800 */
[----:B0-----:R-:W-:Y:S02]  /*b2a0*/  LEA.HI.X.SX32 R2, R9, R5, 0x1, P1 ;  /* 0x0000000509027211 */ /* 0x001fe400008f0eff */
[----:B------:R-:W-:-:S05]  /*b2b0*/  LEA R0, P2, R21, R4, 0x1 ;  /* 0x0000000415007211 */ /* 0x000fca00078408ff */
[----:B------:R-:W-:Y:S04]  /*b2c0*/  STL [R1+0x448], R0 ;  /* 0x0004480001007387 */ /* 0x000fe80000100800 */
[----:B------:R0:W-:Y:S04]  /*b2d0*/  STL [R1+0x258], R2 ;  /* 0x0002580201007387 */ /* 0x0001e80000100800 */
[----:B------:R-:W2:Y:S01]  /*b2e0*/  LDL.LU R9, [R1+0x154] ;  /* 0x0001540001097983 */ /* 0x000ea20000300800 */
[----:B0-----:R-:W-:Y:S02]  /*b2f0*/  LEA.HI.X.SX32 R2, R28, R5, 0x1, P6 ;  /* 0x000000051c027211 */ /* 0x001fe400030f0eff */
[----:B---3--:R-:W-:-:S05]  /*b300*/  LEA R0, P1, R19, R4, 0x1 ;  /* 0x0000000413007211 */ /* 0x008fca00078208ff */
[----:B------:R-:W-:Y:S04]  /*b310*/  STL [R1+0x44c], R0 ;  /* 0x00044c0001007387 */ /* 0x000fe80000100800 */
[----:B------:R0:W-:Y:S04]  /*b320*/  STL [R1+0x250], R2 ;  /* 0x0002500201007387 */ /* 0x0001e80000100800 */
[----:B------:R-:W3:Y:S01]  /*b330*/  LDL.LU R28, [R1+0x158] ;  /* 0x00015800011c7983 */ /* 0x000ee20000300800 */
[----:B0-----:R-:W-:Y:S02]  /*b340*/  LEA.HI.X.SX32 R2, R26, R5, 0x1, P5 ;  /* 0x000000051a027211 */ /* 0x001fe400028f0eff */
[----:B-----5:R-:W-:-:S05]  /*b350*/  LEA R0, P6, R29, R4, 0x1 ;  /* 0x000000041d007211 */ /* 0x020fca00078c08ff */
[----:B------:R0:W-:Y:S04]  /*b360*/  STL [R1+0x450], R0 ;  /* 0x0004500001007387 */ /* 0x0001e80000100800 */
[----:B------:R1:W-:Y:S04]  /*b370*/  STL [R1+0x248], R2 ;  /* 0x0002480201007387 */ /* 0x0003e80000100800 */
[----:B------:R-:W5:Y:S01]  /*b380*/  LDL.LU R26, [R1+0x15c] ;  /* 0x00015c00011a7983 */ /* 0x000f620000300800 */
[----:B0-----:R-:W-:Y:S02]  /*b390*/  LEA R0, P5, R7, R4, 0x1 ;  /* 0x0000000407007211 */ /* 0x001fe400078a08ff */
[----:B-1----:R-:W-:-:S03]  /*b3a0*/  LEA.HI.X.SX32 R2, R25, R5, 0x1, P4 ;  /* 0x0000000519027211 */ /* 0x002fc600020f0eff */
        /* <DEDUP_REMOVED lines=10> */
[----:B------:R-:W-:Y:S04]  /*b450*/  STL [R1+0x45c], R0 ;  /* 0x00045c0001007387 */ /* 0x000fe80000100800 */
[----:B------:R-:W5:Y:S04]  /*b460*/  LDL.LU R21, [R1+0x170] ;  /* 0x0001700001157983 */ /* 0x000f680000300800 */
[----:B------:R0:W-:Y:S02]  /*b470*/  STL [R1+0x230], R2 ;  /* 0x0002300201007387 */ /* 0x0001e40000100800 */
[----:B0-----:R-:W-:-:S02]  /*b480*/  LEA.HI.X.SX32 R2, R19, R5, 0x1, P1 ;  /* 0x0000000513027211 */ /* 0x001fc400008f0eff */
[----:B----4-:R-:W-:-:S05]  /*b490*/  LEA R0, P2, R14, R4, 0x1 ;  /* 0x000000040e007211 */ /* 0x010fca00078408ff */
[----:B------:R-:W-:Y:S04]  /*b4a0*/  STL [R1+0x460], R0 ;  /* 0x0004600001007387 */ /* 0x000fe80000100800 */
[----:B------:R-:W4:Y:S04]  /*b4b0*/  LDL.LU R19, [R1+0x178] ;  /* 0x0001780001137983 */ /* 0x000f280000300800 */
[----:B------:R0:W-:Y:S02]  /*b4c0*/  STL [R1+0x228], R2 ;  /* 0x0002280201007387 */ /* 0x0001e40000100800 */
[----:B0-----:R-:W-:-:S02]  /*b4d0*/  LEA.HI.X.SX32 R2, R29, R5, 0x1, P6 ;  /* 0x000000051d027211 */ /* 0x001fc400030f0eff */
[----:B------:R-:W-:Y:S02]  /*b4e0*/  LEA.HI.X.SX32 R7, R7, R5, 0x1, P5 ;  /* 0x0000000507077211 */ /* 0x000fe400028f0eff */
[----:B------:R-:W-:-:S05]  /*b4f0*/  LEA R0, P1, R15, R4, 0x1 ;  /* 0x000000040f007211 */ /* 0x000fca00078208ff */
[----:B------:R0:W-:Y:S04]  /*b500*/  STL [R1+0x464], R0 ;  /* 0x0004640001007387 */ /* 0x0001e80000100800 */
[----:B------:R-:W4:Y:S04]  /*b510*/  LDL.LU R29, [R1+0x184] ;  /* 0x00018400011d7983 */ /* 0x000f280000300800 */
[----:B------:R-:W-:Y:S01]  /*b520*/  STL [R1+0x220], R2 ;  /* 0x0002200201007387 */ /* 0x000fe20000100800 */
[----:B0-----:R-:W-:-:S05]  /*b530*/  LEA R0, P6, R6, R4, 0x1 ;  /* 0x0000000406007211 */ /* 0x001fca00078c08ff */
[----:B------:R-:W-:Y:S04]  /*b540*/  STL [R1+0x468], R0 ;  /* 0x0004680001007387 */ /* 0x000fe80000100800 */
[----:B------:R0:W-:Y:S04]  /*b550*/  STL [R1+0x210], R7 ;  /* 0x0002100701007387 */ /* 0x0001e80000100800 */
[----:B0-----:R-:W4:Y:S01]  /*b560*/  LDL.LU R7, [R1+0x188] ;  /* 0x0001880001077983 */ /* 0x001f220000300800 */
[----:B------:R-:W-:Y:S02]  /*b570*/  LEA.HI.X.SX32 R0, R8, R5, 0x1, P4 ;  /* 0x0000000508007211 */ /* 0x000fe400020f0eff */
        /* <DEDUP_REMOVED lines=17> */
[----:B------:R0:W-:Y:S02]  /*b690*/  STL [R1+0x1f0], R0 ;  /* 0x0001f00001007387 */ /* 0x0001e40000100800 */
[----:B0-----:R-:W-:Y:S02]  /*b6a0*/  LEA.HI.X.SX32 R0, R6, R5, 0x1, P6 ;  /* 0x0000000506007211 */ /* 0x001fe400030f0eff */
[----:B------:R-:W2:Y:S01]  /*b6b0*/  LDL.LU R6, [R1+0x16c] ;  /* 0x00016c0001067983 */ /* 0x000ea20000300800 */
[----:B---3--:R-:W-:-:S05]  /*b6c0*/  LEA R2, P1, R28, R4, 0x1 ;  /* 0x000000041c027211 */ /* 0x008fca00078208ff */
[----:B------:R-:W-:Y:S04]  /*b6d0*/  STL [R1+0x47c], R2 ;  /* 0x00047c0201007387 */ /* 0x000fe80000100800 */
[----:B------:R0:W-:Y:S04]  /*b6e0*/  STL [R1+0x1e8], R0 ;  /* 0x0001e80001007387 */ /* 0x0001e80000100800 */
[----:B------:R-:W3:Y:S01]  /*b6f0*/  LDL.LU R15, [R1+0x160] ;  /* 0x00016000010f7983 */ /* 0x000ee20000300800 */
[----:B0-----:R-:W-:Y:S02]  /*b700*/  LEA.HI.X.SX32 R0, R13, R5, 0x1, P5 ;  /* 0x000000050d007211 */ /* 0x001fe400028f0eff */
[----:B-----5:R-:W-:-:S05]  /*b710*/  LEA R2, P6, R26, R4, 0x1 ;  /* 0x000000041a027211 */ /* 0x020fca00078c08ff */
[----:B------:R-:W-:Y:S04]  /*b720*/  STL [R1+0x480], R2 ;  /* 0x0004800201007387 */ /* 0x000fe80000100800 */
[----:B------:R0:W-:Y:S01]  /*b730*/  STL [R1+0x1e0], R0 ;  /* 0x0001e00001007387 */ /* 0x0001e20000100800 */
[----:B------:R-:W-:-:S05]  /*b740*/  LEA R13, P5, R25, R4, 0x1 ;  /* 0x00000004190d7211 */ /* 0x000fca00078a08ff */
[----:B------:R1:W-:Y:S01]  /*b750*/  STL [R1+0x484], R13 ;  /* 0x0004840d01007387 */ /* 0x0003e20000100800 */
[----:B0-----:R-:W-:-:S03]  /*b760*/  LEA.HI.X.SX32 R0, R11, R5, 0x1, P4 ;  /* 0x000000050b007211 */ /* 0x001fc600020f0eff */
[----:B-1----:R-:W5:Y:S01]  /*b770*/  LDL.LU R13, [R1+0x14c] ;  /* 0x00014c00010d7983 */ /* 0x002f620000300800 */
[----:B------:R-:W-:-:S03]  /*b780*/  LEA R2, P4, R23, R4, 0x1 ;  /* 0x0000000417027211 */ /* 0x000fc600078808ff */
[----:B------:R0:W-:Y:S04]  /*b790*/  STL [R1+0x1d8], R0 ;  /* 0x0001d80001007387 */ /* 0x0001e80000100800 */
[----:B------:R1:W-:Y:S04]  /*b7a0*/  STL [R1+0x488], R2 ;  /* 0x0004880201007387 */ /* 0x0003e80000100800 */
[----:B------:R-:W5:Y:S01]  /*b7b0*/  LDL.LU R11, [R1+0x140] ;  /* 0x00014000010b7983 */ /* 0x000f620000300800 */
[----:B0-----:R-:W-:Y:S02]  /*b7c0*/  LEA.HI.X.SX32 R0, R20, R5, 0x1, P3 ;  /* 0x0000000514007211 */ /* 0x001fe400018f0eff */
[----:B-1----:R-:W-:-:S03]  /*b7d0*/  LEA R2, P3, R21, R4, 0x1 ;  /* 0x0000000415027211 */ /* 0x002fc600078608ff */
[----:B------:R0:W-:Y:S04]  /*b7e0*/  STL [R1+0x1d0], R0 ;  /* 0x0001d00001007387 */ /* 0x0001e80000100800 */
[----:B------:R-:W-:Y:S04]  /*b7f0*/  STL [R1+0x48c], R2 ;  /* 0x00048c0201007387 */ /* 0x000fe80000100800 */
[----:B------:R-:W5:Y:S01]  /*b800*/  LDL.LU R20, [R1+0x130] ;  /* 0x0001300001147983 */ /* 0x000f620000300800 */
[----:B0-----:R-:W-:-:S05]  /*b810*/  LEA.HI.X.SX32 R0, R9, R5, 0x1, P2 ;  /* 0x0000000509007211 */ /* 0x001fca00010f0eff */
[----:B------:R0:W-:Y:S02]  /*b820*/  STL [R1+0x1c8], R0 ;  /* 0x0001c80001007387 */ /* 0x0001e40000100800 */
[----:B0-----:R-:W-:Y:S02]  /*b830*/  LEA.HI.X.SX32 R0, R28, R5, 0x1, P1 ;  /* 0x000000051c007211 */ /* 0x001fe400008f0eff */
[----:B----4-:R-:W-:-:S05]  /*b840*/  LEA R2, P2, R19, R4, 0x1 ;  /* 0x0000000413027211 */ /* 0x010fca00078408ff */
[----:B------:R-:W-:Y:S04]  /*b850*/  STL [R1+0x490], R2 ;  /* 0x0004900201007387 */ /* 0x000fe80000100800 */
[----:B------:R-:W4:Y:S04]  /*b860*/  LDL.LU R9, [R1+0x12c] ;  /* 0x00012c0001097983 */ /* 0x000f280000300800 */
[----:B------:R0:W-:Y:S02]  /*b870*/  STL [R1+0x1c0], R0 ;  /* 0x0001c00001007387 */ /* 0x0001e40000100800 */
[----:B0-----:R-:W-:-:S02]  /*b880*/  LEA.HI.X.SX32 R0, R26, R5, 0x1, P6 ;  /* 0x000000051a007211 */ /* 0x001fc400030f0eff */
[----:B------:R-:W-:-:S05]  /*b890*/  LEA R2, P1, R29, R4, 0x1 ;  /* 0x000000041d027211 */ /* 0x000fca00078208ff */
[----:B------:R-:W-:Y:S04]  /*b8a0*/  STL [R1+0x494], R2 ;  /* 0x0004940201007387 */ /* 0x000fe80000100800 */
[----:B------:R-:W4:Y:S04]  /*b8b0*/  LDL.LU R28, [R1+0x128] ;  /* 0x00012800011c7983 */ /* 0x000f280000300800 */
[----:B------:R0:W-:Y:S04]  /*b8c0*/  STL [R1+0x1b8], R0 ;  /* 0x0001b80001007387 */ /* 0x0001e80000100800 */
[----:B------:R-:W4:Y:S01]  /*b8d0*/  LDL.LU R26, [R1+0x124] ;  /* 0x00012400011a7983 */ /* 0x000f220000300800 */
[----:B0-----:R-:W-:-:S02]  /*b8e0*/  LEA.HI.X.SX32 R0, R25, R5, 0x1, P5 ;  /* 0x0000000519007211 */ /* 0x001fc400028f0eff */
[----:B------:R-:W-:-:S05]  /*b8f0*/  LEA R2, P6, R7, R4, 0x1 ;  /* 0x0000000407027211 */ /* 0x000fca00078c08ff */
[----:B------:R0:W-:Y:S04]  /*b900*/  STL [R1+0x498], R2 ;  /* 0x0004980201007387 */ /* 0x0001e80000100800 */
[----:B------:R1:W-:Y:S04]  /*b910*/  STL [R1+0x1b0], R0 ;  /* 0x0001b00001007387 */ /* 0x0003e80000100800 */
[----:B------:R-:W4:Y:S01]  /*b920*/  LDL.LU R25, [R1+0x120] ;  /* 0x0001200001197983 */ /* 0x000f220000300800 */
[----:B0-----:R-:W-:Y:S02]  /*b930*/  LEA R2, P5, R8, R4, 0x1 ;  /* 0x0000000408027211 */ /* 0x001fe400078a08ff */
[----:B-1----:R-:W-:-:S03]  /*b940*/  LEA.HI.X.SX32 R0, R23, R5, 0x1, P4 ;  /* 0x0000000517007211 */ /* 0x002fc600020f0eff */
[----:B------:R0:W-:Y:S04]  /*b950*/  STL [R1+0x49c], R2 ;  /* 0x00049c0201007387 */ /* 0x0001e80000100800 */
[----:B------:R1:W-:Y:S04]  /*b960*/  STL [R1+0x1b4], R0 ;  /* 0x0001b40001007387 */ /* 0x0003e80000100800 */
[----:B------:R-:W4:Y:S01]  /*b970*/  LDL.LU R23, [R1+0x11c] ;  /* 0x00011c0001177983 */ /* 0x000f220000300800 */
[----:B0-----:R-:W-:Y:S02]  /*b980*/  LEA R2, P4, R10, R4, 0x1 ;  /* 0x000000040a027211 */ /* 0x001fe400078808ff */
[----:B-1----:R-:W-:-:S03]  /*b990*/  LEA.HI.X.SX32 R0, R21, R5, 0x1, P3 ;  /* 0x0000000515007211 */ /* 0x002fc600018f0eff */
[----:B------:R2:W-:Y:S04]  /*b9a0*/  STL [R1+0x4a0], R2 ;  /* 0x0004a00201007387 */ /* 0x0005e80000100800 */
[----:B------:R-:W4:Y:S04]  /*b9b0*/  LDL.LU R21, [R1+0x110] ;  /* 0x0001100001157983 */ /* 0x000f280000300800 */
[----:B------:R0:W-:Y:S01]  /*b9c0*/  STL [R1+0x1bc], R0 ;  /* 0x0001bc0001007387 */ /* 0x0001e20000100800 */
[----:B--2---:R-:W-:Y:S02]  /*b9d0*/  LEA R2, P3, R14, R4, 0x1 ;  /* 0x000000040e027211 */ /* 0x004fe400078608ff */
[----:B0-----:R-:W-:-:S03]  /*b9e0*/  LEA.HI.X.SX32 R0, R19, R5, 0x1, P2 ;  /* 0x0000000513007211 */ /* 0x001fc600010f0eff */
[----:B------:R-:W-:Y:S04]  /*b9f0*/  STL [R1+0x4a4], R2 ;  /* 0x0004a40201007387 */ /* 0x000fe80000100800 */
[----:B------:R-:W2:Y:S04]  /*ba00*/  LDL.LU R19, [R1+0x10c] ;  /* 0x00010c0001137983 */ /* 0x000ea80000300800 */
[----:B------:R0:W-:Y:S02]  /*ba10*/  STL [R1+0x1c4], R0 ;  /* 0x0001c40001007387 */ /* 0x0001e40000100800 */
[----:B0-----:R-:W-:-:S02]  /*ba20*/  LEA.HI.X.SX32 R0, R29, R5, 0x1, P1 ;  /* 0x000000051d007211 */ /* 0x001fc400008f0eff */
[----:B------:R-:W-:-:S05]  /*ba30*/  LEA R2, P2, R6, R4, 0x1 ;  /* 0x0000000406027211 */ /* 0x000fca00078408ff */
[----:B------:R3:W-:Y:S04]  /*ba40*/  STL [R1+0x4a8], R2 ;  /* 0x0004a80201007387 */ /* 0x0007e80000100800 */
[----:B------:R-:W2:Y:S01]  /*ba50*/  LDL.LU R29, [R1+0xf8] ;  /* 0x0000f800011d7983 */ /* 0x000ea20000300800 */
[----:B---3--:R-:W-:-:S03]  /*ba60*/  LEA R2, P1, R15, R4, 0x1 ;  /* 0x000000040f027211 */ /* 0x008fc600078208ff */
[----:B------:R0:W-:Y:S04]  /*ba70*/  STL [R1+0x1cc], R0 ;  /* 0x0001cc0001007387 */ /* 0x0001e80000100800 */
[----:B------:R-:W-:Y:S01]  /*ba80*/  STL [R1+0x4ac], R2 ;  /* 0x0004ac0201007387 */ /* 0x000fe20000100800 */
[----:B0-----:R-:W-:-:S03]  /*ba90*/  LEA.HI.X.SX32 R0, R7, R5, 0x1, P6 ;  /* 0x0000000507007211 */ /* 0x001fc600030f0eff */
[----:B------:R-:W3:Y:S04]  /*baa0*/  LDL.LU R7, [R1+0xf0] ;  /* 0x0000f00001077983 */ /* 0x000ee80000300800 */
[----:B------:R0:W-:Y:S02]  /*bab0*/  STL [R1+0x1d4], R0 ;  /* 0x0001d40001007387 */ /* 0x0001e40000100800 */
[----:B0-----:R-:W-:Y:S02]  /*bac0*/  LEA.HI.X.SX32 R0, R8, R5, 0x1, P5 ;  /* 0x0000000508007211 */ /* 0x001fe400028f0eff */
[----:B------:R-:W3:Y:S01]  /*bad0*/  LDL.LU R8, [R1+0xec] ;  /* 0x0000ec0001087983 */ /* 0x000ee20000300800 */
[----:B-----5:R-:W-:-:S05]  /*bae0*/  LEA R2, P6, R13, R4, 0x1 ;  /* 0x000000040d027211 */ /* 0x020fca00078c08ff */
[----:B------:R0:W-:Y:S04]  /*baf0*/  STL [R1+0x4b0], R2 ;  /* 0x0004b00201007387 */ /* 0x0001e80000100800 */
[----:B------:R1:W-:Y:S01]  /*bb00*/  STL [R1+0x1dc], R0 ;  /* 0x0001dc0001007387 */ /* 0x0003e20000100800 */
[----:B0-----:R-:W-:Y:S02]  /*bb10*/  LEA R2, P5, R11, R4, 0x1 ;  /* 0x000000040b027211 */ /* 0x001fe400078a08ff */
[-C--:B-1----:R-:W-:Y:S02]  /*bb20*/  LEA.HI.X.SX32 R0, R10, R5.reuse, 0x1, P4 ;  /* 0x000000050a007211 */ /* 0x082fe400020f0eff */
[----:B------:R-:W5:Y:S04]  /*bb30*/  LDL.LU R10, [R1+0xe8] ;  /* 0x0000e800010a7983 */ /* 0x000f680000300800 */
[----:B------:R-:W-:Y:S04]  /*bb40*/  STL [R1+0x4b4], R2 ;  /* 0x0004b40201007387 */ /* 0x000fe80000100800 */
[----:B------:R0:W-:Y:S02]  /*bb50*/  STL [R1+0x1e4], R0 ;  /* 0x0001e40001007387 */ /* 0x0001e40000100800 */
[----:B0-----:R-:W-:-:S02]  /*bb60*/  LEA.HI.X.SX32 R0, R14, R5, 0x1, P3 ;  /* 0x000000050e007211 */ /* 0x001fc400018f0eff */
[----:B------:R-:W5:Y:S01]  /*bb70*/  LDL.LU R14, [R1+0xc8] ;  /* 0x0000c800010e7983 */ /* 0x000f620000300800 */
[----:B------:R-:W-:-:S05]  /*bb80*/  LEA R2, P4, R20, R4, 0x1 ;  /* 0x0000000414027211 */ /* 0x000fca00078808ff */
[----:B------:R0:W-:Y:S04]  /*bb90*/  STL [R1+0x4b8], R2 ;  /* 0x0004b80201007387 */ /* 0x0001e80000100800 */
[----:B------:R1:W-:Y:S01]  /*bba0*/  STL [R1+0x1ec], R0 ;  /* 0x0001ec0001007387 */ /* 0x0003e20000100800 */
[----:B0-----:R-:W-:Y:S02]  /*bbb0*/  LEA.HI.X.SX32 R2, R6, R5, 0x1, P2 ;  /* 0x0000000506027211 */ /* 0x001fe400010f0eff */
[----:B----4-:R-:W-:-:S05]  /*bbc0*/  LEA R18, P3, R9, R4, 0x1 ;  /* 0x0000000409127211 */ /* 0x010fca00078608ff */
[----:B------:R-:W-:Y:S04]  /*bbd0*/  STL [R1+0x4bc], R18 ;  /* 0x0004bc1201007387 */ /* 0x000fe80000100800 */
[----:B------:R-:W4:Y:S01]  /*bbe0*/  LDL.LU R6, [R1+0xc4] ;  /* 0x0000c40001067983 */ /* 0x000f220000300800 */
[----:B------:R-:W-:-:S03]  /*bbf0*/  LEA.HI.X.SX32 R15, R15, R5, 0x1, P1 ;  /* 0x000000050f0f7211 */ /* 0x000fc600008f0eff */
[----:B------:R-:W-:Y:S01]  /*bc00*/  STL [R1+0x1f4], R2 ;  /* 0x0001f40201007387 */ /* 0x000fe20000100800 */
[----:B-1----:R-:W-:-:S05]  /*bc10*/  LEA R0, P2, R28, R4, 0x1 ;  /* 0x000000041c007211 */ /* 0x002fca00078408ff */
[----:B------:R0:W-:Y:S04]  /*bc20*/  STL [R1+0x4c0], R0 ;  /* 0x0004c00001007387 */ /* 0x0001e80000100800 */
[----:B------:R1:W-:Y:S01]  /*bc30*/  STL [R1+0x1fc], R15 ;  /* 0x0001fc0f01007387 */ /* 0x0003e20000100800 */
[----:B0-----:R-:W-:-:S03]  /*bc40*/  LEA.HI.X.SX32 R0, R13, R5, 0x1, P6 ;  /* 0x000000050d007211 */ /* 0x001fc600030f0eff */
[----:B------:R-:W4:Y:S01]  /*bc50*/  LDL.LU R13, [R1+0xc0] ;  /* 0x0000c000010d7983 */ /* 0x000f220000300800 */
[----:B------:R-:W-:-:S05]  /*bc60*/  LEA R2, P1, R26, R4, 0x1 ;  /* 0x000000041a027211 */ /* 0x000fca00078208ff */
[----:B------:R0:W-:Y:S04]  /*bc70*/  STL [R1+0x4c4], R2 ;  /* 0x0004c40201007387 */ /* 0x0001e80000100800 */
[----:B------:R-:W-:Y:S01]  /*bc80*/  STL [R1+0x204], R0 ;  /* 0x0002040001007387 */ /* 0x000fe20000100800 */
[----:B-1----:R-:W-:Y:S02]  /*bc90*/  LEA R15, P6, R25, R4, 0x1 ;  /* 0x00000004190f7211 */ /* 0x002fe400078c08ff */
[----:B0-----:R-:W-:-:S03]  /*bca0*/  LEA.HI.X.SX32 R2, R11, R5, 0x1, P5 ;  /* 0x000000050b027211 */ /* 0x001fc600028f0eff */
[----:B------:R0:W-:Y:S04]  /*bcb0*/  STL [R1+0x4c8], R15 ;  /* 0x0004c80f01007387 */ /* 0x0001e80000100800 */
[----:B------:R-:W4:Y:S01]  /*bcc0*/  LDL.LU R11, [R1+0xbc] ;  /* 0x0000bc00010b7983 */ /* 0x000f220000300800 */
[-C--:B0-----:R-:W-:Y:S02]  /*bcd0*/  LEA.HI.X.SX32 R15, R20, R5.reuse, 0x1, P4 ;  /* 0x00000005140f7211 */ /* 0x081fe400020f0eff */
[----:B------:R-:W-:Y:S01]  /*bce0*/  LEA R0, P5, R23, R4, 0x1 ;  /* 0x0000000417007211 */ /* 0x000fe200078a08ff */
[----:B------:R-:W-:Y:S04]  /*bcf0*/  STL [R1+0x20c], R2 ;  /* 0x00020c0201007387 */ /* 0x000fe80000100800 */
[----:B------:R0:W-:Y:S04]  /*bd00*/  STL [R1+0x4cc], R0 ;  /* 0x0004cc0001007387 */ /* 0x0001e80000100800 */
[----:B------:R-:W-:Y:S04]  /*bd10*/  STL [R1+0x214], R15 ;  /* 0x0002140f01007387 */ /* 0x000fe80000100800 */
[----:B------:R-:W4:Y:S01]  /*bd20*/  LDL.LU R20, [R1+0xb0] ;  /* 0x0000b00001147983 */ /* 0x000f220000300800 */
[----:B0-----:R-:W-:-:S02]  /*bd30*/  LEA.HI.X.SX32 R0, R9, R5, 0x1, P3 ;  /* 0x0000000509007211 */ /* 0x001fc400018f0eff */
[----:B------:R-:W-:-:S05]  /*bd40*/  LEA R2, P4, R21, R4, 0x1 ;  /* 0x0000000415027211 */ /* 0x000fca00078808ff */
[----:B------:R-:W-:Y:S04]  /*bd50*/  STL [R1+0x4d0], R2 ;  /* 0x0004d00201007387 */ /* 0x000fe80000100800 */
[----:B------:R0:W-:Y:S04]  /*bd60*/  STL [R1+0x224], R0 ;  /* 0x0002240001007387 */ /* 0x0001e80000100800 */
[----:B------:R-:W4:Y:S01]  /*bd70*/  LDL.LU R9, [R1+0x90] ;  /* 0x0000900001097983 */ /* 0x000f220000300800 */
[----:B0-----:R-:W-:Y:S02]  /*bd80*/  LEA.HI.X.SX32 R0, R28, R5, 0x1, P2 ;  /* 0x000000051c007211 */ /* 0x001fe400010f0eff */
[----:B--2---:R-:W-:-:S05]  /*bd90*/  LEA R2, P3, R19, R4, 0x1 ;  /* 0x0000000413027211 */ /* 0x004fca00078608ff */
[----:B------:R0:W-:Y:S04]  /*bda0*/  STL [R1+0x4d4], R2 ;  /* 0x0004d40201007387 */ /* 0x0001e80000100800 */
[----:B------:R-:W-:Y:S01]  /*bdb0*/  STL [R1+0x22c], R0 ;  /* 0x00022c0001007387 */ /* 0x000fe20000100800 */
[----:B0-----:R-:W-:Y:S02]  /*bdc0*/  LEA.HI.X.SX32 R2, R26, R5, 0x1, P1 ;  /* 0x000000051a027211 */ /* 0x001fe400008f0eff */
[----:B------:R-:W-:-:S05]  /*bdd0*/  LEA R15, P2, R29, R4, 0x1 ;  /* 0x000000041d0f7211 */ /* 0x000fca00078408ff */
[----:B------:R0:W-:Y:S04]  /*bde0*/  STL [R1+0x4d8], R15 ;  /* 0x0004d80f01007387 */ /* 0x0001e80000100800 */
[----:B------:R-:W2:Y:S01]  /*bdf0*/  LDL.LU R28, [R1+0x8c] ;  /* 0x00008c00011c7983 */ /* 0x000ea20000300800 */
[-C--:B0-----:R-:W-:Y:S02]  /*be00*/  LEA.HI.X.SX32 R15, R25, R5.reuse, 0x1, P6 ;  /* 0x00000005190f7211 */ /* 0x081fe400030f0eff */
[----:B---3--:R-:W-:Y:S01]  /*be10*/  LEA R0, P1, R7, R4, 0x1 ;  /* 0x0000000407007211 */ /* 0x008fe200078208ff */
[----:B------:R0:W-:Y:S04]  /*be20*/  STL [R1+0x234], R2 ;  /* 0x0002340201007387 */ /* 0x0001e80000100800 */
[----:B------:R1:W-:Y:S04]  /*be30*/  STL [R1+0x4dc], R0 ;  /* 0x0004dc0001007387 */ /* 0x0003e80000100800 */
[----:B------:R-:W-:Y:S01]  /*be40*/  STL [R1+0x23c], R15 ;  /* 0x00023c0f01007387 */ /* 0x000fe20000100800 */
[----:B0-----:R-:W-:-:S03]  /*be50*/  LEA.HI.X.SX32 R2, R23, R5, 0x1, P5 ;  /* 0x0000000517027211 */ /* 0x001fc600028f0eff */
[----:B------:R-:W3:Y:S01]  /*be60*/  LDL.LU R26, [R1+0x88] ;  /* 0x00008800011a7983 */ /* 0x000ee20000300800 */
[----:B-1----:R-:W-:-:S05]  /*be70*/  LEA R0, P6, R8, R4, 0x1 ;  /* 0x0000000408007211 */ /* 0x002fca00078c08ff */
        /* <DEDUP_REMOVED lines=10> */
[----:B------:R-:W-:Y:S04]  /*bf20*/  STL [R1+0x4e8], R0 ;  /* 0x0004e80001007387 */ /* 0x000fe80000100800 */
[----:B------:R-:W5:Y:S04]  /*bf30*/  LDL.LU R15, [R1+0x78] ;  /* 0x00007800010f7983 */ /* 0x000f680000300800 */
[----:B------:R0:W-:Y:S04]  /*bf40*/  STL [R1+0x254], R2 ;  /* 0x0002540201007387 */ /* 0x0001e80000100800 */
[----:B------:R-:W5:Y:S01]  /*bf50*/  LDL.LU R21, [R1+0x74] ;  /* 0x0000740001157983 */ /* 0x000f620000300800 */
[----:B0-----:R-:W-:-:S02]  /*bf60*/  LEA.HI.X.SX32 R2, R29, R5, 0x1, P2 ;  /* 0x000000051d027211 */ /* 0x001fc400010f0eff */
[----:B----4-:R-:W-:-:S05]  /*bf70*/  LEA R0, P3, R6, R4, 0x1 ;  /* 0x0000000406007211 */ /* 0x010fca00078608ff */
[----:B------:R-:W-:Y:S04]  /*bf80*/  STL [R1+0x4ec], R0 ;  /* 0x0004ec0001007387 */ /* 0x000fe80000100800 */
[----:B------:R-:W4:Y:S04]  /*bf90*/  LDL.LU R19, [R1+0x70] ;  /* 0x0000700001137983 */ /* 0x000f280000300800 */
[----:B------:R0:W-:Y:S04]  /*bfa0*/  STL [R1+0x25c], R2 ;  /* 0x00025c0201007387 */ /* 0x0001e80000100800 */
[----:B------:R-:W4:Y:S01]  /*bfb0*/  LDL.LU R29, [R1+0x60] ;  /* 0x00006000011d7983 */ /* 0x000f220000300800 */
[----:B0-----:R-:W-:-:S02]  /*bfc0*/  LEA.HI.X.SX32 R2, R7, R5, 0x1, P1 ;  /* 0x0000000507027211 */ /* 0x001fc400008f0eff */
[----:B------:R-:W-:Y:S02]  /*bfd0*/  LEA.HI.X.SX32 R7, R10, R5, 0x1, P5 ;  /* 0x000000050a077211 */ /* 0x000fe400028f0eff */
[----:B------:R-:W-:-:S05]  /*bfe0*/  LEA R0, P2, R13, R4, 0x1 ;  /* 0x000000040d007211 */ /* 0x000fca00078408ff */
[----:B------:R0:W-:Y:S04]  /*bff0*/  STL [R1+0x4f0], R0 ;  /* 0x0004f00001007387 */ /* 0x0001e80000100800 */
[----:B------:R-:W4:Y:S04]  /*c000*/  LDL.LU R27, [R1+0x44] ;  /* 0x00004400011b7983 */ /* 0x000f280000300800 */
[----:B------:R1:W-:Y:S04]  /*c010*/  STL [R1+0x264], R2 ;  /* 0x0002640201007387 */ /* 0x0003e80000100800 */
[----:B------:R-:W4:Y:S01]  /*c020*/  LDL.LU R18, [R1+0x40] ;  /* 0x0000400001127983 */ /* 0x000f220000300800 */
[----:B0-----:R-:W-:-:S02]  /*c030*/  LEA R0, P1, R11, R4, 0x1 ;  /* 0x000000040b007211 */ /* 0x001fc400078208ff */
[----:B-1----:R-:W-:-:S03]  /*c040*/  LEA.HI.X.SX32 R2, R8, R5, 0x1, P6 ;  /* 0x0000000508027211 */ /* 0x002fc600030f0eff */
[----:B------:R0:W-:Y:S04]  /*c050*/  STL [R1+0x4f4], R0 ;  /* 0x0004f40001007387 */ /* 0x0001e80000100800 */
[----:B0-----:R-:W4:Y:S04]  /*c060*/  LDL.LU R0, [R1+0x34] ;  /* 0x0000340001007983 */ /* 0x001f280000300800 */
[----:B------:R0:W-:Y:S01]  /*c070*/  STL [R1+0x26c], R2 ;  /* 0x00026c0201007387 */ /* 0x0001e20000100800 */
[----:B------:R-:W-:-:S03]  /*c080*/  LEA R8, P6, R20, R4, 0x1 ;  /* 0x0000000414087211 */ /* 0x000fc600078c08ff */
[----:B0-----:R-:W4:Y:S04]  /*c090*/  LDL.LU R2, [R1+0x2c] ;  /* 0x00002c0001027983 */ /* 0x001f280000300800 */
[----:B------:R0:W-:Y:S04]  /*c0a0*/  STL [R1+0x4f8], R8 ;  /* 0x0004f80801007387 */ /* 0x0001e80000100800 */
[----:B------:R1:W-:Y:S01]  /*c0b0*/  STL [R1+0x274], R7 ;  /* 0x0002740701007387 */ /* 0x0003e20000100800 */
[----:B0-----:R-:W-:-:S03]  /*c0c0*/  LEA R8, P5, R9, R4, 0x1 ;  /* 0x0000000409087211 */ /* 0x001fc600078a08ff */
[----:B-1----:R-:W4:Y:S04]  /*c0d0*/  LDL.LU R7, [R1+0x24] ;  /* 0x0000240001077983 */ /* 0x002f280000300800 */
[----:B------:R0:W-:Y:S04]  /*c0e0*/  STL [R1+0x4fc], R8 ;  /* 0x0004fc0801007387 */ /* 0x0001e80000100800 */
[----:B0-----:R-:W4:Y:S01]  /*c0f0*/  LDL.LU R8, [R1+0x14] ;  /* 0x0000140001087983 */ /* 0x001f220000300800 */
[----:B------:R-:W-:-:S05]  /*c100*/  LEA.HI.X.SX32 R10, R14, R5, 0x1, P4 ;  /* 0x000000050e0a7211 */ /* 0x000fca00020f0eff */
[----:B------:R0:W-:Y:S04]  /*c110*/  STL [R1+0x27c], R10 ;  /* 0x00027c0a01007387 */ /* 0x0001e80000100800 */
[----:B0-----:R-:W4:Y:S01]  /*c120*/  LDL.LU R10, [R1+0x10] ;  /* 0x00001000010a7983 */ /* 0x001f220000300800 */
[----:B--2---:R-:W-:-:S05]  /*c130*/  LEA R14, P4, R28, R4, 0x1 ;  /* 0x000000041c0e7211 */ /* 0x004fca00078808ff */
[----:B------:R0:W-:Y:S01]  /*c140*/  STL [R1+0x500], R14 ;  /* 0x0005000e01007387 */ /* 0x0001e20000100800 */
[-C--:B------:R-:W-:Y:S02]  /*c150*/  LEA.HI.X.SX32 R13, R13, R5.reuse, 0x1, P2 ;  /* 0x000000050d0d7211 */ /* 0x080fe400010f0eff */
[----:B0-----:R-:W-:Y:S02]  /*c160*/  LEA.HI.X.SX32 R14, R6, R5, 0x1, P3 ;  /* 0x00000005060e7211 */ /* 0x001fe400018f0eff */
[----:B------:R-:W2:Y:S04]  /*c170*/  LDL.LU R6, [R1+0xc] ;  /* 0x00000c0001067983 */ /* 0x000ea80000300800 */
[----:B------:R3:W-:Y:S02]  /*c180*/  STL [R1+0x284], R14 ;  /* 0x0002840e01007387 */ /* 0x0007e40000100800 */
[----:B---3--:R-:W-:-:S05]  /*c190*/  LEA R14, P3, R26, R4, 0x1 ;  /* 0x000000041a0e7211 */ /* 0x008fca00078608ff */
[----:B------:R0:W-:Y:S01]  /*c1a0*/  STL [R1+0x504], R14 ;  /* 0x0005040e01007387 */ /* 0x0001e20000100800 */
[----:B------:R-:W-:-:S03]  /*c1b0*/  LEA.HI.X.SX32 R11, R11, R5, 0x1, P1 ;  /* 0x000000050b0b7211 */ /* 0x000fc600008f0eff */
[----:B0-----:R-:W3:Y:S04]  /*c1c0*/  LDL.LU R14, [R1+0x8] ;  /* 0x00000800010e7983 */ /* 0x001ee80000300800 */
[----:B------:R0:W-:Y:S02]  /*c1d0*/  STL [R1+0x28c], R13 ;  /* 0x00028c0d01007387 */ /* 0x0001e40000100800 */
[----:B0-----:R-:W-:-:S05]  /*c1e0*/  LEA R13, P2, R25, R4, 0x1 ;  /* 0x00000004190d7211 */ /* 0x001fca00078408ff */
[----:B------:R0:W-:Y:S01]  /*c1f0*/  STL [R1+0x508], R13 ;  /* 0x0005080d01007387 */ /* 0x0001e20000100800 */
[----:B------:R-:W-:-:S03]  /*c200*/  LEA.HI.X.SX32 R20, R20, R5, 0x1, P6 ;  /* 0x0000000514147211 */ /* 0x000fc600030f0eff */
[----:B0-----:R-:W3:Y:S04]  /*c210*/  LDL.LU R13, [R1+0x664] ;  /* 0x00066400010d7983 */ /* 0x001ee80000300800 */
[----:B------:R5:W-:Y:S02]  /*c220*/  STL [R1+0x294], R11 ;  /* 0x0002940b01007387 */ /* 0x000be40000100800 */
[----:B-----5:R-:W-:-:S05]  /*c230*/  LEA R11, P1, R23, R4, 0x1 ;  /* 0x00000004170b7211 */ /* 0x020fca00078208ff */
[----:B------:R0:W-:Y:S01]  /*c240*/  STL [R1+0x50c], R11 ;  /* 0x00050c0b01007387 */ /* 0x0001e20000100800 */
[----:B------:R-:W-:-:S03]  /*c250*/  LEA.HI.X.SX32 R9, R9, R5, 0x1, P5 ;  /* 0x0000000509097211 */ /* 0x000fc600028f0eff */
[----:B0-----:R-:W5:Y:S04]  /*c260*/  LDL.LU R11, [R1+0x660] ;  /* 0x00066000010b7983 */ /* 0x001f680000300800 */
[----:B------:R0:W-:Y:S02]  /*c270*/  STL [R1+0x29c], R20 ;  /* 0x00029c1401007387 */ /* 0x0001e40000100800 */
[----:B0-----:R-:W-:-:S05]  /*c280*/  LEA R20, P6, R15, R4, 0x1 ;  /* 0x000000040f147211 */ /* 0x001fca00078c08ff */
        /* <DEDUP_REMOVED lines=9> */
[----:B----4-:R-:W-:-:S05]  /*c320*/  LEA R28, P4, R19, R4, 0x1 ;  /* 0x00000004131c7211 */ /* 0x010fca00078808ff */
[----:B------:R0:W-:Y:S01]  /*c330*/  STL [R1+0x51c], R28 ;  /* 0x00051c1c01007387 */ /* 0x0001e20000100800 */
[----:B------:R-:W-:-:S03]  /*c340*/  LEA.HI.X.SX32 R25, R25, R5, 0x1, P2 ;  /* 0x0000000519197211 */ /* 0x000fc600010f0eff */
[----:B0-----:R-:W4:Y:S04]  /*c350*/  LDL.LU R28, [R1+0x654] ;  /* 0x00065400011c7983 */ /* 0x001f280000300800 */
        /* <DEDUP_REMOVED lines=27> */
[----:B------:R0:W-:Y:S04]  /*c510*/  STL [R1+0x534], R19 ;  /* 0x0005341301007387 */ /* 0x0001e80000100800 */
[----:B0-----:R-:W4:Y:S04]  /*c520*/  LDL.LU R19, [R1+0x640] ;  /* 0x0006400001137983 */ /* 0x001f280000300800 */
[----:B------:R0:W-:Y:S02]  /*c530*/  STL [R1+0x2e4], R29 ;  /* 0x0002e41d01007387 */ /* 0x0001e40000100800 */
[----:B0-----:R-:W-:-:S05]  /*c540*/  LEA R29, P3, R8, R4, 0x1 ;  /* 0x00000004081d7211 */ /* 0x001fca00078608ff */
[----:B------:R0:W-:Y:S04]  /*c550*/  STL [R1+0x538], R29 ;  /* 0x0005381d01007387 */ /* 0x0001e80000100800 */
[----:B0-----:R-:W5:Y:S01]  /*c560*/  LDL.LU R29, [R1+0x63c] ;  /* 0x00063c00011d7983 */ /* 0x001f620000300800 */
[----:B------:R-:W-:-:S05]  /*c570*/  LEA.HI.X.SX32 R27, R27, R5, 0x1, P2 ;  /* 0x000000051b1b7211 */ /* 0x000fca00010f0eff */
[----:B------:R0:W-:Y:S01]  /*c580*/  STL [R1+0x2ec], R27 ;  /* 0x0002ec1b01007387 */ /* 0x0001e20000100800 */
[----:B------:R-:W-:Y:S02]  /*c590*/  LEA.HI.X.SX32 R18, R18, R5, 0x1, P1 ;  /* 0x0000000512127211 */ /* 0x000fe400008f0eff */
[----:B0-----:R-:W-:-:S05]  /*c5a0*/  LEA R27, P2, R10, R4, 0x1 ;  /* 0x000000040a1b7211 */ /* 0x001fca00078408ff */
[----:B------:R2:W-:Y:S04]  /*c5b0*/  STL [R1+0x53c], R27 ;  /* 0x00053c1b01007387 */ /* 0x0005e80000100800 */
[----:B------:R0:W-:Y:S01]  /*c5c0*/  STL [R1+0x2f4], R18 ;  /* 0x0002f41201007387 */ /* 0x0001e20000100800 */
[----:B--2---:R-:W-:Y:S02]  /*c5d0*/  LEA R27, P1, R6, R4, 0x1 ;  /* 0x00000004061b7211 */ /* 0x004fe400078208ff */
[----:B0-----:R-:W-:-:S03]  /*c5e0*/  LEA.HI.X.SX32 R18, R0, R5, 0x1, P6 ;  /* 0x0000000500127211 */ /* 0x001fc600030f0eff */
[----:B------:R3:W-:Y:S01]  /*c5f0*/  STL [R1+0x540], R27 ;  /* 0x0005401b01007387 */ /* 0x0007e20000100800 */
[----:B------:R-:W-:-:S03]  /*c600*/  LEA.HI.X.SX32 R0, R2, R5, 0x1, P5 ;  /* 0x0000000502007211 */ /* 0x000fc600028f0eff */
[----:B------:R-:W-:Y:S01]  /*c610*/  STL [R1+0x2fc], R18 ;  /* 0x0002fc1201007387 */ /* 0x000fe20000100800 */
[----:B---3--:R-:W-:Y:S02]  /*c620*/  LEA R27, P6, R14, R4, 0x1 ;  /* 0x000000040e1b7211 */ /* 0x008fe400078c08ff */
[----:B------:R-:W-:-:S03]  /*c630*/  LEA.HI.X.SX32 R2, R7, R5, 0x1, P4 ;  /* 0x0000000507027211 */ /* 0x000fc600020f0eff */
[----:B------:R-:W-:Y:S01]  /*c640*/  STL [R1+0x544], R27 ;  /* 0x0005441b01007387 */ /* 0x000fe20000100800 */
[----:B------:R-:W-:-:S03]  /*c650*/  LEA.HI.X.SX32 R7, R8, R5, 0x1, P3 ;  /* 0x0000000508077211 */ /* 0x000fc600018f0eff */
[----:B------:R4:W-:Y:S02]  /*c660*/  STL [R1+0x304], R0 ;  /* 0x0003040001007387 */ /* 0x0009e40000100800 */
[-C--:B----4-:R-:W-:Y:S02]  /*c670*/  LEA R0, P4, R19, R4.reuse, 0x1 ;  /* 0x0000000413007211 */ /* 0x090fe400078808ff */
[----:B-----5:R-:W-:-:S05]  /*c680*/  LEA R18, P5, R29, R4, 0x1 ;  /* 0x000000041d127211 */ /* 0x020fca00078a08ff */
[----:B------:R-:W-:Y:S04]  /*c690*/  STL [R1+0x548], R18 ;  /* 0x0005481201007387 */ /* 0x000fe80000100800 */
[----:B------:R0:W-:Y:S04]  /*c6a0*/  STL [R1+0x30c], R2 ;  /* 0x00030c0201007387 */ /* 0x0001e80000100800 */
[----:B------:R1:W-:Y:S04]  /*c6b0*/  STL [R1+0x54c], R0 ;  /* 0x00054c0001007387 */ /* 0x0003e80000100800 */
[----:B------:R2:W-:Y:S01]  /*c6c0*/  STL [R1+0x314], R7 ;  /* 0x0003140701007387 */ /* 0x0005e20000100800 */
[----:B0-----:R-:W-:-:S02]  /*c6d0*/  LEA R2, P3, R21, R4, 0x1 ;  /* 0x0000000415027211 */ /* 0x001fc400078608ff */
[----:B-1----:R-:W-:-:S03]  /*c6e0*/  LEA.HI.X.SX32 R0, R10, R5, 0x1, P2 ;  /* 0x000000050a007211 */ /* 0x002fc600010f0eff */
[----:B------:R0:W-:Y:S01]  /*c6f0*/  STL [R1+0x550], R2 ;  /* 0x0005500201007387 */ /* 0x0001e20000100800 */
[----:B------:R-:W-:Y:S01]  /*c700*/  IMAD R24, R24, UR4, RZ ;  /* 0x0000000418187c24 */ /* 0x000fe2000f8e02ff */
[----:B------:R-:W1:Y:S01]  /*c710*/  LDC R10, c[0x0][0x230] ;  /* 0x00008c00ff0a7b82 */ /* 0x000e620000000800 */
[----:B--2---:R-:W-:Y:S01]  /*c720*/  LEA R7, P2, R23, R4, 0x1 ;  /* 0x0000000417077211 */ /* 0x004fe200078408ff */
[----:B------:R2:W-:Y:S04]  /*c730*/  STL [R1+0x31c], R0 ;  /* 0x00031c0001007387 */ /* 0x0005e80000100800 */
[----:B------:R3:W-:Y:S01]  /*c740*/  STL [R1+0x554], R7 ;  /* 0x0005540701007387 */ /* 0x0007e20000100800 */
[----:B0-----:R-:W-:-:S03]  /*c750*/  LEA.HI.X.SX32 R2, R6, R5, 0x1, P1 ;  /* 0x0000000506027211 */ /* 0x001fc600008f0eff */
[----:B------:R-:W4:Y:S01]  /*c760*/  LDL.LU R6, [R1+0x218] ;  /* 0x0002180001067983 */ /* 0x000f220000300800 */
[----:B--2---:R-:W-:-:S03]  /*c770*/  LEA R0, P1, R25, R4, 0x1 ;  /* 0x0000000419007211 */ /* 0x004fc600078208ff */
[----:B------:R0:W-:Y:S01]  /*c780*/  STL [R1+0x324], R2 ;  /* 0x0003240201007387 */ /* 0x0001e20000100800 */
[----:B---3--:R-:W-:-:S03]  /*c790*/  LEA.HI.X.SX32 R7, R14, R5, 0x1, P6 ;  /* 0x000000050e077211 */ /* 0x008fc600030f0eff */
[----:B------:R2:W-:Y:S01]  /*c7a0*/  STL [R1+0x558], R0 ;  /* 0x0005580001007387 */ /* 0x0005e20000100800 */
[----:B0-----:R-:W-:-:S03]  /*c7b0*/  LEA R2, P6, R26, R4, 0x1 ;  /* 0x000000041a027211 */ /* 0x001fc600078c08ff */
[----:B------:R0:W-:Y:S01]  /*c7c0*/  STL [R1+0x32c], R7 ;  /* 0x00032c0701007387 */ /* 0x0001e20000100800 */
[----:B--2---:R-:W-:-:S03]  /*c7d0*/  LEA.HI.X.SX32 R0, R29, R5, 0x1, P5 ;  /* 0x000000051d007211 */ /* 0x004fc600028f0eff */
[----:B------:R2:W-:Y:S04]  /*c7e0*/  STL [R1+0x55c], R2 ;  /* 0x00055c0201007387 */ /* 0x0005e80000100800 */
[----:B------:R3:W-:Y:S01]  /*c7f0*/  STL [R1+0x334], R0 ;  /* 0x0003340001007387 */ /* 0x0007e20000100800 */
[----:B0-----:R-:W-:Y:S02]  /*c800*/  LEA R7, P5, R28, R4, 0x1 ;  /* 0x000000041c077211 */ /* 0x001fe400078a08ff */
[----:B--2---:R-:W-:-:S03]  /*c810*/  LEA.HI.X.SX32 R2, R19, R5, 0x1, P4 ;  /* 0x0000000513027211 */ /* 0x004fc600020f0eff */
[----:B------:R0:W-:Y:S01]  /*c820*/  STL [R1+0x560], R7 ;  /* 0x0005600701007387 */ /* 0x0001e20000100800 */
[----:B---3--:R-:W-:-:S03]  /*c830*/  LEA R0, P4, R9, R4, 0x1 ;  /* 0x0000000409007211 */ /* 0x008fc600078808ff */
[----:B------:R2:W-:Y:S04]  /*c840*/  STL [R1+0x33c], R2 ;  /* 0x00033c0201007387 */ /* 0x0005e80000100800 */
[----:B------:R3:W-:Y:S01]  /*c850*/  STL [R1+0x564], R0 ;  /* 0x0005640001007387 */ /* 0x0007e20000100800 */
[----:B0-----:R-:W-:Y:S02]  /*c860*/  LEA.HI.X.SX32 R7, R21, R5, 0x1, P3 ;  /* 0x0000000515077211 */ /* 0x001fe400018f0eff */
[----:B--2---:R-:W-:-:S03]  /*c870*/  LEA R2, P3, R15, R4, 0x1 ;  /* 0x000000040f027211 */ /* 0x004fc600078608ff */
[----:B------:R0:W-:Y:S01]  /*c880*/  STL [R1+0x344], R7 ;  /* 0x0003440701007387 */ /* 0x0001e20000100800 */
[----:B---3--:R-:W-:-:S03]  /*c890*/  LEA.HI.X.SX32 R0, R23, R5, 0x1, P2 ;  /* 0x0000000517007211 */ /* 0x008fc600010f0eff */
        /* <DEDUP_REMOVED lines=18> */
[----:B------:R-:W-:Y:S01]  /*c9c0*/  STL [R1+0x36c], R2 ;  /* 0x00036c0201007387 */ /* 0x000fe20000100800 */
[----:B------:R-:W-:-:S03]  /*c9d0*/  IMAD R22, R22, UR4, RZ ;  /* 0x0000000416167c24 */ /* 0x000fc6000f8e02ff */
[----:B------:R2:W-:Y:S01]  /*c9e0*/  STL [R1+0x57c], R0 ;  /* 0x00057c0001007387 */ /* 0x0005e20000100800 */
[-C--:B0-----:R-:W-:Y:S01]  /*c9f0*/  LEA.HI.X.SX32 R7, R15, R5.reuse, 0x1, P3 ;  /* 0x000000050f077211 */ /* 0x081fe200018f0eff */
[----:B------:R-:W-:Y:S01]  /*ca00*/  IMAD R16, R16, UR4, RZ ;  /* 0x0000000410107c24 */ /* 0x000fe2000f8e02ff */
[----:B--2---:R-:W-:Y:S02]  /*ca10*/  LEA.HI.X.SX32 R0, R20, R5, 0x1, P2 ;  /* 0x0000000514007211 */ /* 0x004fe400010f0eff */
[----:B------:R-:W-:Y:S01]  /*ca20*/  LEA R2, P3, R24, R4, 0x1 ;  /* 0x0000000418027211 */ /* 0x000fe200078608ff */
[----:B------:R0:W-:Y:S01]  /*ca30*/  STL [R1+0x374], R7 ;  /* 0x0003740701007387 */ /* 0x0001e20000100800 */
[----:B------:R-:W-:-:S03]  /*ca40*/  ULDC UR4, c[0x0][0x23c] ;  /* 0x00008f0000047ab9 */ /* 0x000fc60000000800 */
[----:B------:R-:W-:Y:S04]  /*ca50*/  STL [R1+0x37c], R0 ;  /* 0x00037c0001007387 */ /* 0x000fe80000100800 */
[----:B------:R2:W-:Y:S01]  /*ca60*/  STL [R1+0x580], R2 ;  /* 0x0005800201007387 */ /* 0x0005e20000100800 */
[-C--:B0-----:R-:W-:Y:S02]  /*ca70*/  LEA R7, P2, R22, R4.reuse, 0x1 ;  /* 0x0000000416077211 */ /* 0x081fe400078408ff */
[-C--:B--2---:R-:W-:Y:S02]  /*ca80*/  LEA.HI.X.SX32 R2, R11, R5.reuse, 0x1, P1 ;  /* 0x000000050b027211 */ /* 0x084fe400008f0eff */
[----:B------:R-:W-:Y:S01]  /*ca90*/  LEA R0, P1, R16, R4, 0x1 ;  /* 0x0000000410007211 */ /* 0x000fe200078208ff */
[----:B------:R-:W-:Y:S01]  /*caa0*/  STL [R1+0x584], R7 ;  /* 0x0005840701007387 */ /* 0x000fe20000100800 */
[----:B------:R-:W-:-:S03]  /*cab0*/  LEA.HI.X.SX32 R4, R13, R5, 0x1, P6 ;  /* 0x000000050d047211 */ /* 0x000fc600030f0eff */
[----:B------:R0:W-:Y:S04]  /*cac0*/  STL [R1+0x384], R2 ;  /* 0x0003840201007387 */ /* 0x0001e80000100800 */
[----:B------:R2:W-:Y:S01]  /*cad0*/  STL [R1+0x588], R0 ;  /* 0x0005880001007387 */ /* 0x0005e20000100800 */
[----:B------:R-:W3:Y:S01]  /*cae0*/  S2R R15, SR_TID.X ;  /* 0x00000000000f7919 */ /* 0x000ee20000002100 */
[-C--:B0-----:R-:W-:Y:S02]  /*caf0*/  LEA.HI.X.SX32 R2, R17, R5.reuse, 0x1, P5 ;  /* 0x0000000511027211 */ /* 0x081fe400028f0eff */
[-C--:B--2---:R-:W-:Y:S01]  /*cb00*/  LEA.HI.X.SX32 R0, R12, R5.reuse, 0x1, P4 ;  /* 0x000000050c007211 */ /* 0x084fe200020f0eff */
[----:B------:R0:W-:Y:S04]  /*cb10*/  STL [R1+0x198], R4 ;  /* 0x0001980401007387 */ /* 0x0001e80000100800 */
[----:B------:R2:W-:Y:S04]  /*cb20*/  STL [R1+0x19c], R2 ;  /* 0x00019c0201007387 */ /* 0x0005e80000100800 */
[----:B------:R5:W-:Y:S01]  /*cb30*/  STL [R1+0x1a0], R0 ;  /* 0x0001a00001007387 */ /* 0x000be20000100800 */
[----:B0-----:R-:W-:-:S02]  /*cb40*/  LEA.HI.X.SX32 R4, R24, R5, 0x1, P3 ;  /* 0x0000000518047211 */ /* 0x001fc400018f0eff */
[-C--:B--2---:R-:W-:Y:S02]  /*cb50*/  LEA.HI.X.SX32 R2, R22, R5.reuse, 0x1, P2 ;  /* 0x0000000516027211 */ /* 0x084fe400010f0eff */
[----:B-----5:R-:W-:Y:S01]  /*cb60*/  LEA.HI.X.SX32 R0, R16, R5, 0x1, P1 ;  /* 0x0000000510007211 */ /* 0x020fe200008f0eff */
[----:B------:R-:W-:Y:S01]  /*cb70*/  STL [R1+0x1a4], R4 ;  /* 0x0001a40401007387 */ /* 0x000fe20000100800 */
[----:B---3--:R-:W-:-:S03]  /*cb80*/  SHF.R.U32.HI R14, RZ, 0x4, R15 ;  /* 0x00000004ff0e7819 */ /* 0x008fc6000001160f */
[----:B------:R-:W-:Y:S01]  /*cb90*/  STL [R1+0x1a8], R2 ;  /* 0x0001a80201007387 */ /* 0x000fe20000100800 */
[----:B------:R-:W-:-:S03]  /*cba0*/  SGXT.U32 R14, R14, 0x3 ;  /* 0x000000030e0e781a */ /* 0x000fc60000000000 */
[----:B------:R0:W-:Y:S01]  /*cbb0*/  STL [R1+0x1ac], R0 ;  /* 0x0001ac0001007387 */ /* 0x0001e20000100800 */
[----:B------:R-:W-:Y:S02]  /*cbc0*/  SHF.R.U32.HI R15, RZ, 0x4, R15 ;  /* 0x00000004ff0f7819 */ /* 0x000fe4000001160f */
[C---:B------:R-:W-:Y:S02]  /*cbd0*/  LOP3.LUT R8, R14.reuse, 0x50, RZ, 0xfc, !PT ;  /* 0x000000500e087812 */ /* 0x040fe400078efcff */
[----:B------:R-:W-:Y:S01]  /*cbe0*/  LOP3.LUT R14, R14, 0x48, RZ, 0xfc, !PT ;  /* 0x000000480e0e7812 */ /* 0x000fe200078efcff */
[----:B-1----:R-:W-:Y:S01]  /*cbf0*/  VIADD R10, R10, 0x7f ;  /* 0x0000007f0a0a7836 */ /* 0x002fe20000000000 */
[----:B------:R-:W-:Y:S01]  /*cc00*/  SGXT.U32 R15, R15, 0x3 ;  /* 0x000000030f0f781a */ /* 0x000fe20000000000 */
[----:B------:R-:W-:Y:S01]  /*cc10*/  IMAD R7, R8, UR5, RZ ;  /* 0x0000000508077c24 */ /* 0x000fe2000f8e02ff */
[----:B----4-:R-:W-:Y:S01]  /*cc20*/  LEA.HI.X.SX32 R5, R6, UR11, 0x1, P0 ;  /* 0x0000000b06057c11 */ /* 0x010fe200080f0eff */
[----:B------:R-:W-:Y:S01]  /*cc30*/  ULDC UR11, c[0x0][0x238] ;  /* 0x00008e00000b7ab9 */ /* 0x000fe20000000800 */
[----:B------:R-:W0:Y:S02]  /*cc40*/  S2R R6, SR_TID.X ;  /* 0x0000000000067919 */ /* 0x000e240000002100 */
[----:B0-----:R-:W-:-:S05]  /*cc50*/  LOP3.LUT R0, R6, 0x7f, RZ, 0xc0, !PT ;  /* 0x0000007f06007812 */ /* 0x001fca00078ec0ff */
[----:B------:R-:W-:Y:S01]  /*cc60*/  IMAD R2, R0, UR4, RZ ;  /* 0x0000000400027c24 */ /* 0x000fe2000f8e02ff */
[----:B------:R-:W-:Y:S01]  /*cc70*/  ULDC UR4, c[0x0][0x238] ;  /* 0x00008e0000047ab9 */ /* 0x000fe20000000800 */
[----:B------:R-:W-:Y:S01]  /*cc80*/  IMAD R0, R14, UR6, RZ ;  /* 0x000000060e007c24 */ /* 0x000fe2000f8e02ff */
[----:B------:R-:W-:Y:S02]  /*cc90*/  LOP3.LUT R14, R15, 0x40, RZ, 0xfc, !PT ;  /* 0x000000400f0e7812 */ /* 0x000fe400078efcff */
[----:B------:R-:W-:Y:S01]  /*cca0*/  SHF.R.S32.HI R15, RZ, 0x1f, R10 ;  /* 0x0000001fff0f7819 */ /* 0x000fe2000001140a */
[----:B------:R-:W-:-:S03]  /*ccb0*/  IMAD.SHL.U32 R4, R6, 0x20, RZ ;  /* 0x0000002006047824 */ /* 0x000fc600078e00ff */
[----:B------:R-:W-:Y:S02]  /*ccc0*/  LEA.HI R15, R15, R10, RZ, 0x7 ;  /* 0x0000000a0f0f7211 */ /* 0x000fe400078f38ff */
[----:B------:R-:W-:Y:S02]  /*ccd0*/  LOP3.LUT R7, R4, 0x60, RZ, 0xc0, !PT ;  /* 0x0000006004077812 */ /* 0x000fe400078ec0ff */
[----:B------:R-:W-:-:S03]  /*cce0*/  SHF.R.S32.HI R4, RZ, 0x7, R15 ;  /* 0x00000007ff047819 */ /* 0x000fc6000001140f */
[----:B------:R0:W-:Y:S04]  /*ccf0*/  STL [R1+0x604], R7 ;  /* 0x0006040701007387 */ /* 0x0001e80000100800 */
[----:B------:R1:W-:Y:S04]  /*cd00*/  STL [R1+0x5ac], R4 ;  /* 0x0005ac0401007387 */ /* 0x0003e80000100800 */
[----:B------:R2:W-:Y:S04]  /*cd10*/  STL [R1+0x5e0], RZ ;  /* 0x0005e0ff01007387 */ /* 0x0005e80000100800 */
        /* <DEDUP_REMOVED lines=9> */
[----:B------:R2:W-:Y:S01]  /*cdb0*/  STL [R1+0x5c8], RZ ;  /* 0x0005c8ff01007387 */ /* 0x0005e20000100800 */
[----:B------:R-:W-:-:S03]  /*cdc0*/  SHF.R.U32.HI R15, RZ, 0x4, R6 ;  /* 0x00000004ff0f7819 */ /* 0x000fc60000011606 */
[----:B------:R2:W-:Y:S04]  /*cdd0*/  STL [R1+0x5cc], RZ ;  /* 0x0005ccff01007387 */ /* 0x0005e80000100800 */
[----:B------:R2:W-:Y:S04]  /*cde0*/  STL [R1+0x5b0], RZ ;  /* 0x0005b0ff01007387 */ /* 0x0005e80000100800 */
[----:B------:R2:W-:Y:S04]  /*cdf0*/  STL [R1+0x5b4], RZ ;  /* 0x0005b4ff01007387 */ /* 0x0005e80000100800 */
[----:B------:R2:W-:Y:S01]  /*ce00*/  STL [R1+0x5b8], RZ ;  /* 0x0005b8ff01007387 */ /* 0x0005e20000100800 */
[----:B------:R-:W-:-:S03]  /*ce10*/  SGXT.U32 R15, R15, 0x3 ;  /* 0x000000030f0f781a */ /* 0x000fc60000000000 */
[----:B------:R2:W-:Y:S01]  /*ce20*/  STL [R1+0x5bc], RZ ;  /* 0x0005bcff01007387 */ /* 0x0005e20000100800 */
[----:B------:R-:W-:Y:S01]  /*ce30*/  IMAD R8, R14, UR10, RZ ;  /* 0x0000000a0e087c24 */ /* 0x000fe2000f8e02ff */
[----:B------:R-:W-:Y:S01]  /*ce40*/  SHF.R.U32.HI R6, RZ, 0x4, R6 ;  /* 0x00000004ff067819 */ /* 0x000fe20000011606 */
[----:B------:R-:W-:Y:S01]  /*ce50*/  ULDC UR10, c[0x0][0x238] ;  /* 0x00008e00000a7ab9 */ /* 0x000fe20000000800 */
[C---:B------:R-:W-:Y:S02]  /*ce60*/  LOP3.LUT R14, R15.reuse, 0x30, RZ, 0xfc, !PT ;  /* 0x000000300f0e7812 */ /* 0x040fe400078efcff */
[----:B------:R-:W-:Y:S02]  /*ce70*/  LOP3.LUT R15, R15, 0x28, RZ, 0xfc, !PT ;  /* 0x000000280f0f7812 */ /* 0x000fe400078efcff */
[----:B------:R-:W-:Y:S01]  /*ce80*/  SGXT.U32 R6, R6, 0x3 ;  /* 0x000000030606781a */ /* 0x000fe20000000000 */
[----:B0-----:R-:W-:Y:S02]  /*ce90*/  IMAD R7, R14, UR11, RZ ;  /* 0x0000000b0e077c24 */ /* 0x001fe4000f8e02ff */
[----:B-1----:R-:W-:Y:S01]  /*cea0*/  IMAD R4, R15, UR12, RZ ;  /* 0x0000000c0f047c24 */ /* 0x002fe2000f8e02ff */
[----:B------:R-:W-:-:S02]  /*ceb0*/  LOP3.LUT R10, R6, 0x20, RZ, 0xfc, !PT ;  /* 0x00000020060a7812 */ /* 0x000fc400078efcff */
[C---:B------:R-:W-:Y:S02]  /*cec0*/  LOP3.LUT R14, R6.reuse, 0x18, RZ, 0xfc, !PT ;  /* 0x00000018060e7812 */ /* 0x040fe400078efcff */
[C---:B------:R-:W-:Y:S02]  /*ced0*/  LOP3.LUT R15, R6.reuse, 0x10, RZ, 0xfc, !PT ;  /* 0x00000010060f7812 */ /* 0x040fe400078efcff */
[----:B------:R-:W-:Y:S02]  /*cee0*/  SHF.R.S32.HI R0, RZ, 0x1f, R2 ;  /* 0x0000001fff007819 */ /* 0x000fe40000011402 */
[----:B------:R-:W-:Y:S01]  /*cef0*/  LOP3.LUT R6, R6, 0x8, RZ, 0xfc, !PT ;  /* 0x0000000806067812 */ /* 0x000fe200078efcff */
[----:B------:R-:W-:Y:S01]  /*cf00*/  IMAD R4, R10, UR13, RZ ;  /* 0x0000000d0a047c24 */ /* 0x000fe2000f8e02ff */
[C---:B------:R-:W-:Y:S01]  /*cf10*/  SHF.L.U64.HI R0, R2.reuse, 0x1, R0 ;  /* 0x0000000102007819 */ /* 0x040fe20000010200 */
[----:B------:R-:W-:Y:S02]  /*cf20*/  IMAD.SHL.U32 R2, R2, 0x2, RZ ;  /* 0x0000000202027824 */ /* 0x000fe400078e00ff */
[----:B------:R-:W-:-:S02]  /*cf30*/  IMAD R8, R14, UR14, RZ ;  /* 0x0000000e0e087c24 */ /* 0x000fc4000f8e02ff */
[----:B------:R-:W-:Y:S02]  /*cf40*/  IMAD R7, R15, UR15, RZ ;  /* 0x0000000f0f077c24 */ /* 0x000fe4000f8e02ff */
[----:B--2---:R-:W-:-:S07]  /*cf50*/  IMAD R4, R6, UR4, RZ ;  /* 0x0000000406047c24 */ /* 0x004fce000f8e02ff */
.L_x_2:
[----:B------:R-:W0:Y:S01]  /*cf60*/  S2R R15, SR_TID.X ;  /* 0x00000000000f7919 */ /* 0x000e220000002100 */
[----:B------:R-:W-:Y:S01]  /*cf70*/  PRMT R16, RZ, 0x7610, R16 ;  /* 0x00007610ff107816 */ /* 0x000fe20000000010 */
[----:B------:R-:W-:Y:S01]  /*cf80*/  ULDC UR4, c[0x0][0x238] ;  /* 0x00008e0000047ab9 */ /* 0x000fe20000000800 */
[----:B------:R-:W1:Y:S01]  /*cf90*/  S2R R21, SR_TID.X ;  /* 0x0000000000157919 */ /* 0x000e620000002100 */
[----:B------:R2:W-:Y:S01]  /*cfa0*/  STL.64 [R1+0xbd0], R22 ;  /* 0x000bd01601007387 */ /* 0x0005e20000100a00 */
[----:B------:R-:W-:Y:S01]  /*cfb0*/  PRMT R10, RZ, 0x7610, R10 ;  /* 0x00007610ff0a7816 */ /* 0x000fe2000000000a */
[----:B------:R-:W3:Y:S01]  /*cfc0*/  S2R R8, SR_TID.X ;  /* 0x0000000000087919 */ /* 0x000ee20000002100 */
[----:B------:R-:W-:Y:S02]  /*cfd0*/  PRMT R13, RZ, 0x7610, R13 ;  /* 0x00007610ff0d7816 */ /* 0x000fe4000000000d */
[----:B------:R-:W-:Y:S01]  /*cfe0*/  PRMT R18, RZ, 0x7610, R18 ;  /* 0x00007610ff127816 */ /* 0x000fe20000000012 */
[----:B------:R-:W-:Y:S01]  /*cff0*/  STL [R1+0xbc8], R28 ;  /* 0x000bc81c01007387 */ /* 0x000fe20000100800 */
[----:B--2---:R-:W-:-:S02]  /*d000*/  IMAD.MOV.U32 R22, RZ, RZ, R3 ;  /* 0x000000ffff167224 */ /* 0x004fc400078e0003 */
[----:B------:R-:W-:Y:S01]  /*d010*/  IMAD.MOV.U32 R23, RZ, RZ, R5 ;  /* 0x000000ffff177224 */ /* 0x000fe200078e0005 */
[----:B------:R-:W-:Y:S02]  /*d020*/  PRMT R20, RZ, 0x7610, R20 ;  /* 0x00007610ff147816 */ /* 0x000fe40000000014 */
[----:B------:R-:W-:Y:S02]  /*d030*/  PRMT R19, RZ, 0x7610, R19 ;  /* 0x00007610ff137816 */ /* 0x000fe40000000013 */
[----:B------:R-:W-:Y:S01]  /*d040*/  PRMT R12, RZ, 0x7610, R12 ;  /* 0x00007610ff0c7816 */ /* 0x000fe2000000000c */
[----:B------:R2:W-:Y:S01]  /*d050*/  STL.64 [R1+0x218], R22 ;  /* 0x0002181601007387 */ /* 0x0005e20000100a00 */
[----:B0-----:R-:W-:-:S04]  /*d060*/  SHF.R.U32.HI R14, RZ, 0x4, R15 ;  /* 0x00000004ff0e7819 */ /* 0x001fc8000001160f */
[----:B------:R-:W-:Y:S02]  /*d070*/  SGXT.U32 R14, R14, 0x3 ;  /* 0x000000030e0e781a */ /* 0x000fe40000000000 */
[----:B-1----:R-:W-:Y:S02]  /*d080*/  LEA.HI R3, R21, 0x38, RZ, 0x1c ;  /* 0x0000003815037811 */ /* 0x002fe400078fe0ff */
[C---:B------:R-:W-:Y:S01]  /*d090*/  ISETP.GE.AND P0, PT, R14.reuse, UR7, PT ;  /* 0x000000070e007c0c */ /* 0x040fe2000bf06270 */
[----:B------:R-:W-:Y:S01]  /*d0a0*/  IMAD R4, R14, UR10, RZ ;  /* 0x0000000a0e047c24 */ /* 0x000fe2000f8e02ff */
[----:B------:R-:W-:-:S03]  /*d0b0*/  ISETP.GE.AND P1, PT, R3, UR7, PT ;  /* 0x0000000703007c0c */ /* 0x000fc6000bf26270 */
[----:B------:R-:W-:Y:S01]  /*d0c0*/  IMAD.WIDE R4, R4, 0x2, R22 ;  /* 0x0000000204047825 */ /* 0x000fe200078e0216 */
[----:B------:R-:W-:-:S07]  /*d0d0*/  LOP3.LUT R6, R14, 0x70, RZ, 0xfc, !PT ;  /* 0x000000700e067812 */ /* 0x000fce00078efcff */
[----:B------:R0:W4:Y:S01]  /*d0e0*/  @!P0 LDG.E.U16 R16, desc[UR8][R4.64] ;  /* 0x0000000804108981 */ /* 0x000122000c1e1500 */
[C---:B------:R-:W-:Y:S01]  /*d0f0*/  ISETP.GE.AND P0, PT, R6.reuse, UR7, PT ;  /* 0x0000000706007c0c */ /* 0x040fe2000bf06270 */
[----:B------:R-:W-:Y:S02]  /*d100*/  IMAD R6, R6, UR10, RZ ;  /* 0x0000000a06067c24 */ /* 0x000fe4000f8e02ff */
[----:B0-----:R-:W-:-:S04]  /*d110*/  IMAD R4, R3, UR10, RZ ;  /* 0x0000000a03047c24 */ /* 0x001fc8000f8e02ff */
[----:B------:R-:W-:Y:S01]  /*d120*/  IMAD.WIDE R4, R4, 0x2, R22 ;  /* 0x0000000204047825 */ /* 0x000fe200078e0216 */
[----:B------:R-:W-:-:S04]  /*d130*/  PRMT R3, RZ, 0x7610, R3 ;  /* 0x00007610ff037816 */ /* 0x000fc80000000003 */
[----:B------:R0:W4:Y:S02]  /*d140*/  @!P1 LDG.E.U16 R10, desc[UR8][R4.64] ;  /* 0x00000008040a9981 */ /* 0x000124000c1e1500 */
[----:B0-----:R-:W-:Y:S01]  /*d150*/  IMAD.WIDE R4, R6, 0x2, R22 ;  /* 0x0000000206047825 */ /* 0x001fe200078e0216 */
[----:B------:R-:W-:-:S04]  /*d160*/  LOP3.LUT R6, R14, 0x68, RZ, 0xfc, !PT ;  /* 0x000000680e067812 */ /* 0x000fc800078efcff */
[----:B------:R0:W4:Y:S01]  /*d170*/  @!P0 LDG.E.U16 R3, desc[UR8][R4.64] ;  /* 0x0000000804038981 */ /* 0x000122000c1e1500 */
[C---:B------:R-:W-:Y:S01]  /*d180*/  ISETP.GE.AND P0, PT, R6.reuse, UR7, PT ;  /* 0x0000000706007c0c */ /* 0x040fe2000bf06270 */
[----:B------:R-:W-:-:S04]  /*d190*/  IMAD R6, R6, UR10, RZ ;  /* 0x0000000a06067c24 */ /* 0x000fc8000f8e02ff */
[----:B------:R-:W-:Y:S01]  /*d1a0*/  IMAD.WIDE R6, R6, 0x2, R22 ;  /* 0x0000000206067825 */ /* 0x000fe200078e0216 */
[----:B0-----:R-:W-:-:S07]  /*d1b0*/  PRMT R4, RZ, 0x7610, R4 ;  /* 0x00007610ff047816 */ /* 0x001fce0000000004 */
[----:B------:R0:W4:Y:S01]  /*d1c0*/  @!P0 LDG.E.U16 R4, desc[UR8][R6.64] ;  /* 0x0000000806048981 */ /* 0x000122000c1e1500 */
[----:B------:R-:W-:Y:S02]  /*d1d0*/  PRMT R5, RZ, 0x7610, R5 ;  /* 0x00007610ff057816 */ /* 0x000fe40000000005 */
[----:B---3--:R-:W-:-:S04]  /*d1e0*/  SHF.R.U32.HI R8, RZ, 0x4, R8 ;  /* 0x00000004ff087819 */ /* 0x008fc80000011608 */
[----:B------:R-:W-:Y:S02]  /*d1f0*/  SGXT.U32 R8, R8, 0x3 ;  /* 0x000000030808781a */ /* 0x000fe40000000000 */
[----:B0-----:R-:W-:-:S04]  /*d200*/  LOP3.LUT R6, R14, 0x60, RZ, 0xfc, !PT ;  /* 0x000000600e067812 */ /* 0x001fc800078efcff */
[C---:B------:R-:W-:Y:S01]  /*d210*/  ISETP.GE.AND P0, PT, R6.reuse, UR7, PT ;  /* 0x0000000706007c0c */ /* 0x040fe2000bf06270 */
[----:B------:R-:W-:-:S04]  /*d220*/  IMAD R6, R6, UR10, RZ ;  /* 0x0000000a06067c24 */ /* 0x000fc8000f8e02ff */
[----:B------:R-:W-:-:S08]  /*d230*/  IMAD.WIDE R6, R6, 0x2, R22 ;  /* 0x0000000206067825 */ /* 0x000fd000078e0216 */
[----:B------:R0:W3:Y:S01]  /*d240*/  @!P0 LDG.E.U16 R5, desc[UR8][R6.64] ;  /* 0x0000000806058981 */ /* 0x0000e2000c1e1500 */
[----:B------:R-:W-:Y:S02]  /*d250*/  LOP3.LUT R9, R8, 0x8, RZ, 0xfc, !PT ;  /* 0x0000000808097812 */ /* 0x000fe400078efcff */
[----:B------:R-:W-:Y:S02]  /*d260*/  LOP3.LUT R8, R14, 0x58, RZ, 0xfc, !PT ;  /* 0x000000580e087812 */ /* 0x000fe400078efcff */
[----:B------:R-:W-:Y:S02]  /*d270*/  ISETP.GE.AND P0, PT, R9, UR7, PT ;  /* 0x0000000709007c0c */ /* 0x000fe4000bf06270 */
[C---:B------:R-:W-:Y:S01]  /*d280*/  ISETP.GE.AND P1, PT, R8.reuse, UR7, PT ;  /* 0x0000000708007c0c */ /* 0x040fe2000bf26270 */
[----:B------:R-:W-:Y:S01]  /*d290*/  IMAD R8, R8, UR10, RZ ;  /* 0x0000000a08087c24 */ /* 0x000fe2000f8e02ff */
[----:B0-----:R-:W0:Y:S01]  /*d2a0*/  S2R R7, SR_TID.X ;  /* 0x0000000000077919 */ /* 0x001e220000002100 */
[----:B------:R-:W-:-:S02]  /*d2b0*/  PRMT R6, RZ, 0x7610, R6 ;  /* 0x00007610ff067816 */ /* 0x000fc40000000006 */
[----:B------:R-:W-:-:S08]  /*d2c0*/  IMAD.WIDE R8, R8, 0x2, R22 ;  /* 0x0000000208087825 */ /* 0x000fd000078e0216 */
[----:B------:R0:W3:Y:S02]  /*d2d0*/  @!P1 LDG.E.U16 R6, desc[UR8][R8.64] ;  /* 0x0000000808069981 */ /* 0x0000e4000c1e1500 */
[----:B0-----:R-:W-:-:S04]  /*d2e0*/  SHF.R.U32.HI R9, RZ, 0x4, R7 ;  /* 0x00000004ff097819 */ /* 0x001fc80000011607 */
[----:B------:R-:W-:-:S04]  /*d2f0*/  SGXT.U32 R9, R9, 0x3 ;  /* 0x000000030909781a */ /* 0x000fc80000000000 */
[C---:B------:R-:W-:Y:S02]  /*d300*/  LOP3.LUT R7, R9.reuse, 0x10, RZ, 0xfc, !PT ;  /* 0x0000001009077812 */ /* 0x040fe400078efcff */
[----:B------:R-:W-:Y:S02]  /*d310*/  LOP3.LUT R9, R9, 0x8, RZ, 0xfc, !PT ;  /* 0x0000000809097812 */ /* 0x000fe400078efcff */
[----:B------:R-:W-:Y:S02]  /*d320*/  ISETP.GE.AND P1, PT, R7, UR7, PT ;  /* 0x0000000707007c0c */ /* 0x000fe4000bf26270 */
[----:B------:R-:W0:Y:S01]  /*d330*/  S2R R7, SR_TID.X ;  /* 0x0000000000077919 */ /* 0x000e220000002100 */
[----:B------:R-:W-:Y:S01]  /*d340*/  IMAD R9, R9, UR4, RZ ;  /* 0x0000000409097c24 */ /* 0x000fe2000f8e02ff */
[----:B------:R-:W-:-:S03]  /*d350*/  ULDC UR4, c[0x0][0x238] ;  /* 0x00008e0000047ab9 */ /* 0x000fc60000000800 */
[----:B------:R-:W-:-:S05]  /*d360*/  IMAD.WIDE R8, R9, 0x2, R22 ;  /* 0x0000000209087825 */ /* 0x000fca00078e0216 */
[----:B------:R0:W3:Y:S02]  /*d370*/  @!P0 LDG.E.U16 R13, desc[UR8][R8.64] ;  /* 0x00000008080d8981 */ /* 0x0000e4000c1e1500 */
[--C-:B0-----:R-:W-:Y:S02]  /*d380*/  SHF.R.U32.HI R9, RZ, 0x4, R7.reuse ;  /* 0x00000004ff097819 */ /* 0x101fe40000011607 */
[----:B------:R-:W-:Y:S02]  /*d390*/  SHF.R.U32.HI R7, RZ, 0x4, R7 ;  /* 0x00000004ff077819 */ /* 0x000fe40000011607 */
[----:B------:R-:W-:Y:S02]  /*d3a0*/  SGXT.U32 R9, R9, 0x3 ;  /* 0x000000030909781a */ /* 0x000fe40000000000 */
[----:B------:R-:W-:Y:S02]  /*d3b0*/  SGXT.U32 R7, R7, 0x3 ;  /* 0x000000030707781a */ /* 0x000fe40000000000 */
[----:B------:R-:W-:-:S02]  /*d3c0*/  LOP3.LUT R8, R9, 0x18, RZ, 0xfc, !PT ;  /* 0x0000001809087812 */ /* 0x000fc400078efcff */
[----:B------:R-:W-:Y:S02]  /*d3d0*/  LOP3.LUT R9, R9, 0x10, RZ, 0xfc, !PT ;  /* 0x0000001009097812 */ /* 0x000fe400078efcff */
[----:B------:R-:W-:Y:S02]  /*d3e0*/  ISETP.GE.AND P0, PT, R8, UR7, PT ;  /* 0x0000000708007c0c */ /* 0x000fe4000bf06270 */
[----:B------:R-:W-:Y:S01]  /*d3f0*/  LOP3.LUT R7, R7, 0x20, RZ, 0xfc, !PT ;  /* 0x0000002007077812 */ /* 0x000fe200078efcff */
[----:B------:R-:W-:Y:S01]  /*d400*/  IMAD R9, R9, UR4, RZ ;  /* 0x0000000409097c24 */ /* 0x000fe2000f8e02ff */
[----:B------:R-:W-:-:S03]  /*d410*/  ULDC UR4, c[0x0][0x238] ;  /* 0x00008e0000047ab9 */ /* 0x000fc60000000800 */
[----:B------:R-:W-:-:S05]  /*d420*/  IMAD.WIDE R8, R9, 0x2, R22 ;  /* 0x0000000209087825 */ /* 0x000fca00078e0216 */
[----:B------:R0:W3:Y:S01]  /*d430*/  @!P1 LDG.E.U16 R18, desc[UR8][R8.64] ;  /* 0x0000000808129981 */ /* 0x0000e2000c1e1500 */
[----:B------:R-:W-:Y:S02]  /*d440*/  ISETP.GE.AND P1, PT, R7, UR7, PT ;  /* 0x0000000707007c0c */ /* 0x000fe4000bf26270 */
[----:B------:R-:W1:Y:S01]  /*d450*/  S2R R7, SR_TID.X ;  /* 0x0000000000077919 */ /* 0x000e620000002100 */
[----:B0-----:R-:W0:Y:S01]  /*d460*/  S2R R9, SR_TID.X ;  /* 0x0000000000097919 */ /* 0x001e220000002100 */
[----:B-1----:R-:W-:-:S04]  /*d470*/  SHF.R.U32.HI R7, RZ, 0x4, R7 ;  /* 0x00000004ff077819 */ /* 0x002fc80000011607 */
[----:B------:R-:W-:Y:S02]  /*d480*/  SGXT.U32 R7, R7, 0x3 ;  /* 0x000000030707781a */ /* 0x000fe40000000000 */
[----:B0-----:R-:W-:-:S04]  /*d490*/  SHF.R.U32.HI R9, RZ, 0x4, R9 ;  /* 0x00000004ff097819 */ /* 0x001fc80000011609 */
[----:B------:R-:W-:-:S04]  /*d4a0*/  SGXT.U32 R9, R9, 0x3 ;  /* 0x000000030909781a */ /* 0x000fc80000000000 */
[----:B------:R-:W-:-:S05]  /*d4b0*/  LOP3.LUT R9, R9, 0x18, RZ, 0xfc, !PT ;  /* 0x0000001809097812 */ /* 0x000fca00078efcff */
[----:B------:R-:W-:Y:S01]  /*d4c0*/  IMAD R9, R9, UR4, RZ ;  /* 0x0000000409097c24 */ /* 0x000fe2000f8e02ff */
[----:B------:R-:W-:-:S03]  /*d4d0*/  ULDC UR4, c[0x0][0x238] ;  /* 0x00008e0000047ab9 */ /* 0x000fc60000000800 */
[----:B------:R-:W-:-:S05]  /*d4e0*/  IMAD.WIDE R8, R9, 0x2, R22 ;  /* 0x0000000209087825 */ /* 0x000fca00078e0216 */
[----:B------:R0:W3:Y:S02]  /*d4f0*/  @!P0 LDG.E.U16 R20, desc[UR8][R8.64] ;  /* 0x0000000808148981 */ /* 0x0000e4000c1e1500 */
[C---:B0-----:R-:W-:Y:S02]  /*d500*/  LOP3.LUT R9, R7.reuse, 0x20, RZ, 0xfc, !PT ;  /* 0x0000002007097812 */ /* 0x041fe400078efcff */
[----:B------:R-:W-:Y:S02]  /*d510*/  LOP3.LUT R8, R7, 0x28, RZ, 0xfc, !PT ;  /* 0x0000002807087812 */ /* 0x000fe400078efcff */
[----:B------:R-:W0:Y:S01]  /*d520*/  S2R R7, SR_TID.X ;  /* 0x0000000000077919 */ /* 0x000e220000002100 */
[----:B------:R-:W-:Y:S01]  /*d530*/  IMAD R9, R9, UR4, RZ ;  /* 0x0000000409097c24 */ /* 0x000fe2000f8e02ff */
[----:B------:R-:W-:Y:S01]  /*d540*/  ISETP.GE.AND P0, PT, R8, UR7, PT ;  /* 0x0000000708007c0c */ /* 0x000fe2000bf06270 */
[----:B------:R-:W-:Y:S02]  /*d550*/  ULDC UR4, c[0x0][0x238] ;  /* 0x00008e0000047ab9 */ /* 0x000fe40000000800 */
[----:B------:R-:W-:-:S05]  /*d560*/  IMAD.WIDE R8, R9, 0x2, R22 ;  /* 0x0000000209087825 */ /* 0x000fca00078e0216 */
[----:B------:R1:W3:Y:S02]  /*d570*/  @!P1 LDG.E.U16 R19, desc[UR8][R8.64] ;  /* 0x0000000808139981 */ /* 0x0002e4000c1e1500 */
[----:B-1----:R-:W1:Y:S01]  /*d580*/  S2R R9, SR_TID.X ;  /* 0x0000000000097919 */ /* 0x002e620000002100 */
[----:B0-----:R-:W-:-:S04]  /*d590*/  SHF.R.U32.HI R7, RZ, 0x4, R7 ;  /* 0x00000004ff077819 */ /* 0x001fc80000011607 */
[----:B------:R-:W-:Y:S02]  /*d5a0*/  SGXT.U32 R7, R7, 0x3 ;  /* 0x000000030707781a */ /* 0x000fe40000000000 */
[----:B-1----:R-:W-:-:S04]  /*d5b0*/  SHF.R.U32.HI R9, RZ, 0x4, R9 ;  /* 0x00000004ff097819 */ /* 0x002fc80000011609 */
[----:B------:R-:W-:-:S04]  /*d5c0*/  SGXT.U32 R9, R9, 0x3 ;  /* 0x000000030909781a */ /* 0x000fc80000000000 */
[----:B------:R-:W-:-:S05]  /*d5d0*/  LOP3.LUT R9, R9, 0x28, RZ, 0xfc, !PT ;  /* 0x0000002809097812 */ /* 0x000fca00078efcff */
[----:B------:R-:W-:Y:S01]  /*d5e0*/  IMAD R9, R9, UR4, RZ ;  /* 0x0000000409097c24 */ /* 0x000fe2000f8e02ff */
[----:B------:R-:W-:Y:S01]  /*d5f0*/  LOP3.LUT R7, R7, 0x30, RZ, 0xfc, !PT ;  /* 0x0000003007077812 */ /* 0x000fe200078efcff */
[----:B------:R-:W-:Y:S02]  /*d600*/  ULDC UR4, c[0x0][0x238] ;  /* 0x00008e0000047ab9 */ /* 0x000fe40000000800 */
[----:B------:R-:W-:-:S05]  /*d610*/  IMAD.WIDE R8, R9, 0x2, R22 ;  /* 0x0000000209087825 */ /* 0x000fca00078e0216 */
[----:B------:R0:W3:Y:S01]  /*d620*/  @!P0 LDG.E.U16 R12, desc[UR8][R8.64] ;  /* 0x00000008080c8981 */ /* 0x0000e2000c1e1500 */
[----:B------:R-:W-:Y:S02]  /*d630*/  ISETP.GE.AND P0, PT, R7, UR7, PT ;  /* 0x0000000707007c0c */ /* 0x000fe4000bf06270 */
[----:B------:R-:W-:-:S04]  /*d640*/  LOP3.LUT R7, R14, 0x40, RZ, 0xfc, !PT ;  /* 0x000000400e077812 */ /* 0x000fc800078efcff */
[----:B------:R-:W-:Y:S02]  /*d650*/  ISETP.GE.AND P1, PT, R7, UR7, PT ;  /* 0x0000000707007c0c */ /* 0x000fe4000bf26270 */
[----:B------:R-:W1:Y:S01]  /*d660*/  S2R R7, SR_TID.X ;  /* 0x0000000000077919 */ /* 0x000e620000002100 */
[----:B------:R-:W-:-:S04]  /*d670*/  SHF.R.U32.HI R15, RZ, 0x4, R15 ;  /* 0x00000004ff0f7819 */ /* 0x000fc8000001160f */
[----:B------:R-:W-:-:S04]  /*d680*/  SGXT.U32 R15, R15, 0x3 ;  /* 0x000000030f0f781a */ /* 0x000fc80000000000 */
[----:B------:R-:W-:Y:S02]  /*d690*/  LOP3.LUT R15, R15, 0x30, RZ, 0xfc, !PT ;  /* 0x000000300f0f7812 */ /* 0x000fe400078efcff */
[----:B------:R-:W-:-:S03]  /*d6a0*/  LOP3.LUT R14, R14, 0x40, RZ, 0xfc, !PT ;  /* 0x000000400e0e7812 */ /* 0x000fc600078efcff */
[----:B------:R-:W-:Y:S01]  /*d6b0*/  IMAD R15, R15, UR4, RZ ;  /* 0x000000040f0f7c24 */ /* 0x000fe2000f8e02ff */
[----:B------:R-:W-:Y:S01]  /*d6c0*/  PRMT R11, RZ, 0x7610, R11 ;  /* 0x00007610ff0b7816 */ /* 0x000fe2000000000b */
[----:B------:R-:W-:Y:S02]  /*d6d0*/  ULDC UR4, c[0x0][0x238] ;  /* 0x00008e0000047ab9 */ /* 0x000fe40000000800 */
[----:B0-----:R-:W-:-:S04]  /*d6e0*/  IMAD.WIDE R8, R15, 0x2, R22 ;  /* 0x000000020f087825 */ /* 0x001fc800078e0216 */
[----:B------:R-:W-:Y:S01]  /*d6f0*/  IMAD R14, R14, UR4, RZ ;  /* 0x000000040e0e7c24 */ /* 0x000fe2000f8e02ff */
[----:B------:R0:W3:Y:S01]  /*d700*/  @!P0 LDG.E.U16 R11, desc[UR8][R8.64] ;  /* 0x00000008080b8981 */ /* 0x0000e2000c1e1500 */
[----:B------:R-:W-:Y:S02]  /*d710*/  ULDC UR4, c[0x0][0x238] ;  /* 0x00008e0000047ab9 */ /* 0x000fe40000000800 */
[----:B------:R-:W-:Y:S01]  /*d720*/  IMAD.WIDE R14, R14, 0x2, R22 ;  /* 0x000000020e0e7825 */ /* 0x000fe200078e0216 */
[----:B0-----:R-:W-:-:S06]  /*d730*/  PRMT R9, RZ, 0x7610, R9 ;  /* 0x00007610ff097816 */ /* 0x001fcc0000000009 */
[----:B------:R1:W3:Y:S02]  /*d740*/  @!P1 LDG.E.U16 R9, desc[UR8][R14.64] ;  /* 0x000000080e099981 */ /* 0x0002e4000c1e1500 */
[----:B-1----:R-:W-:-:S04]  /*d750*/  SHF.R.U32.HI R14, RZ, 0x4, R7 ;  /* 0x00000004ff0e7819 */ /* 0x002fc80000011607 */
[----:B------:R-:W-:-:S04]  /*d760*/  SGXT.U32 R14, R14, 0x3 ;  /* 0x000000030e0e781a */ /* 0x000fc80000000000 */
[C---:B------:R-:W-:Y:S02]  /*d770*/  LOP3.LUT R7, R14.reuse, 0x48, RZ, 0xfc, !PT ;  /* 0x000000480e077812 */ /* 0x040fe400078efcff */
[----:B------:R-:W-:Y:S02]  /*d780*/  LOP3.LUT R15, R14, 0x48, RZ, 0xfc, !PT ;  /* 0x000000480e0f7812 */ /* 0x000fe400078efcff */
[----:B------:R-:W-:-:S03]  /*d790*/  ISETP.GE.AND P0, PT, R7, UR7, PT ;  /* 0x0000000707007c0c */ /* 0x000fc6000bf06270 */
[----:B------:R-:W-:Y:S01]  /*d7a0*/  IMAD R15, R15, UR4, RZ ;  /* 0x000000040f0f7c24 */ /* 0x000fe2000f8e02ff */
[----:B------:R-:W-:Y:S01]  /*d7b0*/  LOP3.LUT R7, R14, 0x50, RZ, 0xfc, !PT ;  /* 0x000000500e077812 */ /* 0x000fe200078efcff */
[----:B------:R-:W-:Y:S01]  /*d7c0*/  ULDC UR4, c[0x0][0x238] ;  /* 0x00008e0000047ab9 */ /* 0x000fe20000000800 */
[----:B------:R-:W-:Y:S01]  /*d7d0*/  PRMT R8, RZ, 0x7610, R8 ;  /* 0x00007610ff087816 */ /* 0x000fe20000000008 */
[----:B------:R-:W-:-:S06]  /*d7e0*/  IMAD.WIDE R14, R15, 0x2, R22 ;  /* 0x000000020f0e7825 */ /* 0x000fcc00078e0216 */
[----:B------:R0:W3:Y:S02]  /*d7f0*/  @!P0 LDG.E.U16 R8, desc[UR8][R14.64] ;  /* 0x000000080e088981 */ /* 0x0000e4000c1e1500 */
[----:B0-----:R-:W0:Y:S01]  /*d800*/  S2R R15, SR_TID.X ;  /* 0x00000000000f7919 */ /* 0x001e220000002100 */
[----:B------:R-:W-:Y:S02]  /*d810*/  ISETP.GE.AND P1, PT, R7, UR7, PT ;  /* 0x0000000707007c0c */ /* 0x000fe4000bf26270 */
[----:B------:R-:W-:Y:S02]  /*d820*/  PRMT R7, RZ, 0x7610, R7 ;  /* 0x00007610ff077816 */ /* 0x000fe40000000007 */
[----:B0-----:R-:W-:-:S04]  /*d830*/  SHF.R.U32.HI R15, RZ, 0x4, R15 ;  /* 0x00000004ff0f7819 */ /* 0x001fc8000001160f */
[----:B------:R-:W-:-:S04]  /*d840*/  SGXT.U32 R15, R15, 0x3 ;  /* 0x000000030f0f781a */ /* 0x000fc80000000000 */
[----:B------:R-:W-:-:S05]  /*d850*/  LOP3.LUT R15, R15, 0x50, RZ, 0xfc, !PT ;  /* 0x000000500f0f7812 */ /* 0x000fca00078efcff */
[----:B------:R-:W-:-:S04]  /*d860*/  IMAD R15, R15, UR4, RZ ;  /* 0x000000040f0f7c24 */ /* 0x000fc8000f8e02ff */
[----:B------:R-:W-:-:S05]  /*d870*/  IMAD.WIDE R14, R15, 0x2, R22 ;  /* 0x000000020f0e7825 */ /* 0x000fca00078e0216 */
[----:B------:R0:W3:Y:S02]  /*d880*/  @!P1 LDG.E.U16 R7, desc[UR8][R14.64] ;  /* 0x000000080e079981 */ /* 0x0000e4000c1e1500 */
[----:B0-----:R-:W-:-:S04]  /*d890*/  LEA.HI R14, R21, 0x78, RZ, 0x1c ;  /* 0x00000078150e7811 */ /* 0x001fc800078fe0ff */
[C---:B------:R-:W-:Y:S01]  /*d8a0*/  ISETP.GE.AND P0, PT, R14.reuse, UR7, PT ;  /* 0x000000070e007c0c */ /* 0x040fe2000bf06270 */
[----:B------:R-:W-:Y:S01]  /*d8b0*/  IMAD R14, R14, UR10, RZ ;  /* 0x0000000a0e0e7c24 */ /* 0x000fe2000f8e02ff */
[----:B------:R-:W-:-:S03]  /*d8c0*/  PRMT R17, RZ, 0x7610, R17 ;  /* 0x00007610ff117816 */ /* 0x000fc60000000011 */
[----:B------:R-:W-:Y:S02]  /*d8d0*/  IMAD.WIDE R14, R14, 0x2, R22 ;  /* 0x000000020e0e7825 */ /* 0x000fe400078e0216 */
[----:B--2---:R-:W2:Y:S06]  /*d8e0*/  LDL.LU.64 R22, [R1+0xbd0] ;  /* 0x000bd00001167983 */ /* 0x004eac0000300a00 */
[----:B------:R0:W3:Y:S02]  /*d8f0*/  @!P0 LDG.E.U16 R17, desc[UR8][R14.64] ;  /* 0x000000080e118981 */ /* 0x0000e4000c1e1500 */
[----:B0-----:R-:W0:Y:S02]  /*d900*/  S2R R15, SR_TID.X ;  /* 0x00000000000f7919 */ /* 0x001e240000002100 */
[----:B0-----:R-:W-:-:S02]  /*d910*/  LOP3.LUT R14, R15, 0x7f, RZ, 0xc0, !PT ;  /* 0x0000007f0f0e7812 */ /* 0x001fc400078ec0ff */
[----:B------:R-:W4:Y:S02]  /*d920*/  LDL R15, [R1+0x574] ;  /* 0x00057400010f7983 */ /* 0x000f240000100800 */
[----:B------:R-:W-:Y:S02]  /*d930*/  ISETP.GE.AND P0, PT, R14, UR7, PT ;  /* 0x000000070e007c0c */ /* 0x000fe4000bf06270 */
[----:B------:R-:W-:Y:S01]  /*d940*/  PRMT R26, RZ, 0x7610, R26 ;  /* 0x00007610ff1a7816 */ /* 0x000fe2000000001a */
[----:B------:R-:W-:Y:S01]  /*d950*/  BAR.SYNC.DEFER_BLOCKING 0x0 ;  /* 0x0000000000007b1d */ /* 0x000fe20000010000 */
[----:B----45:R-:W-:-:S05]  /*d960*/  IADD3 R14, P1, R15, R2, RZ ;  /* 0x000000020f0e7210 */ /* 0x030fca0007f3e0ff */
[----:B------:R-:W4:Y:S02]  /*d970*/  LDL R15, [R1+0x198] ;  /* 0x00019800010f7983 */ /* 0x000f240000100800 */
[----:B----4-:R-:W-:-:S05]  /*d980*/  IMAD.X R15, R15, 0x1, R0, P1 ;  /* 0x000000010f0f7824 */ /* 0x010fca00008e0600 */
[----:B------:R0:W4:Y:S04]  /*d990*/  @!P0 LDG.E.U16 R26, desc[UR8][R14.64] ;  /* 0x000000080e1a8981 */ /* 0x000128000c1e1500 */
[----:B------:R-:W0:Y:S02]  /*d9a0*/  LDL R15, [R1+0x5a4] ;  /* 0x0005a400010f7983 */ /* 0x000e240000100800 */
[----:B0-----:R-:W-:Y:S02]  /*d9b0*/  IADD3 R14, P1, R15, R2, RZ ;  /* 0x000000020f0e7210 */ /* 0x001fe40007f3e0ff */
[----:B------:R-:W2:Y:S01]  /*d9c0*/  LDL R15, [R1+0x5a0] ;  /* 0x0005a000010f7983 */ /* 0x000ea20000100800 */
[----:B------:R-:W-:Y:S02]  /*d9d0*/  PRMT R27, RZ, 0x7610, R27 ;  /* 0x00007610ff1b7816 */ /* 0x000fe4000000001b */
[----:B--2---:R-:W-:-:S05]  /*d9e0*/  IMAD.X R15, R15, 0x1, R0, P1 ;  /* 0x000000010f0f7824 */ /* 0x004fca00008e0600 */
[----:B------:R0:W2:Y:S04]  /*d9f0*/  @!P0 LDG.E.U16 R27, desc[UR8][R14.64] ;  /* 0x000000080e1b8981 */ /* 0x0000a8000c1e1500 */
[----:B------:R-:W0:Y:S02]  /*da00*/  LDL R15, [R1+0x554] ;  /* 0x00055400010f7983 */ /* 0x000e240000100800 */
[----:B0-----:R-:W-:Y:S02]  /*da10*/  IADD3 R14, P1, R15, R2, RZ ;  /* 0x000000020f0e7210 */ /* 0x001fe40007f3e0ff */
[----:B------:R-:W3:Y:S01]  /*da20*/  LDL R15, [R1+0x34c] ;  /* 0x00034c00010f7983 */ /* 0x000ee20000100800 */
[----:B------:R-:W-:Y:S02]  /*da30*/  PRMT R25, RZ, 0x7610, R25 ;  /* 0x00007610ff197816 */ /* 0x000fe40000000019 */
[----:B---3--:R-:W-:-:S05]  /*da40*/  IADD3.X R15, R15, R0, RZ, P1, !PT ;  /* 0x000000000f0f7210 */ /* 0x008fca0000ffe4ff */
[----:B------:R0:W3:Y:S04]  /*da50*/  @!P0 LDG.E.U16 R25, desc[UR8][R14.64] ;  /* 0x000000080e198981 */ /* 0x0000e8000c1e1500 */
[----:B------:R-:W0:Y:S02]  /*da60*/  LDL R15, [R1+0x534] ;  /* 0x00053400010f7983 */ /* 0x000e240000100800 */
[----:B0-----:R-:W-:Y:S02]  /*da70*/  IADD3 R14, P1, R15, R2, RZ ;  /* 0x000000020f0e7210 */ /* 0x001fe40007f3e0ff */
[----:B------:R-:W4:Y:S01]  /*da80*/  LDL R15, [R1+0x30c] ;  /* 0x00030c00010f7983 */ /* 0x000f220000100800 */
[----:B------:R-:W-:Y:S02]  /*da90*/  PRMT R24, RZ, 0x7610, R24 ;  /* 0x00007610ff187816 */ /* 0x000fe40000000018 */
        /* <DEDUP_REMOVED lines=8> */
[----:B------:R-:W3:Y:S01]  /*db20*/  LDL R15, [R1+0x4f0] ;  /* 0x0004f000010f7983 */ /* 0x000ee20000100800 */
[----:B0-----:R-:W-:Y:S01]  /*db30*/  SHF.R.S32.HI R14, RZ, 0x6, R21 ;  /* 0x00000006ff0e7819 */ /* 0x001fe20000011415 */
[----:B------:R-:W-:-:S03]  /*db40*/  IMAD.SHL.U32 R21, R21, 0x2, RZ ;  /* 0x0000000215157824 */ /* 0x000fc600078e00ff */
[----:B------:R-:W-:-:S04]  /*db50*/  SGXT R14, R14, 0x1 ;  /* 0x000000010e0e781a */ /* 0x000fc80000000200 */
[----:B------:R-:W-:-:S04]  /*db60*/  LOP3.LUT R14, R14, 0x90, RZ, 0xc0, !PT ;  /* 0x000000900e0e7812 */ /* 0x000fc800078ec0ff */
[----:B------:R-:W-:Y:S02]  /*db70*/  LOP3.LUT R21, R14, 0x7e, R21, 0x78, !PT ;  /* 0x0000007e0e157812 */ /* 0x000fe400078e7815 */
[----:B---3--:R-:W-:Y:S02]  /*db80*/  IADD3 R14, P1, R15, R2, RZ ;  /* 0x000000020f0e7210 */ /* 0x008fe40007f3e0ff */
[----:B------:R-:W3:Y:S01]  /*db90*/  LDL R15, [R1+0x28c] ;  /* 0x00028c00010f7983 */ /* 0x000ee20000100800 */
[----:B------:R-:W-:Y:S02]  /*dba0*/  PRMT R29, RZ, 0x7610, R29 ;  /* 0x00007610ff1d7816 */ /* 0x000fe4000000001d */
[----:B---3--:R-:W-:-:S05]  /*dbb0*/  IMAD.X R15, R15, 0x1, R0, P1 ;  /* 0x000000010f0f7824 */ /* 0x008fca00008e0600 */
[----:B------:R0:W3:Y:S04]  /*dbc0*/  @!P0 LDG.E.U16 R29, desc[UR8][R14.64] ;  /* 0x000000080e1d8981 */ /* 0x0000e8000c1e1500 */
[----:B------:R-:W0:Y:S02]  /*dbd0*/  LDL R15, [R1+0x4d0] ;  /* 0x0004d000010f7983 */ /* 0x000e240000100800 */
[----:B0-----:R-:W-:Y:S02]  /*dbe0*/  IADD3 R14, P1, R15, R2, RZ ;  /* 0x000000020f0e7210 */ /* 0x001fe40007f3e0ff */
[----:B------:R-:W4:Y:S01]  /*dbf0*/  LDL R15, [R1+0x24c] ;  /* 0x00024c00010f7983 */ /* 0x000f220000100800 */
[----:B------:R-:W-:Y:S02]  /*dc00*/  PRMT R22, RZ, 0x7610, R22 ;  /* 0x00007610ff167816 */ /* 0x000fe40000000016 */
[----:B----4-:R-:W-:-:S05]  /*dc10*/  IMAD.X R15, R15, 0x1, R0, P1 ;  /* 0x000000010f0f7824 */ /* 0x010fca00008e0600 */
[----:B------:R0:W4:Y:S04]  /*dc20*/  @!P0 LDG.E.U16 R22, desc[UR8][R14.64] ;  /* 0x000000080e168981 */ /* 0x000128000c1e1500 */
[----:B------:R-:W0:Y:S01]  /*dc30*/  LDL R15, [R1+0x4b0] ;  /* 0x0004b000010f7983 */ /* 0x000e220000100800 */
[----:B------:R-:W1:Y:S01]  /*dc40*/  S2UR UR5, SR_CgaCtaId ;  /* 0x00000000000579c3 */ /* 0x000e620000008800 */
[----:B------:R-:W-:Y:S01]  /*dc50*/  UMOV UR4, 0x400 ;  /* 0x0000040000047882 */ /* 0x000fe20000000000 */
[----:B0-----:R-:W-:Y:S02]  /*dc60*/  IADD3 R14, P1, R15, R2, RZ ;  /* 0x000000020f0e7210 */ /* 0x001fe40007f3e0ff */
[----:B------:R-:W2:Y:S01]  /*dc70*/  LDL R15, [R1+0x204] ;  /* 0x00020400010f7983 */ /* 0x000ea20000100800 */
[----:B-1----:R-:W-:-:S09]  /*dc80*/  ULEA UR4, UR5, UR4, 0x18 ;  /* 0x0000000405047291 */ /* 0x002fd2000f8ec03f */
[----:B------:R0:W-:Y:S02]  /*dc90*/  STS.U16 [R21+UR4+0x8000], R16 ;  /* 0x0080001015007988 */ /* 0x0001e40008000404 */
[----:B0-----:R-:W-:Y:S01]  /*dca0*/  PRMT R16, RZ, 0x7610, R16 ;  /* 0x00007610ff107816 */ /* 0x001fe20000000010 */
[----:B--2---:R-:W-:-:S05]  /*dcb0*/  IMAD.X R15, R15, 0x1, R0, P1 ;  /* 0x000000010f0f7824 */ /* 0x004fca00008e0600 */
[----:B------:R0:W2:Y:S04]  /*dcc0*/  @!P0 LDG.E.U16 R16, desc[UR8][R14.64] ;  /* 0x000000080e108981 */ /* 0x0000a8000c1e1500 */
[----:B------:R-:W0:Y:S02]  /*dcd0*/  LDL R15, [R1+0x490] ;  /* 0x00049000010f7983 */ /* 0x000e240000100800 */
[----:B0-----:R-:W-:Y:S02]  /*dce0*/  IADD3 R14, P1, R15, R2, RZ ;  /* 0x000000020f0e7210 */ /* 0x001fe40007f3e0ff */
[----:B------:R-:W3:Y:S04]  /*dcf0*/  LDL R15, [R1+0x1c4] ;  /* 0x0001c400010f7983 */ /* 0x000ee80000100800 */
[----:B------:R0:W-:Y:S02]  /*dd00*/  STS.U16 [R21+UR4+0x8100], R13 ;  /* 0x0081000d15007988 */ /* 0x0001e40008000404 */
[----:B0-----:R-:W-:-:S02]  /*dd10*/  PRMT R13, RZ, 0x7610, R13 ;  /* 0x00007610ff0d7816 */ /* 0x001fc4000000000d */
[----:B------:R0:W-:Y:S04]  /*dd20*/  STS.U16 [R21+UR4+0x8900], R8 ;  /* 0x0089000815007988 */ /* 0x0001e80008000404 */
[----:B------:R1:W-:Y:S04]  /*dd30*/  STS.U16 [R21+UR4+0x8800], R9 ;  /* 0x0088000915007988 */ /* 0x0003e80008000404 */
[----:B0-----:R-:W4:Y:S04]  /*dd40*/  LDL R8, [R1+0x1d8] ;  /* 0x0001d80001087983 */ /* 0x001f280000100800 */
[----:B-1----:R-:W2:Y:S04]  /*dd50*/  LDL R9, [R1+0x450] ;  /* 0x0004500001097983 */ /* 0x002ea80000100800 */
[----:B------:R0:W-:Y:S04]  /*dd60*/  STS.U16 [R21+UR4+0x8d00], R4 ;  /* 0x008d000415007988 */ /* 0x0001e80008000404 */
[----:B------:R1:W-:Y:S04]  /*dd70*/  STS.U16 [R21+UR4+0x8c00], R5 ;  /* 0x008c000515007988 */ /* 0x0003e80008000404 */
[----:B0-----:R-:W2:Y:S04]  /*dd80*/  LDL R4, [R1+0x220] ;  /* 0x0002200001047983 */ /* 0x001ea80000100800 */
[----:B-1----:R-:W2:Y:S01]  /*dd90*/  LDL R5, [R1+0x430] ;  /* 0x0004300001057983 */ /* 0x002ea20000100800 */
[----:B---3--:R-:W-:-:S05]  /*dda0*/  IMAD.X R15, R15, 0x1, R0, P1 ;  /* 0x000000010f0f7824 */ /* 0x008fca00008e0600 */
[----:B------:R0:W3:Y:S04]  /*ddb0*/  @!P0 LDG.E.U16 R13, desc[UR8][R14.64] ;  /* 0x000000080e0d8981 */ /* 0x0000e8000c1e1500 */
[----:B------:R-:W0:Y:S02]  /*ddc0*/  LDL R15, [R1+0x470] ;  /* 0x00047000010f7983 */ /* 0x000e240000100800 */
[----:B0-----:R-:W-:-:S05]  /*ddd0*/  IADD3 R14, P1, R15, R2, RZ ;  /* 0x000000020f0e7210 */ /* 0x001fca0007f3e0ff */
[----:B----4-:R-:W-:Y:S01]  /*dde0*/  IMAD.X R15, R8, 0x1, R0, P1 ;  /* 0x00000001080f7824 */ /* 0x010fe200008e0600 */
[----:B--2---:R-:W-:-:S05]  /*ddf0*/  IADD3 R8, P1, R9, R2, RZ ;  /* 0x0000000209087210 */ /* 0x004fca0007f3e0ff */
[----:B------:R-:W-:Y:S01]  /*de00*/  IMAD.X R9, R4, 0x1, R0, P1 ;  /* 0x0000000104097824 */ /* 0x000fe200008e0600 */
[----:B------:R-:W-:Y:S02]  /*de10*/  IADD3 R4, P1, R5, R2, RZ ;  /* 0x0000000205047210 */ /* 0x000fe40007f3e0ff */
[----:B------:R-:W2:Y:S04]  /*de20*/  LDL R5, [R1+0x260] ;  /* 0x0002600001057983 */ /* 0x000ea80000100800 */
[----:B------:R0:W-:Y:S02]  /*de30*/  STS.U16 [R21+UR4+0x8700], R10 ;  /* 0x0087000a15007988 */ /* 0x0001e40008000404 */
[----:B0-----:R-:W-:Y:S02]  /*de40*/  PRMT R10, RZ, 0x7610, R10 ;  /* 0x00007610ff0a7816 */ /* 0x001fe4000000000a */
[----:B------:R0:W-:Y:S04]  /*de50*/  STS.U16 [R21+UR4+0x8300], R20 ;  /* 0x0083001415007988 */ /* 0x0001e80008000404 */
[----:B0-----:R-:W4:Y:S01]  /*de60*/  LDL R20, [R1+0x2a0] ;  /* 0x0002a00001147983 */ /* 0x001f220000100800 */
[----:B--2---:R-:W-:-:S05]  /*de70*/  IMAD.X R5, R5, 0x1, R0, P1 ;  /* 0x0000000105057824 */ /* 0x004fca00008e0600 */
[----:B------:R0:W2:Y:S04]  /*de80*/  @!P0 LDG.E.U16 R10, desc[UR8][R4.64] ;  /* 0x00000008040a8981 */ /* 0x0000a8000c1e1500 */
[----:B------:R-:W0:Y:S04]  /*de90*/  LDL R5, [R1+0x410] ;  /* 0x0004100001057983 */ /* 0x000e280000100800 */
[----:B------:R1:W-:Y:S04]  /*dea0*/  STS.U16 [R21+UR4+0x8600], R11 ;  /* 0x0086000b15007988 */ /* 0x0003e80008000404 */
[----:B------:R3:W-:Y:S01]  /*deb0*/  STS.U16 [R21+UR4+0x8e00], R3 ;  /* 0x008e000315007988 */ /* 0x0007e20008000404 */
[----:B-1----:R-:W-:-:S02]  /*dec0*/  PRMT R11, RZ, 0x7610, R11 ;  /* 0x00007610ff0b7816 */ /* 0x002fc4000000000b */
[----:B---3--:R-:W-:-:S06]  /*ded0*/  PRMT R3, RZ, 0x7610, R3 ;  /* 0x00007610ff037816 */ /* 0x008fcc0000000003 */
[----:B------:R-:W3:Y:S04]  /*dee0*/  @!P0 LDG.E.U16 R3, desc[UR8][R14.64] ;  /* 0x000000080e038981 */ /* 0x000ee8000c1e1500 */
[----:B------:R-:W2:Y:S04]  /*def0*/  LDL R15, [R1+0x2e0] ;  /* 0x0002e000010f7983 */ /* 0x000ea80000100800 */
[----:B------:R1:W-:Y:S04]  /*df00*/  STS.U16 [R21+UR4+0x8500], R12 ;  /* 0x0085000c15007988 */ /* 0x0003e80008000404 */
[----:B------:R-:W3:Y:S01]  /*df10*/  LDL R14, [R1+0x3d0] ;  /* 0x0003d000010e7983 */ /* 0x000ee20000100800 */
[----:B0-----:R-:W-:-:S05]  /*df20*/  IADD3 R4, P1, R5, R2, RZ ;  /* 0x0000000205047210 */ /* 0x001fca0007f3e0ff */
[----:B----4-:R-:W-:Y:S01]  /*df30*/  IMAD.X R5, R20, 0x1, R0, P1 ;  /* 0x0000000114057824 */ /* 0x010fe200008e0600 */
[----:B-1----:R-:W-:Y:S01]  /*df40*/  PRMT R12, RZ, 0x7610, R12 ;  /* 0x00007610ff0c7816 */ /* 0x002fe2000000000c */
[----:B------:R0:W-:Y:S04]  /*df50*/  STS.U16 [R21+UR4+0x8a00], R7 ;  /* 0x008a000715007988 */ /* 0x0001e80008000404 */
[----:B------:R-:W4:Y:S04]  /*df60*/  @!P0 LDG.E.U16 R11, desc[UR8][R4.64] ;  /* 0x00000008040b8981 */ /* 0x000f28000c1e1500 */
[----:B------:R1:W4:Y:S04]  /*df70*/  @!P0 LDG.E.U16 R12, desc[UR8][R8.64] ;  /* 0x00000008080c8981 */ /* 0x000328000c1e1500 */
[----:B------:R-:W4:Y:S04]  /*df80*/  LDL R20, [R1+0x3a0] ;  /* 0x0003a00001147983 */ /* 0x000f280000100800 */
[----:B------:R-:W2:Y:S01]  /*df90*/  LDL R5, [R1+0x3f0] ;  /* 0x0003f00001057983 */ /* 0x000ea20000100800 */
[----:B-1----:R-:W-:-:S02]  /*dfa0*/  PRMT R9, RZ, 0x7610, R9 ;  /* 0x00007610ff097816 */ /* 0x002fc40000000009 */
[----:B--2---:R-:W-:-:S05]  /*dfb0*/  IADD3 R4, P1, R5, R2, RZ ;  /* 0x0000000205047210 */ /* 0x004fca0007f3e0ff */
[----:B------:R-:W-:Y:S01]  /*dfc0*/  IMAD.X R5, R15, 0x1, R0, P1 ;  /* 0x000000010f057824 */ /* 0x000fe200008e0600 */
[----:B------:R-:W-:Y:S01]  /*dfd0*/  PRMT R8, RZ, 0x7610, R8 ;  /* 0x00007610ff087816 */ /* 0x000fe20000000008 */
[----:B------:R-:W2:Y:S04]  /*dfe0*/  LDL R15, [R1+0x598] ;  /* 0x00059800010f7983 */ /* 0x000ea80000100800 */
[----:B------:R3:W2:Y:S04]  /*dff0*/  @!P0 LDG.E.U16 R9, desc[UR8][R4.64] ;  /* 0x0000000804098981 */ /* 0x0006a8000c1e1500 */
[----:B------:R-:W4:Y:S01]  /*e000*/  LDL R5, [R1+0x320] ;  /* 0x0003200001057983 */ /* 0x000f220000100800 */
[----:B---3--:R-:W-:-:S02]  /*e010*/  IADD3 R4, P1, R14, R2, RZ ;  /* 0x000000020e047210 */ /* 0x008fc40007f3e0ff */
[----:B0-----:R-:W-:Y:S01]  /*e020*/  PRMT R7, RZ, 0x7610, R7 ;  /* 0x00007610ff077816 */ /* 0x001fe20000000007 */
[----:B------:R-:W3:Y:S02]  /*e030*/  LDL R14, [R1+0x570] ;  /* 0x00057000010e7983 */ /* 0x000ee40000100800 */
[----:B----4-:R-:W-:-:S05]  /*e040*/  IMAD.X R5, R5, 0x1, R0, P1 ;  /* 0x0000000105057824 */ /* 0x010fca00008e0600 */
[----:B------:R0:W4:Y:S04]  /*e050*/  @!P0 LDG.E.U16 R8, desc[UR8][R4.64] ;  /* 0x0000000804088981 */ /* 0x000128000c1e1500 */
[----:B------:R-:W0:Y:S02]  /*e060*/  LDL R5, [R1+0x3b0] ;  /* 0x0003b00001057983 */ /* 0x000e240000100800 */
[----:B0-----:R-:W-:Y:S02]  /*e070*/  IADD3 R4, P1, R5, R2, RZ ;  /* 0x0000000205047210 */ /* 0x001fe40007f3e0ff */
[----:B------:R-:W2:Y:S03]  /*e080*/  LDL R5, [R1+0x360] ;  /* 0x0003600001057983 */ /* 0x000ea60000100800 */
[----:B--2---:R-:W-:-:S05]  /*e090*/  IMAD.X R5, R5, 0x1, R0, P1 ;  /* 0x0000000105057824 */ /* 0x004fca00008e0600 */
[----:B------:R0:W2:Y:S04]  /*e0a0*/  @!P0 LDG.E.U16 R7, desc[UR8][R4.64] ;  /* 0x0000000804078981 */ /* 0x0000a8000c1e1500 */
[----:B------:R-:W3:Y:S01]  /*e0b0*/  LDL R5, [R1+0x398] ;  /* 0x0003980001057983 */ /* 0x000ee20000100800 */
[----:B0-----:R-:W-:Y:S02]  /*e0c0*/  IADD3 R4, P1, R20, R2, RZ ;  /* 0x0000000214047210 */ /* 0x001fe40007f3e0ff */
[----:B------:R-:W-:Y:S01]  /*e0d0*/  PRMT R28, RZ, 0x7610, R28 ;  /* 0x00007610ff1c7816 */ /* 0x000fe2000000001c */
[----:B------:R-:W4:Y:S02]  /*e0e0*/  LDL R20, [R1+0x304] ;  /* 0x0003040001147983 */ /* 0x000f240000100800 */
[----:B---3--:R-:W-:-:S05]  /*e0f0*/  IMAD.X R5, R5, 0x1, R0, P1 ;  /* 0x0000000105057824 */ /* 0x008fca00008e0600 */
[----:B------:R-:W3:Y:S04]  /*e100*/  @!P0 LDG.E.U16 R28, desc[UR8][R4.64] ;  /* 0x00000008041c8981 */ /* 0x000ee8000c1e1500 */
[----:B---3--:R0:W-:Y:S04]  /*e110*/  STL [R1+0x10], R28 ;  /* 0x0000101c01007387 */ /* 0x0081e80000100800 */
[----:B0-----:R-:W3:Y:S04]  /*e120*/  LDL.LU R28, [R1+0xbc8] ;  /* 0x000bc800011c7983 */ /* 0x001ee80000300800 */
[----:B------:R-:W2:Y:S02]  /*e130*/  LDL R5, [R1+0x59c] ;  /* 0x00059c0001057983 */ /* 0x000ea40000100800 */
[----:B--2---:R-:W-:-:S05]  /*e140*/  IADD3 R4, P1, R5, R2, RZ ;  /* 0x0000000205047210 */ /* 0x004fca0007f3e0ff */
[----:B------:R-:W-:Y:S02]  /*e150*/  IMAD.X R5, R15, 0x1, R0, P1 ;  /* 0x000000010f057824 */ /* 0x000fe400008e0600 */
[----:B------:R-:W2:Y:S04]  /*e160*/  LDL R15, [R1+0x384] ;  /* 0x00038400010f7983 */ /* 0x000ea80000100800 */
[----:B------:R0:W-:Y:S01]  /*e170*/  STS.U16 [R21+UR4+0x8b00], R6 ;  /* 0x008b000615007988 */ /* 0x0001e20008000404 */
[----:B------:R-:W-:Y:S02]  /*e180*/  IADD3 R14, P1, R14, R2, RZ ;  /* 0x000000020e0e7210 */ /* 0x000fe40007f3e0ff */
[----:B0-----:R-:W-:-:S06]  /*e190*/  PRMT R6, RZ, 0x7610, R6 ;  /* 0x00007610ff067816 */ /* 0x001fcc0000000006 */
[----:B------:R0:W3:Y:S02]  /*e1a0*/  @!P0 LDG.E.U16 R6, desc[UR8][R4.64] ;  /* 0x0000000804068981 */ /* 0x0000e4000c1e1500 */
[----:B0-----:R-:W-:Y:S02]  /*e1b0*/  PRMT R5, RZ, 0x7610, R5 ;  /* 0x00007610ff057816 */ /* 0x001fe40000000005 */
[----:B--2---:R-:W-:-:S05]  /*e1c0*/  IADD3.X R15, R15, R0, RZ, P1, !PT ;  /* 0x000000000f0f7210 */ /* 0x004fca0000ffe4ff */
[----:B------:R0:W2:Y:S04]  /*e1d0*/  @!P0 LDG.E.U16 R5, desc[UR8][R14.64] ;  /* 0x000000080e058981 */ /* 0x0000a8000c1e1500 */
[----:B------:R-:W0:Y:S02]  /*e1e0*/  LDL R15, [R1+0x550] ;  /* 0x00055000010f7983 */ /* 0x000e240000100800 */
[----:B0-----:R-:W-:Y:S02]  /*e1f0*/  IADD3 R14, P1, R15, R2, RZ ;  /* 0x000000020f0e7210 */ /* 0x001fe40007f3e0ff */
[----:B------:R-:W4:Y:S01]  /*e200*/  LDL R15, [R1+0x344] ;  /* 0x00034400010f7983 */ /* 0x000f220000100800 */
[----:B------:R-:W-:Y:S02]  /*e210*/  PRMT R4, RZ, 0x7610, R4 ;  /* 0x00007610ff047816 */ /* 0x000fe40000000004 */
[----:B----4-:R-:W-:-:S05]  /*e220*/  IMAD.X R15, R15, 0x1, R0, P1 ;  /* 0x000000010f0f7824 */ /* 0x010fca00008e0600 */
[----:B------:R0:W4:Y:S04]  /*e230*/  @!P0 LDG.E.U16 R4, desc[UR8][R14.64] ;  /* 0x000000080e048981 */ /* 0x000128000c1e1500 */
[----:B------:R-:W0:Y:S04]  /*e240*/  LDL R15, [R1+0x530] ;  /* 0x00053000010f7983 */ /* 0x000e280000100800 */
[----:B------:R1:W-:Y:S02]  /*e250*/  STS.U16 [R21+UR4+0x8200], R18 ;  /* 0x0082001215007988 */ /* 0x0003e40008000404 */
[----:B-1----:R-:W-:-:S02]  /*e260*/  PRMT R18, RZ, 0x7610, R18 ;  /* 0x00007610ff127816 */ /* 0x002fc40000000012 */
[----:B0-----:R-:W-:-:S05]  /*e270*/  IADD3 R14, P1, R15, R2, RZ ;  /* 0x000000020f0e7210 */ /* 0x001fca0007f3e0ff */
[----:B------:R-:W-:-:S05]  /*e280*/  IMAD.X R15, R20, 0x1, R0, P1 ;  /* 0x00000001140f7824 */ /* 0x000fca00008e0600 */
[----:B------:R0:W4:Y:S04]  /*e290*/  @!P0 LDG.E.U16 R18, desc[UR8][R14.64] ;  /* 0x000000080e128981 */ /* 0x000128000c1e1500 */
[----:B------:R-:W0:Y:S02]  /*e2a0*/  LDL R15, [R1+0x50c] ;  /* 0x00050c00010f7983 */ /* 0x000e240000100800 */
[----:B0-----:R-:W-:Y:S02]  /*e2b0*/  IADD3 R14, P1, R15, R2, RZ ;  /* 0x000000020f0e7210 */ /* 0x001fe40007f3e0ff */
[----:B------:R-:W3:Y:S04]  /*e2c0*/  LDL R15, [R1+0x2c4] ;  /* 0x0002c400010f7983 */ /* 0x000ee80000100800 */
[----:B------:R0:W-:Y:S02]  /*e2d0*/  STS.U16 [R21+UR4+0x8400], R19 ;  /* 0x0084001315007988 */ /* 0x0001e40008000404 */
[----:B0-----:R-:W-:Y:S01]  /*e2e0*/  PRMT R19, RZ, 0x7610, R19 ;  /* 0x00007610ff137816 */ /* 0x001fe20000000013 */
[----:B---3--:R-:W-:-:S05]  /*e2f0*/  IMAD.X R15, R15, 0x1, R0, P1 ;  /* 0x000000010f0f7824 */ /* 0x008fca00008e0600 */
[----:B------:R0:W3:Y:S04]  /*e300*/  @!P0 LDG.E.U16 R19, desc[UR8][R14.64] ;  /* 0x000000080e138981 */ /* 0x0000e8000c1e1500 */
[----:B------:R-:W0:Y:S02]  /*e310*/  LDL R15, [R1+0x4ec] ;  /* 0x0004ec00010f7983 */ /* 0x000e240000100800 */
[----:B0-----:R-:W-:Y:S02]  /*e320*/  IADD3 R14, P1, R15, R2, RZ ;  /* 0x000000020f0e7210 */ /* 0x001fe40007f3e0ff */
[----:B------:R-:W2:Y:S01]  /*e330*/  LDL R15, [R1+0x284] ;  /* 0x00028400010f7983 */ /* 0x000ea20000100800 */
[----:B------:R-:W-:Y:S02]  /*e340*/  PRMT R28, RZ, 0x7610, R28 ;  /* 0x00007610ff1c7816 */ /* 0x000fe4000000001c */
[----:B--2---:R-:W-:-:S05]  /*e350*/  IMAD.X R15, R15, 0x1, R0, P1 ;  /* 0x000000010f0f7824 */ /* 0x004fca00008e0600 */
[----:B------:R0:W2:Y:S04]  /*e360*/  @!P0 LDG.E.U16 R28, desc[UR8][R14.64] ;  /* 0x000000080e1c8981 */ /* 0x0000a8000c1e1500 */
[----:B------:R-:W0:Y:S01]  /*e370*/  LDL R15, [R1+0x4cc] ;  /* 0x0004cc00010f7983 */ /* 0x000e220000100800 */
[----:B------:R-:W1:Y:S01]  /*e380*/  S2R R20, SR_TID.X ;  /* 0x0000000000147919 */ /* 0x000e620000002100 */
[----:B0-----:R-:W-:Y:S02]  /*e390*/  IADD3 R14, P1, R15, R2, RZ ;  /* 0x000000020f0e7210 */ /* 0x001fe40007f3e0ff */
[----:B------:R-:W4:Y:S01]  /*e3a0*/  LDL R15, [R1+0x244] ;  /* 0x00024400010f7983 */ /* 0x000f220000100800 */
[----:B-1----:R-:W-:-:S05]  /*e3b0*/  LOP3.LUT R20, R20, 0x7f, RZ, 0xc0, !PT ;  /* 0x0000007f14147812 */ /* 0x002fca00078ec0ff */
[----:B------:R-:W-:Y:S01]  /*e3c0*/  IMAD.SHL.U32 R20, R20, 0x2, RZ ;  /* 0x0000000214147824 */ /* 0x000fe200078e00ff */
[----:B------:R-:W-:Y:S04]  /*e3d0*/  STS.U16 [R21+UR4+0x8f00], R17 ;  /* 0x008f001115007988 */ /* 0x000fe80008000404 */
[----:B------:R0:W-:Y:S02]  /*e3e0*/  STS.U16 [R20+UR4+0x800], R26 ;  /* 0x0008001a14007988 */ /* 0x0001e40008000404 */
[----:B0-----:R-:W-:Y:S01]  /*e3f0*/  PRMT R26, RZ, 0x7610, R26 ;  /* 0x00007610ff1a7816 */ /* 0x001fe2000000001a */
[----:B----4-:R-:W-:-:S05]  /*e400*/  IMAD.X R15, R15, 0x1, R0, P1 ;  /* 0x000000010f0f7824 */ /* 0x010fca00008e0600 */
        /* <DEDUP_REMOVED lines=10> */
[----:B------:R-:W2:Y:S04]  /*e4b0*/  LDL R15, [R1+0x1bc] ;  /* 0x0001bc00010f7983 */ /* 0x000ea80000100800 */
[----:B------:R0:W-:Y:S02]  /*e4c0*/  STS.U16 [R20+UR4+0x1800], R24 ;  /* 0x0018001814007988 */ /* 0x0001e40008000404 */
[----:B0-----:R-:W-:Y:S01]  /*e4d0*/  PRMT R24, RZ, 0x7610, R24 ;  /* 0x00007610ff187816 */ /* 0x001fe20000000018 */
[----:B--2---:R-:W-:-:S05]  /*e4e0*/  IMAD.X R15, R15, 0x1, R0, P1 ;  /* 0x000000010f0f7824 */ /* 0x004fca00008e0600 */
[----:B------:R0:W2:Y:S04]  /*e4f0*/  @!P0 LDG.E.U16 R24, desc[UR8][R14.64] ;  /* 0x000000080e188981 */ /* 0x0000a8000c1e1500 */
[----:B------:R-:W0:Y:S02]  /*e500*/  LDL R15, [R1+0x46c] ;  /* 0x00046c00010f7983 */ /* 0x000e240000100800 */
[----:B0-----:R-:W-:Y:S02]  /*e510*/  IADD3 R14, P1, R15, R2, RZ ;  /* 0x000000020f0e7210 */ /* 0x001fe40007f3e0ff */
[----:B------:R-:W4:Y:S04]  /*e520*/  LDL R15, [R1+0x1e0] ;  /* 0x0001e000010f7983 */ /* 0x000f280000100800 */
[----:B------:R0:W-:Y:S02]  /*e530*/  STS.U16 [R20+UR4+0x2000], R23 ;  /* 0x0020001714007988 */ /* 0x0001e40008000404 */
[----:B0-----:R-:W-:Y:S01]  /*e540*/  PRMT R23, RZ, 0x7610, R23 ;  /* 0x00007610ff177816 */ /* 0x001fe20000000017 */
[----:B----4-:R-:W-:-:S05]  /*e550*/  IMAD.X R15, R15, 0x1, R0, P1 ;  /* 0x000000010f0f7824 */ /* 0x010fca00008e0600 */
[----:B------:R0:W4:Y:S04]  /*e560*/  @!P0 LDG.E.U16 R23, desc[UR8][R14.64] ;  /* 0x000000080e178981 */ /* 0x000128000c1e1500 */
[----:B------:R-:W0:Y:S02]  /*e570*/  LDL R15, [R1+0x44c] ;  /* 0x00044c00010f7983 */ /* 0x000e240000100800 */
[----:B0-----:R-:W-:Y:S02]  /*e580*/  IADD3 R14, P1, R15, R2, RZ ;  /* 0x000000020f0e7210 */ /* 0x001fe40007f3e0ff */
[----:B------:R-:W3:Y:S04]  /*e590*/  LDL R15, [R1+0x228] ;  /* 0x00022800010f7983 */ /* 0x000ee80000100800 */
[----:B------:R0:W-:Y:S02]  /*e5a0*/  STS.U16 [R20+UR4], R27 ;  /* 0x0000001b14007988 */ /* 0x0001e40008000404 */
[----:B0-----:R-:W-:Y:S01]  /*e5b0*/  PRMT R27, RZ, 0x7610, R27 ;  /* 0x00007610ff1b7816 */ /* 0x001fe2000000001b */
[----:B---3--:R-:W-:-:S05]  /*e5c0*/  IMAD.X R15, R15, 0x1, R0, P1 ;  /* 0x000000010f0f7824 */ /* 0x008fca00008e0600 */
[----:B------:R0:W3:Y:S04]  /*e5d0*/  @!P0 LDG.E.U16 R27, desc[UR8][R14.64] ;  /* 0x000000080e1b8981 */ /* 0x0000e8000c1e1500 */
[----:B------:R-:W0:Y:S02]  /*e5e0*/  LDL R15, [R1+0x42c] ;  /* 0x00042c00010f7983 */ /* 0x000e240000100800 */
[----:B0-----:R-:W-:Y:S02]  /*e5f0*/  IADD3 R14, P1, R15, R2, RZ ;  /* 0x000000020f0e7210 */ /* 0x001fe40007f3e0ff */
[----:B------:R-:W2:Y:S04]  /*e600*/  LDL R15, [R1+0x268] ;  /* 0x00026800010f7983 */ /* 0x000ea80000100800 */
[----:B------:R-:W-:Y:S04]  /*e610*/  STS.U16 [R20+UR4+0x2800], R29 ;  /* 0x0028001d14007988 */ /* 0x000fe80008000404 */
[----:B------:R0:W-:Y:S02]  /*e620*/  STS.U16 [R20+UR4+0x3000], R22 ;  /* 0x0030001614007988 */ /* 0x0001e40008000404 */
[----:B0-----:R-:W-:Y:S01]  /*e630*/  PRMT R20, RZ, 0x7610, R20 ;  /* 0x00007610ff147816 */ /* 0x001fe20000000014 */
[----:B--2---:R-:W-:-:S05]  /*e640*/  IMAD.X R15, R15, 0x1, R0, P1 ;  /* 0x000000010f0f7824 */ /* 0x004fca00008e0600 */
[----:B------:R-:W2:Y:S04]  /*e650*/  @!P0 LDG.E.U16 R20, desc[UR8][R14.64] ;  /* 0x000000080e148981 */ /* 0x000ea8000c1e1500 */
[----:B--2---:R0:W-:Y:S04]  /*e660*/  STL [R1], R20 ;  /* 0x0000001401007387 */ /* 0x0041e80000100800 */
[----:B------:R-:W2:Y:S02]  /*e670*/  LDL R15, [R1+0x40c] ;  /* 0x00040c00010f7983 */ /* 0x000ea40000100800 */
[----:B--2---:R-:W-:-:S02]  /*e680*/  IADD3 R14, P1, R15, R2, RZ ;  /* 0x000000020f0e7210 */ /* 0x004fc40007f3e0ff */
[----:B------:R-:W2:Y:S01]  /*e690*/  LDL R15, [R1+0x2a8] ;  /* 0x0002a800010f7983 */ /* 0x000ea20000100800 */
[----:B------:R-:W-:Y:S02]  /*e6a0*/  PRMT R29, RZ, 0x7610, R29 ;  /* 0x00007610ff1d7816 */ /* 0x000fe4000000001d */
[----:B--2---:R-:W-:-:S05]  /*e6b0*/  IMAD.X R15, R15, 0x1, R0, P1 ;  /* 0x000000010f0f7824 */ /* 0x004fca00008e0600 */
[----:B------:R1:W2:Y:S04]  /*e6c0*/  @!P0 LDG.E.U16 R29, desc[UR8][R14.64] ;  /* 0x000000080e1d8981 */ /* 0x0002a8000c1e1500 */
[----:B------:R-:W1:Y:S02]  /*e6d0*/  LDL R15, [R1+0x3ec] ;  /* 0x0003ec00010f7983 */ /* 0x000e640000100800 */
[----:B-1----:R-:W-:Y:S02]  /*e6e0*/  IADD3 R14, P1, R15, R2, RZ ;  /* 0x000000020f0e7210 */ /* 0x002fe40007f3e0ff */
[----:B------:R-:W4:Y:S01]  /*e6f0*/  LDL R15, [R1+0x2e8] ;  /* 0x0002e800010f7983 */ /* 0x000f220000100800 */
[----:B------:R-:W-:Y:S01]  /*e700*/  PRMT R17, RZ, 0x7610, R17 ;  /* 0x00007610ff117816 */ /* 0x000fe20000000011 */
[----:B0-----:R-:W0:Y:S01]  /*e710*/  S2R R20, SR_TID.X ;  /* 0x0000000000147919 */ /* 0x001e220000002100 */
[----:B----4-:R-:W-:-:S05]  /*e720*/  IMAD.X R15, R15, 0x1, R0, P1 ;  /* 0x000000010f0f7824 */ /* 0x010fca00008e0600 */
[----:B------:R-:W4:Y:S04]  /*e730*/  @!P0 LDG.E.U16 R17, desc[UR8][R14.64] ;  /* 0x000000080e118981 */ /* 0x000f28000c1e1500 */
[----:B------:R-:W3:Y:S01]  /*e740*/  LDL R15, [R1+0x3cc] ;  /* 0x0003cc00010f7983 */ /* 0x000ee20000100800 */
[----:B0-----:R-:W-:-:S05]  /*e750*/  LOP3.LUT R20, R20, 0x7f, RZ, 0xc0, !PT ;  /* 0x0000007f14147812 */ /* 0x001fca00078ec0ff */
[----:B------:R-:W-:-:S05]  /*e760*/  IMAD.SHL.U32 R20, R20, 0x2, RZ ;  /* 0x0000000214147824 */ /* 0x000fca00078e00ff */
[----:B------:R0:W-:Y:S04]  /*e770*/  STS.U16 [R20+UR4+0x4000], R13 ;  /* 0x0040000d14007988 */ /* 0x0001e80008000404 */
[----:B0-----:R-:W2:Y:S04]  /*e780*/  LDL R13, [R1+0x3ac] ;  /* 0x0003ac00010d7983 */ /* 0x001ea80000100800 */
[----:B----4-:R-:W-:Y:S01]  /*e790*/  STL [R1+0xbc4], R17 ;  /* 0x000bc41101007387 */ /* 0x010fe20000100800 */
[----:B---3--:R-:W-:-:S03]  /*e7a0*/  IADD3 R14, P1, R15, R2, RZ ;  /* 0x000000020f0e7210 */ /* 0x008fc60007f3e0ff */
[----:B------:R-:W3:Y:S04]  /*e7b0*/  LDL R15, [R1+0x328] ;  /* 0x00032800010f7983 */ /* 0x000ee80000100800 */
[----:B------:R0:W-:Y:S02]  /*e7c0*/  STS.U16 [R20+UR4+0x4800], R3 ;  /* 0x0048000314007988 */ /* 0x0001e40008000404 */
[----:B0-----:R-:W-:Y:S01]  /*e7d0*/  PRMT R3, RZ, 0x7610, R3 ;  /* 0x00007610ff037816 */ /* 0x001fe20000000003 */
[----:B---3--:R-:W-:-:S05]  /*e7e0*/  IMAD.X R15, R15, 0x1, R0, P1 ;  /* 0x000000010f0f7824 */ /* 0x008fca00008e0600 */
[----:B------:R-:W3:Y:S04]  /*e7f0*/  @!P0 LDG.E.U16 R3, desc[UR8][R14.64] ;  /* 0x000000080e038981 */ /* 0x000ee8000c1e1500 */
[----:B------:R2:W-:Y:S04]  /*e800*/  STS.U16 [R20+UR4+0x5000], R12 ;  /* 0x0050000c14007988 */ /* 0x0005e80008000404 */
[----:B------:R-:W4:Y:S04]  /*e810*/  LDL R14, [R1+0x33c] ;  /* 0x00033c00010e7983 */ /* 0x000f280000100800 */
[----:B------:R-:W4:Y:S01]  /*e820*/  LDL R15, [R1+0x56c] ;  /* 0x00056c00010f7983 */ /* 0x000f220000100800 */
[----:B--2---:R-:W-:-:S03]  /*e830*/  IADD3 R12, P1, R13, R2, RZ ;  /* 0x000000020d0c7210 */ /* 0x004fc60007f3e0ff */
[----:B---3--:R-:W-:Y:S04]  /*e840*/  STL [R1+0xbc0], R3 ;  /* 0x000bc00301007387 */ /* 0x008fe80000100800 */
[----:B------:R-:W2:Y:S04]  /*e850*/  LDL R13, [R1+0x368] ;  /* 0x00036800010d7983 */ /* 0x000ea80000100800 */
[----:B------:R0:W-:Y:S02]  /*e860*/  STS.U16 [R20+UR4+0x3800], R16 ;  /* 0x0038001014007988 */ /* 0x0001e40008000404 */
[----:B0-----:R-:W-:Y:S01]  /*e870*/  PRMT R16, RZ, 0x7610, R16 ;  /* 0x00007610ff107816 */ /* 0x001fe20000000010 */
[----:B--2---:R-:W-:-:S05]  /*e880*/  IMAD.X R13, R13, 0x1, R0, P1 ;  /* 0x000000010d0d7824 */ /* 0x004fca00008e0600 */
[----:B------:R0:W2:Y:S04]  /*e890*/  @!P0 LDG.E.U16 R16, desc[UR8][R12.64] ;  /* 0x000000080c108981 */ /* 0x0000a8000c1e1500 */
[----:B------:R-:W0:Y:S02]  /*e8a0*/  LDL R13, [R1+0x54c] ;  /* 0x00054c00010d7983 */ /* 0x000e240000100800 */
[----:B0-----:R-:W-:-:S04]  /*e8b0*/  IADD3 R12, P1, R13, R2, RZ ;  /* 0x000000020d0c7210 */ /* 0x001fc80007f3e0ff */
[----:B----4-:R-:W-:Y:S02]  /*e8c0*/  IADD3.X R13, R14, R0, RZ, P1, !PT ;  /* 0x000000000e0d7210 */ /* 0x010fe40000ffe4ff */
[----:B------:R-:W-:Y:S02]  /*e8d0*/  IADD3 R14, P1, R15, R2, RZ ;  /* 0x000000020f0e7210 */ /* 0x000fe40007f3e0ff */
[----:B------:R-:W3:Y:S04]  /*e8e0*/  LDL R15, [R1+0x37c] ;  /* 0x00037c00010f7983 */ /* 0x000ee80000100800 */
[----:B------:R0:W-:Y:S02]  /*e8f0*/  STS.U16 [R20+UR4+0x5800], R10 ;  /* 0x0058000a14007988 */ /* 0x0001e40008000404 */
[----:B0-----:R-:W-:-:S06]  /*e900*/  PRMT R10, RZ, 0x7610, R10 ;  /* 0x00007610ff0a7816 */ /* 0x001fcc000000000a */
[----:B------:R0:W4:Y:S02]  /*e910*/  @!P0 LDG.E.U16 R10, desc[UR8][R12.64] ;  /* 0x000000080c0a8981 */ /* 0x000124000c1e1500 */
[----:B0-----:R-:W-:Y:S02]  /*e920*/  PRMT R12, RZ, 0x7610, R12 ;  /* 0x00007610ff0c7816 */ /* 0x001fe4000000000c */
[----:B------:R0:W-:Y:S01]  /*e930*/  STS.U16 [R20+UR4+0x6800], R9 ;  /* 0x0068000914007988 */ /* 0x0001e20008000404 */
[----:B------:R-:W-:-:S03]  /*e940*/  PRMT R21, RZ, 0x7610, R21 ;  /* 0x00007610ff157816 */ /* 0x000fc60000000015 */
[----:B------:R-:W2:Y:S04]  /*e950*/  LDL R13, [R1+0x2bc] ;  /* 0x0002bc00010d7983 */ /* 0x000ea80000100800 */
[----:B0-----:R-:W4:Y:S01]  /*e960*/  LDL R9, [R1+0x52c] ;  /* 0x00052c0001097983 */ /* 0x001f220000100800 */
[----:B---3--:R-:W-:-:S05]  /*e970*/  IMAD.X R15, R15, 0x1, R0, P1 ;  /* 0x000000010f0f7824 */ /* 0x008fca00008e0600 */
[----:B------:R0:W3:Y:S04]  /*e980*/  @!P0 LDG.E.U16 R12, desc[UR8][R14.64] ;  /* 0x000000080e0c8981 */ /* 0x0000e8000c1e1500 */
[----:B------:R-:W0:Y:S02]  /*e990*/  LDL R15, [R1+0x590] ;  /* 0x00059000010f7983 */ /* 0x000e240000100800 */
[----:B0-----:R-:W-:Y:S02]  /*e9a0*/  IADD3 R14, P1, R15, R2, RZ ;  /* 0x000000020f0e7210 */ /* 0x001fe40007f3e0ff */
[----:B------:R-:W2:Y:S03]  /*e9b0*/  LDL R15, [R1+0x38c] ;  /* 0x00038c00010f7983 */ /* 0x000ea60000100800 */
[----:B--2---:R-:W-:-:S05]  /*e9c0*/  IMAD.X R15, R15, 0x1, R0, P1 ;  /* 0x000000010f0f7824 */ /* 0x004fca00008e0600 */
[----:B------:R0:W2:Y:S04]  /*e9d0*/  @!P0 LDG.E.U16 R21, desc[UR8][R14.64] ;  /* 0x000000080e158981 */ /* 0x0000a8000c1e1500 */
[----:B------:R-:W3:Y:S04]  /*e9e0*/  LDL R14, [R1+0x2fc] ;  /* 0x0002fc00010e7983 */ /* 0x000ee80000100800 */
[----:B------:R-:W0:Y:S04]  /*e9f0*/  LDL R15, [R1+0x508] ;  /* 0x00050800010f7983 */ /* 0x000e280000100800 */
[----:B------:R4:W-:Y:S04]  /*ea00*/  STS.U16 [R20+UR4+0x7000], R8 ;  /* 0x0070000814007988 */ /* 0x0009e80008000404 */
[----:B------:R1:W-:Y:S01]  /*ea10*/  STS.U16 [R20+UR4+0x6000], R11 ;  /* 0x0060000b14007988 */ /* 0x0003e20008000404 */
[----:B----4-:R-:W-:-:S02]  /*ea20*/  IADD3 R8, P1, R9, R2, RZ ;  /* 0x0000000209087210 */ /* 0x010fc40007f3e0ff */
[----:B-1----:R-:W-:Y:S01]  /*ea30*/  PRMT R11, RZ, 0x7610, R11 ;  /* 0x00007610ff0b7816 */ /* 0x002fe2000000000b */
[----:B------:R1:W-:Y:S04]  /*ea40*/  STS.U16 [R20+UR4+0x7800], R7 ;  /* 0x0078000714007988 */ /* 0x0003e80008000404 */
[----:B-1----:R-:W4:Y:S01]  /*ea50*/  LDL R7, [R1+0x4e8] ;  /* 0x0004e80001077983 */ /* 0x002f220000100800 */
[----:B---3--:R-:W-:Y:S01]  /*ea60*/  IMAD.X R9, R14, 0x1, R0, P1 ;  /* 0x000000010e097824 */ /* 0x008fe200008e0600 */
[----:B0-----:R-:W-:-:S04]  /*ea70*/  IADD3 R14, P1, R15, R2, RZ ;  /* 0x000000020f0e7210 */ /* 0x001fc80007f3e0ff */
[----:B------:R0:W3:Y:S01]  /*ea80*/  @!P0 LDG.E.U16 R11, desc[UR8][R8.64] ;  /* 0x00000008080b8981 */ /* 0x0000e2000c1e1500 */
[----:B------:R-:W-:Y:S01]  /*ea90*/  IMAD.X R15, R13, 0x1, R0, P1 ;  /* 0x000000010d0f7824 */ /* 0x000fe200008e0600 */
[----:B0-----:R-:W-:-:S06]  /*eaa0*/  PRMT R9, RZ, 0x7610, R9 ;  /* 0x00007610ff097816 */ /* 0x001fcc0000000009 */
[----:B------:R0:W3:Y:S04]  /*eab0*/  @!P0 LDG.E.U16 R9, desc[UR8][R14.64] ;  /* 0x000000080e098981 */ /* 0x0000e8000c1e1500 */
[----:B------:R-:W2:Y:S04]  /*eac0*/  LDL R14, [R1+0x27c] ;  /* 0x00027c00010e7983 */ /* 0x000ea80000100800 */
[----:B------:R-:W0:Y:S01]  /*ead0*/  LDL R15, [R1+0x4c8] ;  /* 0x0004c800010f7983 */ /* 0x000e220000100800 */
[----:B------:R-:W-:-:S05]  /*eae0*/  LOP3.LUT R13, R20, 0x10, RZ, 0x3c, !PT ;  /* 0x00000010140d7812 */ /* 0x000fca00078e3cff */
[----:B------:R4:W-:Y:S02]  /*eaf0*/  STS.U16 [R13+UR4+0x100], R6 ;  /* 0x000100060d007988 */ /* 0x0009e40008000404 */
[----:B----4-:R-:W-:-:S05]  /*eb00*/  IADD3 R6, P1, R7, R2, RZ ;  /* 0x0000000207067210 */ /* 0x010fca0007f3e0ff */
[----:B--2---:R-:W-:Y:S01]  /*eb10*/  IMAD.X R7, R14, 0x1, R0, P1 ;  /* 0x000000010e077824 */ /* 0x004fe200008e0600 */
[----:B0-----:R-:W-:Y:S02]  /*eb20*/  IADD3 R14, P1, R15, R2, RZ ;  /* 0x000000020f0e7210 */ /* 0x001fe40007f3e0ff */
[----:B------:R-:W2:Y:S01]  /*eb30*/  LDL R15, [R1+0x23c] ;  /* 0x00023c00010f7983 */ /* 0x000ea20000100800 */
[----:B------:R-:W-:-:S03]  /*eb40*/  PRMT R8, RZ, 0x7610, R8 ;  /* 0x00007610ff087816 */ /* 0x000fc60000000008 */
[----:B------:R0:W-:Y:S04]  /*eb50*/  STS.U16 [R13+UR4+0x900], R5 ;  /* 0x000900050d007988 */ /* 0x0001e80008000404 */
[----:B------:R1:W4:Y:S04]  /*eb60*/  @!P0 LDG.E.U16 R8, desc[UR8][R6.64] ;  /* 0x0000000806088981 */ /* 0x000328000c1e1500 */
[----:B0-----:R-:W3:Y:S01]  /*eb70*/  LDL R5, [R1+0x4a8] ;  /* 0x0004a80001057983 */ /* 0x001ee20000100800 */
[----:B-1----:R-:W-:Y:S01]  /*eb80*/  PRMT R7, RZ, 0x7610, R7 ;  /* 0x00007610ff077816 */ /* 0x002fe20000000007 */
[----:B--2---:R-:W-:-:S05]  /*eb90*/  IMAD.X R15, R15, 0x1, R0, P1 ;  /* 0x000000010f0f7824 */ /* 0x004fca00008e0600 */
[----:B------:R-:W2:Y:S04]  /*eba0*/  @!P0 LDG.E.U16 R7, desc[UR8][R14.64] ;  /* 0x000000080e078981 */ /* 0x000ea8000c1e1500 */
[----:B------:R-:W4:Y:S04]  /*ebb0*/  LDL R14, [R1+0x1f4] ;  /* 0x0001f400010e7983 */ /* 0x000f280000100800 */
[----:B------:R3:W-:Y:S01]  /*ebc0*/  STS.U16 [R13+UR4+0x1100], R4 ;  /* 0x001100040d007988 */ /* 0x0007e20008000404 */
[----:B------:R-:W-:Y:S02]  /*ebd0*/  PRMT R6, RZ, 0x7610, R6 ;  /* 0x00007610ff067816 */ /* 0x000fe40000000006 */
[----:B------:R-:W-:Y:S01]  /*ebe0*/  PRMT R20, RZ, 0x7610, R20 ;  /* 0x00007610ff147816 */ /* 0x000fe20000000014 */
[----:B------:R0:W-:Y:S04]  /*ebf0*/  STS.U16 [R13+UR4+0x2100], R19 ;  /* 0x002100130d007988 */ /* 0x0001e80008000404 */
[----:B------:R-:W2:Y:S01]  /*ec00*/  LDL R15, [R1+0x230] ;  /* 0x00023000010f7983 */ /* 0x000ea20000100800 */
[----:B---3--:R-:W-:-:S05]  /*ec10*/  IADD3 R4, P1, R5, R2, RZ ;  /* 0x0000000205047210 */ /* 0x008fca0007f3e0ff */
[----:B----4-:R-:W-:Y:S01]  /*ec20*/  IMAD.X R5, R14, 0x1, R0, P1 ;  /* 0x000000010e057824 */ /* 0x010fe200008e0600 */
[----:B0-----:R-:W-:Y:S01]  /*ec30*/  PRMT R19, RZ, 0x7610, R19 ;  /* 0x00007610ff137816 */ /* 0x001fe20000000013 */
[----:B------:R-:W3:Y:S04]  /*ec40*/  LDL R14, [R1+0x428] ;  /* 0x00042800010e7983 */ /* 0x000ee80000100800 */
[----:B------:R0:W4:Y:S04]  /*ec50*/  @!P0 LDG.E.U16 R6, desc[UR8][R4.64] ;  /* 0x0000000804068981 */ /* 0x000128000c1e1500 */
[----:B------:R-:W0:Y:S02]  /*ec60*/  LDL R5, [R1+0x488] ;  /* 0x0004880001057983 */ /* 0x000e240000100800 */
[----:B0-----:R-:W-:-:S02]  /*ec70*/  IADD3 R4, P1, R5, R2, RZ ;  /* 0x0000000205047210 */ /* 0x001fc40007f3e0ff */
[----:B------:R-:W2:Y:S03]  /*ec80*/  LDL R5, [R1+0x1b4] ;  /* 0x0001b40001057983 */ /* 0x000ea60000100800 */
[----:B--2---:R-:W-:-:S05]  /*ec90*/  IMAD.X R5, R5, 0x1, R0, P1 ;  /* 0x0000000105057824 */ /* 0x004fca00008e0600 */
[----:B------:R0:W2:Y:S04]  /*eca0*/  @!P0 LDG.E.U16 R20, desc[UR8][R4.64] ;  /* 0x0000000804148981 */ /* 0x0000a8000c1e1500 */
[----:B------:R-:W0:Y:S02]  /*ecb0*/  LDL R5, [R1+0x468] ;  /* 0x0004680001057983 */ /* 0x000e240000100800 */
[----:B0-----:R-:W-:Y:S02]  /*ecc0*/  IADD3 R4, P1, R5, R2, RZ ;  /* 0x0000000205047210 */ /* 0x001fe40007f3e0ff */
[----:B------:R-:W3:Y:S03]  /*ecd0*/  LDL R5, [R1+0x1e8] ;  /* 0x0001e80001057983 */ /* 0x000ee60000100800 */
[----:B---3--:R-:W-:-:S05]  /*ece0*/  IMAD.X R5, R5, 0x1, R0, P1 ;  /* 0x0000000105057824 */ /* 0x008fca00008e0600 */
[----:B------:R0:W3:Y:S04]  /*ecf0*/  @!P0 LDG.E.U16 R19, desc[UR8][R4.64] ;  /* 0x0000000804138981 */ /* 0x0000e8000c1e1500 */
[----:B------:R-:W0:Y:S02]  /*ed00*/  LDL R5, [R1+0x448] ;  /* 0x0004480001057983 */ /* 0x000e240000100800 */
[----:B0-----:R-:W-:-:S05]  /*ed10*/  IADD3 R4, P1, R5, R2, RZ ;  /* 0x0000000205047210 */ /* 0x001fca0007f3e0ff */
[----:B------:R-:W-:Y:S02]  /*ed20*/  IMAD.X R5, R15, 0x1, R0, P1 ;  /* 0x000000010f057824 */ /* 0x000fe400008e0600 */
[----:B------:R-:W4:Y:S04]  /*ed30*/  LDL R15, [R1+0x270] ;  /* 0x00027000010f7983 */ /* 0x000f280000100800 */
[----:B------:R0:W-:Y:S01]  /*ed40*/  STS.U16 [R13+UR4+0x1900], R18 ;  /* 0x001900120d007988 */ /* 0x0001e20008000404 */
[----:B------:R-:W-:Y:S02]  /*ed50*/  IADD3 R14, P1, R14, R2, RZ ;  /* 0x000000020e0e7210 */ /* 0x000fe40007f3e0ff */
[----:B0-----:R-:W-:-:S06]  /*ed60*/  PRMT R18, RZ, 0x7610, R18 ;  /* 0x00007610ff127816 */ /* 0x001fcc0000000012 */
[----:B------:R0:W3:Y:S02]  /*ed70*/  @!P0 LDG.E.U16 R18, desc[UR8][R4.64] ;  /* 0x0000000804128981 */ /* 0x0000e4000c1e1500 */
[----:B0-----:R-:W-:Y:S01]  /*ed80*/  PRMT R5, RZ, 0x7610, R5 ;  /* 0x00007610ff057816 */ /* 0x001fe20000000005 */
        /* <DEDUP_REMOVED lines=12> */
[----:B---3--:R-:W-:-:S05]  /*ee50*/  IMAD.X R15, R15, 0x1, R0, P1 ;  /* 0x000000010f0f7824 */ /* 0x008fca00008e0600 */
[----:B------:R0:W3:Y:S04]  /*ee60*/  @!P0 LDG.E.U16 R22, desc[UR8][R14.64] ;  /* 0x000000080e168981 */ /* 0x0000e8000c1e1500 */
        /* <DEDUP_REMOVED lines=9> */
[----:B------:R-:W2:Y:S04]  /*ef00*/  LDL R15, [R1+0x370] ;  /* 0x00037000010f7983 */ /* 0x000ea80000100800 */
[----:B------:R0:W-:Y:S02]  /*ef10*/  STS.U16 [R13+UR4+0x5100], R27 ;  /* 0x0051001b0d007988 */ /* 0x0001e40008000404 */
[----:B0-----:R-:W-:Y:S01]  /*ef20*/  PRMT R27, RZ, 0x7610, R27 ;  /* 0x00007610ff1b7816 */ /* 0x001fe2000000001b */
[----:B--2---:R-:W-:-:S05]  /*ef30*/  IMAD.X R15, R15, 0x1, R0, P1 ;  /* 0x000000010f0f7824 */ /* 0x004fca00008e0600 */
[----:B------:R0:W2:Y:S04]  /*ef40*/  @!P0 LDG.E.U16 R27, desc[UR8][R14.64] ;  /* 0x000000080e1b8981 */ /* 0x0000a8000c1e1500 */
[----:B------:R-:W3:Y:S04]  /*ef50*/  LDL.LU R14, [R1] ;  /* 0x00000000010e7983 */ /* 0x000ee80000300800 */
[----:B------:R-:W0:Y:S04]  /*ef60*/  LDL R15, [R1+0x568] ;  /* 0x00056800010f7983 */ /* 0x000e280000100800 */
[----:B---3--:R0:W-:Y:S02]  /*ef70*/  STS.U16 [R13+UR4+0x5900], R14 ;  /* 0x0059000e0d007988 */ /* 0x0081e40008000404 */
[----:B0-----:R-:W-:-:S02]  /*ef80*/  IADD3 R14, P1, R15, R2, RZ ;  /* 0x000000020f0e7210 */ /* 0x001fc40007f3e0ff */
[----:B------:R-:W3:Y:S04]  /*ef90*/  LDL R15, [R1+0x374] ;  /* 0x00037400010f7983 */ /* 0x000ee80000100800 */
[----:B------:R0:W-:Y:S02]  /*efa0*/  STS.U16 [R13+UR4+0x2900], R28 ;  /* 0x0029001c0d007988 */ /* 0x0001e40008000404 */
[----:B0-----:R-:W-:Y:S01]  /*efb0*/  PRMT R28, RZ, 0x7610, R28 ;  /* 0x00007610ff1c7816 */ /* 0x001fe2000000001c */
[----:B---3--:R-:W-:-:S05]  /*efc0*/  IMAD.X R15, R15, 0x1, R0, P1 ;  /* 0x000000010f0f7824 */ /* 0x008fca00008e0600 */
[----:B------:R0:W3:Y:S04]  /*efd0*/  @!P0 LDG.E.U16 R28, desc[UR8][R14.64] ;  /* 0x000000080e1c8981 */ /* 0x0000e8000c1e1500 */
[----:B------:R-:W0:Y:S02]  /*efe0*/  LDL R15, [R1+0x588] ;  /* 0x00058800010f7983 */ /* 0x000e240000100800 */
[----:B0-----:R-:W-:Y:S02]  /*eff0*/  IADD3 R14, P1, R15, R2, RZ ;  /* 0x000000020f0e7210 */ /* 0x001fe40007f3e0ff */
[----:B------:R-:W4:Y:S01]  /*f000*/  LDL R15, [R1+0x1ac] ;  /* 0x0001ac00010f7983 */ /* 0x000f220000100800 */
[----:B------:R-:W-:Y:S02]  /*f010*/  PRMT R17, RZ, 0x7610, R17 ;  /* 0x00007610ff117816 */ /* 0x000fe40000000011 */
[----:B----4-:R-:W-:-:S05]  /*f020*/  IADD3.X R15, R15, R0, RZ, P1, !PT ;  /* 0x000000000f0f7210 */ /* 0x010fca0000ffe4ff */
[----:B------:R-:W4:Y:S04]  /*f030*/  @!P0 LDG.E.U16 R17, desc[UR8][R14.64] ;  /* 0x000000080e118981 */ /* 0x000f28000c1e1500 */
[----:B----4-:R0:W-:Y:S04]  /*f040*/  STL [R1+0x4], R17 ;  /* 0x0000041101007387 */ /* 0x0101e80000100800 */
[----:B0-----:R-:W4:Y:S04]  /*f050*/  LDL.LU R17, [R1+0xbc4] ;  /* 0x000bc40001117983 */ /* 0x001f280000300800 */
[----:B------:R-:W2:Y:S02]  /*f060*/  LDL R15, [R1+0x548] ;  /* 0x00054800010f7983 */ /* 0x000ea40000100800 */
[----:B--2---:R-:W-:-:S02]  /*f070*/  IADD3 R14, P1, R15, R2, RZ ;  /* 0x000000020f0e7210 */ /* 0x004fc40007f3e0ff */
[----:B------:R-:W2:Y:S01]  /*f080*/  LDL R15, [R1+0x334] ;  /* 0x00033400010f7983 */ /* 0x000ea20000100800 */
[----:B------:R-:W-:Y:S02]  /*f090*/  PRMT R3, RZ, 0x7610, R3 ;  /* 0x00007610ff037816 */ /* 0x000fe40000000003 */
[----:B--2---:R-:W-:-:S05]  /*f0a0*/  IMAD.X R15, R15, 0x1, R0, P1 ;  /* 0x000000010f0f7824 */ /* 0x004fca00008e0600 */
[----:B------:R-:W2:Y:S04]  /*f0b0*/  @!P0 LDG.E.U16 R3, desc[UR8][R14.64] ;  /* 0x000000080e038981 */ /* 0x000ea8000c1e1500 */
[----:B--2---:R0:W-:Y:S04]  /*f0c0*/  STL [R1], R3 ;  /* 0x0000000301007387 */ /* 0x0041e80000100800 */
[----:B0-----:R-:W2:Y:S04]  /*f0d0*/  LDL.LU R3, [R1+0xbc0] ;  /* 0x000bc00001037983 */ /* 0x001ea80000300800 */
[----:B------:R-:W3:Y:S02]  /*f0e0*/  LDL R15, [R1+0x528] ;  /* 0x00052800010f7983 */ /* 0x000ee40000100800 */
[----:B---3--:R-:W-:-:S02]  /*f0f0*/  IADD3 R14, P1, R15, R2, RZ ;  /* 0x000000020f0e7210 */ /* 0x008fc40007f3e0ff */
[----:B------:R-:W3:Y:S04]  /*f100*/  LDL R15, [R1+0x2f4] ;  /* 0x0002f400010f7983 */ /* 0x000ee80000100800 */
[----:B--2---:R0:W-:Y:S02]  /*f110*/  STS.U16 [R13+UR4+0x7100], R3 ;  /* 0x007100030d007988 */ /* 0x0041e40008000404 */
[----:B0-----:R-:W0:Y:S02]  /*f120*/  S2R R3, SR_TID.X ;  /* 0x0000000000037919 */ /* 0x001e240000002100 */
[----:B------:R1:W-:Y:S02]  /*f130*/  STS.U16 [R13+UR4+0x6100], R29 ;  /* 0x0061001d0d007988 */ /* 0x0003e40008000404 */
[----:B-1----:R-:W-:-:S02]  /*f140*/  PRMT R29, RZ, 0x7610, R29 ;  /* 0x00007610ff1d7816 */ /* 0x002fc4000000001d */
[----:B------:R1:W-:Y:S01]  /*f150*/  STS.U16 [R13+UR4+0x3100], R26 ;  /* 0x0031001a0d007988 */ /* 0x0003e20008000404 */
[----:B0-----:R-:W-:-:S05]  /*f160*/  LOP3.LUT R3, R3, 0x7f, RZ, 0xc0, !PT ;  /* 0x0000007f03037812 */ /* 0x001fca00078ec0ff */
[----:B------:R-:W-:Y:S01]  /*f170*/  IMAD.SHL.U32 R3, R3, 0x2, RZ ;  /* 0x0000000203037824 */ /* 0x000fe200078e00ff */
[----:B------:R-:W-:Y:S04]  /*f180*/  STS.U16 [R13+UR4+0x4100], R24 ;  /* 0x004100180d007988 */ /* 0x000fe80008000404 */
[----:B------:R-:W-:Y:S04]  /*f190*/  STS.U16 [R13+UR4+0x4900], R23 ;  /* 0x004900170d007988 */ /* 0x000fe80008000404 */
[----:B----4-:R-:W-:Y:S04]  /*f1a0*/  STS.U16 [R13+UR4+0x6900], R17 ;  /* 0x006900110d007988 */ /* 0x010fe80008000404 */
[----:B------:R0:W-:Y:S01]  /*f1b0*/  STS.U16 [R13+UR4+0x7900], R16 ;  /* 0x007900100d007988 */ /* 0x0001e20008000404 */
[----:B---3--:R-:W-:Y:S01]  /*f1c0*/  IMAD.X R15, R15, 0x1, R0, P1 ;  /* 0x000000010f0f7824 */ /* 0x008fe200008e0600 */
[----:B-1----:R-:W-:-:S02]  /*f1d0*/  PRMT R26, RZ, 0x7610, R26 ;  /* 0x00007610ff1a7816 */ /* 0x002fc4000000001a */
[----:B0-----:R-:W2:Y:S04]  /*f1e0*/  LDL R13, [R1+0x4e4] ;  /* 0x0004e400010d7983 */ /* 0x001ea80000100800 */
[----:B------:R0:W3:Y:S02]  /*f1f0*/  @!P0 LDG.E.U16 R29, desc[UR8][R14.64] ;  /* 0x000000080e1d8981 */ /* 0x0000e4000c1e1500 */
[----:B0-----:R-:W-:Y:S02]  /*f200*/  LOP3.LUT R14, R3, 0x20, RZ, 0x3c, !PT ;  /* 0x00000020030e7812 */ /* 0x001fe400078e3cff */
[----:B------:R-:W4:Y:S04]  /*f210*/  LDL R15, [R1+0x504] ;  /* 0x00050400010f7983 */ /* 0x000f280000100800 */
[----:B------:R0:W-:Y:S04]  /*f220*/  STS.U16 [R14+UR4+0x1200], R10 ;  /* 0x0012000a0e007988 */ /* 0x0001e80008000404 */
[----:B0-----:R-:W2:Y:S01]  /*f230*/  LDL R10, [R1+0x2b4] ;  /* 0x0002b400010a7983 */ /* 0x001ea20000100800 */
[----:B----4-:R-:W-:-:S05]  /*f240*/  IADD3 R14, P1, R15, R2, RZ ;  /* 0x000000020f0e7210 */ /* 0x010fca0007f3e0ff */
[----:B--2---:R-:W-:Y:S02]  /*f250*/  IMAD.X R15, R10, 0x1, R0, P1 ;  /* 0x000000010a0f7824 */ /* 0x004fe400008e0600 */
[----:B------:R-:W2:Y:S04]  /*f260*/  LDL R10, [R1+0x4a4] ;  /* 0x0004a400010a7983 */ /* 0x000ea80000100800 */
[----:B------:R0:W4:Y:S02]  /*f270*/  @!P0 LDG.E.U16 R26, desc[UR8][R14.64] ;  /* 0x000000080e1a8981 */ /* 0x000124000c1e1500 */
[----:B0-----:R-:W-:-:S05]  /*f280*/  LOP3.LUT R15, R3, 0x20, RZ, 0x3c, !PT ;  /* 0x00000020030f7812 */ /* 0x001fca00078e3cff */
[----:B------:R0:W-:Y:S02]  /*f290*/  STS.U16 [R15+UR4+0xa00], R12 ;  /* 0x000a000c0f007988 */ /* 0x0001e40008000404 */
[----:B0-----:R-:W-:Y:S02]  /*f2a0*/  IADD3 R12, P1, R13, R2, RZ ;  /* 0x000000020d0c7210 */ /* 0x001fe40007f3e0ff */
[----:B----4-:R-:W-:Y:S04]  /*f2b0*/  STL [R1+0xbbc], R26 ;  /* 0x000bbc1a01007387 */ /* 0x010fe80000100800 */
[----:B------:R-:W4:Y:S01]  /*f2c0*/  LDL R13, [R1+0x274] ;  /* 0x00027400010d7983 */ /* 0x000f220000100800 */
[----:B------:R-:W-:-:S03]  /*f2d0*/  PRMT R24, RZ, 0x7610, R24 ;  /* 0x00007610ff187816 */ /* 0x000fc60000000018 */
[----:B------:R-:W-:Y:S01]  /*f2e0*/  STS.U16 [R15+UR4+0x200], R21 ;  /* 0x000200150f007988 */ /* 0x000fe20008000404 */
[----:B------:R-:W-:-:S03]  /*f2f0*/  PRMT R17, RZ, 0x7610, R17 ;  /* 0x00007610ff117816 */ /* 0x000fc60000000011 */
[----:B------:R-:W3:Y:S01]  /*f300*/  LDL R14, [R1+0x1b0] ;  /* 0x0001b000010e7983 */ /* 0x000ee20000100800 */
[----:B----4-:R-:W-:-:S05]  /*f310*/  IMAD.X R13, R13, 0x1, R0, P1 ;  /* 0x000000010d0d7824 */ /* 0x010fca00008e0600 */
[----:B------:R0:W4:Y:S04]  /*f320*/  @!P0 LDG.E.U16 R24, desc[UR8][R12.64] ;  /* 0x000000080c188981 */ /* 0x000128000c1e1500 */
[----:B------:R-:W0:Y:S04]  /*f330*/  LDL R13, [R1+0x4c4] ;  /* 0x0004c400010d7983 */ /* 0x000e280000100800 */
[----:B------:R1:W-:Y:S04]  /*f340*/  STS.U16 [R15+UR4+0x1a00], R11 ;  /* 0x001a000b0f007988 */ /* 0x0003e80008000404 */
[----:B-1----:R-:W3:Y:S01]  /*f350*/  LDL R11, [R1+0x1ec] ;  /* 0x0001ec00010b7983 */ /* 0x002ee20000100800 */
[----:B0-----:R-:W-:-:S03]  /*f360*/  IADD3 R12, P1, R13, R2, RZ ;  /* 0x000000020d0c7210 */ /* 0x001fc60007f3e0ff */
[----:B------:R-:W2:Y:S04]  /*f370*/  LDL R13, [R1+0x234] ;  /* 0x00023400010d7983 */ /* 0x000ea80000100800 */
[----:B------:R0:W-:Y:S04]  /*f380*/  STS.U16 [R15+UR4+0x2200], R9 ;  /* 0x002200090f007988 */ /* 0x0001e80008000404 */
[----:B0-----:R-:W4:Y:S01]  /*f390*/  LDL R9, [R1+0x464] ;  /* 0x0004640001097983 */ /* 0x001f220000100800 */
[----:B--2---:R-:W-:Y:S01]  /*f3a0*/  IMAD.X R13, R13, 0x1, R0, P1 ;  /* 0x000000010d0d7824 */ /* 0x004fe200008e0600 */
[----:B------:R-:W-:-:S05]  /*f3b0*/  IADD3 R10, P1, R10, R2, RZ ;  /* 0x000000020a0a7210 */ /* 0x000fca0007f3e0ff */
[----:B---3--:R-:W-:-:S05]  /*f3c0*/  IMAD.X R11, R11, 0x1, R0, P1 ;  /* 0x000000010b0b7824 */ /* 0x008fca00008e0600 */
[----:B------:R0:W2:Y:S04]  /*f3d0*/  @!P0 LDG.E.U16 R17, desc[UR8][R10.64] ;  /* 0x000000080a118981 */ /* 0x0000a8000c1e1500 */
[----:B------:R-:W0:Y:S04]  /*f3e0*/  LDL R11, [R1+0x484] ;  /* 0x00048400010b7983 */ /* 0x000e280000100800 */
[----:B------:R4:W-:Y:S01]  /*f3f0*/  STS.U16 [R15+UR4+0x2a00], R8 ;  /* 0x002a00080f007988 */ /* 0x0009e20008000404 */
[----:B------:R-:W-:-:S06]  /*f400*/  PRMT R23, RZ, 0x7610, R23 ;  /* 0x00007610ff177816 */ /* 0x000fcc0000000017 */
[----:B------:R1:W3:Y:S01]  /*f410*/  @!P0 LDG.E.U16 R23, desc[UR8][R12.64] ;  /* 0x000000080c178981 */ /* 0x0002e2000c1e1500 */
[----:B0-----:R-:W-:-:S05]  /*f420*/  IADD3 R10, P1, R11, R2, RZ ;  /* 0x000000020b0a7210 */ /* 0x001fca0007f3e0ff */
[----:B------:R-:W-:Y:S01]  /*f430*/  IMAD.X R11, R14, 0x1, R0, P1 ;  /* 0x000000010e0b7824 */ /* 0x000fe200008e0600 */
[----:B----4-:R-:W-:Y:S01]  /*f440*/  IADD3 R8, P1, R9, R2, RZ ;  /* 0x0000000209087210 */ /* 0x010fe20007f3e0ff */
[----:B------:R0:W-:Y:S04]  /*f450*/  STS.U16 [R15+UR4+0x3200], R7 ;  /* 0x003200070f007988 */ /* 0x0001e80008000404 */
[----:B------:R-:W4:Y:S01]  /*f460*/  LDL R9, [R1+0x1f0] ;  /* 0x0001f00001097983 */ /* 0x000f220000100800 */
[----:B-1----:R-:W-:Y:S02]  /*f470*/  PRMT R13, RZ, 0x7610, R13 ;  /* 0x00007610ff0d7816 */ /* 0x002fe4000000000d */
[----:B------:R-:W-:Y:S01]  /*f480*/  PRMT R12, RZ, 0x7610, R12 ;  /* 0x00007610ff0c7816 */ /* 0x000fe2000000000c */
[----:B------:R-:W2:Y:S04]  /*f490*/  LDL R14, [R1+0x2b8] ;  /* 0x0002b800010e7983 */ /* 0x000ea80000100800 */
[----:B------:R1:W3:Y:S04]  /*f4a0*/  @!P0 LDG.E.U16 R13, desc[UR8][R10.64] ;  /* 0x000000080a0d8981 */ /* 0x0002e8000c1e1500 */
[----:B0-----:R-:W2:Y:S01]  /*f4b0*/  LDL R7, [R1+0x424] ;  /* 0x0004240001077983 */ /* 0x001ea20000100800 */
[----:B-1----:R-:W-:Y:S01]  /*f4c0*/  PRMT R11, RZ, 0x7610, R11 ;  /* 0x00007610ff0b7816 */ /* 0x002fe2000000000b */
[----:B----4-:R-:W-:-:S05]  /*f4d0*/  IMAD.X R9, R9, 0x1, R0, P1 ;  /* 0x0000000109097824 */ /* 0x010fca00008e0600 */
[----:B------:R0:W4:Y:S04]  /*f4e0*/  @!P0 LDG.E.U16 R11, desc[UR8][R8.64] ;  /* 0x00000008080b8981 */ /* 0x000128000c1e1500 */
[----:B------:R-:W0:Y:S02]  /*f4f0*/  LDL R9, [R1+0x444] ;  /* 0x0004440001097983 */ /* 0x000e240000100800 */
[-C--:B0-----:R-:W-:Y:S02]  /*f500*/  IADD3 R8, P1, R9, R2.reuse, RZ ;  /* 0x0000000209087210 */ /* 0x081fe40007f3e0ff */
[----:B------:R-:W3:Y:S04]  /*f510*/  LDL R9, [R1+0x238] ;  /* 0x0002380001097983 */ /* 0x000ee80000100800 */
[----:B------:R2:W-:Y:S01]  /*f520*/  STS.U16 [R15+UR4+0x3a00], R6 ;  /* 0x003a00060f007988 */ /* 0x0005e20008000404 */
[----:B---3--:R-:W-:Y:S01]  /*f530*/  IMAD.X R9, R9, 0x1, R0, P1 ;  /* 0x0000000109097824 */ /* 0x008fe200008e0600 */
[----:B--2---:R-:W-:-:S02]  /*f540*/  IADD3 R6, P1, R7, R2, RZ ;  /* 0x0000000207067210 */ /* 0x004fc40007f3e0ff */
[----:B------:R-:W2:Y:S03]  /*f550*/  LDL R7, [R1+0x278] ;  /* 0x0002780001077983 */ /* 0x000ea60000100800 */
[----:B--2---:R-:W-:-:S05]  /*f560*/  IMAD.X R7, R7, 0x1, R0, P1 ;  /* 0x0000000107077824 */ /* 0x004fca00008e0600 */
[----:B------:R-:W2:Y:S04]  /*f570*/  @!P0 LDG.E.U16 R12, desc[UR8][R6.64] ;  /* 0x00000008060c8981 */ /* 0x000ea8000c1e1500 */
[----:B------:R-:W3:Y:S01]  /*f580*/  LDL R7, [R1+0x404] ;  /* 0x0004040001077983 */ /* 0x000ee20000100800 */
[----:B------:R-:W-:-:S06]  /*f590*/  PRMT R16, RZ, 0x7610, R16 ;  /* 0x00007610ff107816 */ /* 0x000fcc0000000010 */
[----:B------:R0:W2:Y:S02]  /*f5a0*/  @!P0 LDG.E.U16 R16, desc[UR8][R8.64] ;  /* 0x0000000808108981 */ /* 0x0000a4000c1e1500 */
[----:B0-----:R-:W-:Y:S02]  /*f5b0*/  PRMT R8, RZ, 0x7610, R8 ;  /* 0x00007610ff087816 */ /* 0x001fe40000000008 */
[----:B---3--:R-:W-:-:S05]  /*f5c0*/  IADD3 R6, P1, R7, R2, RZ ;  /* 0x0000000207067210 */ /* 0x008fca0007f3e0ff */
[----:B------:R-:W-:Y:S01]  /*f5d0*/  IMAD.X R7, R14, 0x1, R0, P1 ;  /* 0x000000010e077824 */ /* 0x000fe200008e0600 */
[----:B------:R-:W-:Y:S01]  /*f5e0*/  PRMT R9, RZ, 0x7610, R9 ;  /* 0x00007610ff097816 */ /* 0x000fe20000000009 */
[----:B------:R-:W3:Y:S04]  /*f5f0*/  LDL R14, [R1+0x3a8] ;  /* 0x0003a800010e7983 */ /* 0x000ee80000100800 */
[----:B------:R0:W2:Y:S04]  /*f600*/  @!P0 LDG.E.U16 R8, desc[UR8][R6.64] ;  /* 0x0000000806088981 */ /* 0x0000a8000c1e1500 */
[----:B------:R-:W0:Y:S02]  /*f610*/  LDL R7, [R1+0x3e4] ;  /* 0x0003e40001077983 */ /* 0x000e240000100800 */
[----:B0-----:R-:W-:-:S02]  /*f620*/  IADD3 R6, P1, R7, R2, RZ ;  /* 0x0000000207067210 */ /* 0x001fc40007f3e0ff */
[----:B------:R-:W4:Y:S03]  /*f630*/  LDL R7, [R1+0x2f8] ;  /* 0x0002f80001077983 */ /* 0x000f260000100800 */
[----:B----4-:R-:W-:-:S05]  /*f640*/  IMAD.X R7, R7, 0x1, R0, P1 ;  /* 0x0000000107077824 */ /* 0x010fca00008e0600 */
[----:B------:R0:W4:Y:S04]  /*f650*/  @!P0 LDG.E.U16 R9, desc[UR8][R6.64] ;  /* 0x0000000806098981 */ /* 0x000128000c1e1500 */
[----:B------:R-:W0:Y:S02]  /*f660*/  LDL R7, [R1+0x3c4] ;  /* 0x0003c40001077983 */ /* 0x000e240000100800 */
[----:B0-----:R-:W-:Y:S02]  /*f670*/  IADD3 R6, P1, R7, R2, RZ ;  /* 0x0000000207067210 */ /* 0x001fe40007f3e0ff */
[----:B------:R-:W3:Y:S01]  /*f680*/  LDL R7, [R1+0x338] ;  /* 0x0003380001077983 */ /* 0x000ee20000100800 */
[----:B------:R-:W-:Y:S02]  /*f690*/  PRMT R10, RZ, 0x7610, R10 ;  /* 0x00007610ff0a7816 */ /* 0x000fe4000000000a */
[----:B---3--:R-:W-:-:S05]  /*f6a0*/  IMAD.X R7, R7, 0x1, R0, P1 ;  /* 0x0000000107077824 */ /* 0x008fca00008e0600 */
[----:B------:R-:W3:Y:S04]  /*f6b0*/  @!P0 LDG.E.U16 R10, desc[UR8][R6.64] ;  /* 0x00000008060a8981 */ /* 0x000ee8000c1e1500 */
[----:B------:R-:W-:Y:S04]  /*f6c0*/  STS.U16 [R15+UR4+0x4200], R20 ;  /* 0x004200140f007988 */ /* 0x000fe80008000404 */
[----:B------:R-:W-:Y:S04]  /*f6d0*/  STS.U16 [R15+UR4+0x4a00], R19 ;  /* 0x004a00130f007988 */ /* 0x000fe80008000404 */
[----:B------:R-:W-:Y:S04]  /*f6e0*/  STS.U16 [R15+UR4+0x5200], R18 ;  /* 0x005200120f007988 */ /* 0x000fe80008000404 */
[----:B------:R0:W-:Y:S04]  /*f6f0*/  STS.U16 [R15+UR4+0x5a00], R5 ;  /* 0x005a00050f007988 */ /* 0x0001e80008000404 */
[----:B---3--:R1:W-:Y:S04]  /*f700*/  STL [R1+0xbb8], R10 ;  /* 0x000bb80a01007387 */ /* 0x0083e80000100800 */
[----:B0-----:R-:W3:Y:S01]  /*f710*/  LDL R5, [R1+0x378] ;  /* 0x0003780001057983 */ /* 0x001ee20000100800 */
[----:B------:R-:W-:-:S02]  /*f720*/  IADD3 R14, P1, R14, R2, RZ ;  /* 0x000000020e0e7210 */ /* 0x000fc40007f3e0ff */
[----:B------:R-:W-:Y:S01]  /*f730*/  PRMT R7, RZ, 0x7610, R7 ;  /* 0x00007610ff077816 */ /* 0x000fe20000000007 */
[----:B-1----:R-:W2:Y:S02]  /*f740*/  LDL R10, [R1+0x564] ;  /* 0x00056400010a7983 */ /* 0x002ea40000100800 */
[----:B---3--:R-:W-:Y:S01]  /*f750*/  IMAD.X R15, R5, 0x1, R0, P1 ;  /* 0x00000001050f7824 */ /* 0x008fe200008e0600 */
[----:B------:R-:W-:-:S04]  /*f760*/  LOP3.LUT R5, R3, 0x20, RZ, 0x3c, !PT ;  /* 0x0000002003057812 */ /* 0x000fc800078e3cff */
[----:B------:R-:W3:Y:S04]  /*f770*/  @!P0 LDG.E.U16 R7, desc[UR8][R14.64] ;  /* 0x000000080e078981 */ /* 0x000ee8000c1e1500 */
[----:B------:R0:W-:Y:S04]  /*f780*/  STS.U16 [R5+UR4+0x6200], R4 ;  /* 0x0062000405007988 */ /* 0x0001e80008000404 */
[----:B------:R-:W4:Y:S04]  /*f790*/  LDL R14, [R1+0x1a8] ;  /* 0x0001a800010e7983 */ /* 0x000f280000100800 */
[----:B------:R-:W3:Y:S04]  /*f7a0*/  LDL.LU R15, [R1+0x4] ;  /* 0x00000400010f7983 */ /* 0x000ee80000300800 */
[----:B0-----:R-:W4:Y:S01]  /*f7b0*/  LDL R5, [R1+0x36c] ;  /* 0x00036c0001057983 */ /* 0x001f220000100800 */
[----:B--2---:R-:W-:-:S02]  /*f7c0*/  IADD3 R4, P1, R10, R2, RZ ;  /* 0x000000020a047210 */ /* 0x004fc40007f3e0ff */
[----:B------:R-:W-:Y:S01]  /*f7d0*/  PRMT R6, RZ, 0x7610, R6 ;  /* 0x00007610ff067816 */ /* 0x000fe20000000006 */
[----:B------:R-:W2:Y:S02]  /*f7e0*/  LDL R10, [R1+0x2ec] ;  /* 0x0002ec00010a7983 */ /* 0x000ea40000100800 */
[----:B----4-:R-:W-:-:S05]  /*f7f0*/  IMAD.X R5, R5, 0x1, R0, P1 ;  /* 0x0000000105057824 */ /* 0x010fca00008e0600 */
[----:B------:R0:W4:Y:S04]  /*f800*/  @!P0 LDG.E.U16 R6, desc[UR8][R4.64] ;  /* 0x0000000804068981 */ /* 0x000128000c1e1500 */
[----:B------:R-:W3:Y:S01]  /*f810*/  LDL R5, [R1+0x584] ;  /* 0x0005840001057983 */ /* 0x000ee20000100800 */
[----:B0-----:R-:W-:-:S05]  /*f820*/  LOP3.LUT R4, R3, 0x20, RZ, 0x3c, !PT ;  /* 0x0000002003047812 */ /* 0x001fca00078e3cff */
[----:B------:R0:W-:Y:S02]  /*f830*/  STS.U16 [R4+UR4+0x6a00], R22 ;  /* 0x006a001604007988 */ /* 0x0001e40008000404 */
[----:B0-----:R-:W-:Y:S02]  /*f840*/  PRMT R22, RZ, 0x7610, R22 ;  /* 0x00007610ff167816 */ /* 0x001fe40000000016 */
[----:B---3--:R-:W-:-:S04]  /*f850*/  IADD3 R4, P1, R5, R2, RZ ;  /* 0x0000000205047210 */ /* 0x008fc80007f3e0ff */
[----:B------:R-:W-:Y:S02]  /*f860*/  IADD3.X R5, R14, R0, RZ, P1, !PT ;  /* 0x000000000e057210 */ /* 0x000fe40000ffe4ff */
[----:B------:R-:W-:Y:S01]  /*f870*/  PRMT R21, RZ, 0x7610, R21 ;  /* 0x00007610ff157816 */ /* 0x000fe20000000015 */
[----:B------:R-:W3:Y:S04]  /*f880*/  LDL R14, [R1+0x4e0] ;  /* 0x0004e000010e7983 */ /* 0x000ee80000100800 */
[----:B------:R0:W4:Y:S04]  /*f890*/  @!P0 LDG.E.U16 R22, desc[UR8][R4.64] ;  /* 0x0000000804168981 */ /* 0x000128000c1e1500 */
[----:B------:R-:W2:Y:S01]  /*f8a0*/  LDL R5, [R1+0x544] ;  /* 0x0005440001057983 */ /* 0x000ea20000100800 */
[----:B0-----:R-:W-:-:S05]  /*f8b0*/  LOP3.LUT R4, R3, 0x20, RZ, 0x3c, !PT ;  /* 0x0000002003047812 */ /* 0x001fca00078e3cff */
[----:B------:R2:W-:Y:S02]  /*f8c0*/  STS.U16 [R4+UR4+0x7200], R25 ;  /* 0x0072001904007988 */ /* 0x0005e40008000404 */
[----:B--2---:R-:W-:Y:S02]  /*f8d0*/  IADD3 R4, P1, R5, R2, RZ ;  /* 0x0000000205047210 */ /* 0x004fe40007f3e0ff */
[----:B------:R-:W2:Y:S03]  /*f8e0*/  LDL R5, [R1+0x32c] ;  /* 0x00032c0001057983 */ /* 0x000ea60000100800 */
[----:B--2---:R-:W-:-:S05]  /*f8f0*/  IMAD.X R5, R5, 0x1, R0, P1 ;  /* 0x0000000105057824 */ /* 0x004fca00008e0600 */
[----:B------:R0:W2:Y:S04]  /*f900*/  @!P0 LDG.E.U16 R21, desc[UR8][R4.64] ;  /* 0x0000000804158981 */ /* 0x0000a8000c1e1500 */
[----:B------:R-:W3:Y:S01]  /*f910*/  LDL R5, [R1+0x524] ;  /* 0x0005240001057983 */ /* 0x000ee20000100800 */
[----:B0-----:R-:W-:-:S05]  /*f920*/  LOP3.LUT R4, R3, 0x20, RZ, 0x3c, !PT ;  /* 0x0000002003047812 */ /* 0x001fca00078e3cff */
[----:B------:R3:W-:Y:S01]  /*f930*/  STS.U16 [R4+UR4+0x7a00], R27 ;  /* 0x007a001b04007988 */ /* 0x0007e20008000404 */
[----:B------:R-:W-:Y:S02]  /*f940*/  PRMT R20, RZ, 0x7610, R20 ;  /* 0x00007610ff147816 */ /* 0x000fe40000000014 */
[----:B---3--:R-:W-:-:S05]  /*f950*/  IADD3 R4, P1, R5, R2, RZ ;  /* 0x0000000205047210 */ /* 0x008fca0007f3e0ff */
[----:B------:R-:W-:-:S05]  /*f960*/  IMAD.X R5, R10, 0x1, R0, P1 ;  /* 0x000000010a057824 */ /* 0x000fca00008e0600 */
[----:B------:R0:W3:Y:S04]  /*f970*/  @!P0 LDG.E.U16 R20, desc[UR8][R4.64] ;  /* 0x0000000804148981 */ /* 0x0000e8000c1e1500 */
[----:B------:R-:W0:Y:S01]  /*f980*/  LDL R5, [R1+0x500] ;  /* 0x0005000001057983 */ /* 0x000e220000100800 */
[----:B------:R-:W-:-:S05]  /*f990*/  LOP3.LUT R10, R3, 0x30, RZ, 0x3c, !PT ;  /* 0x00000030030a7812 */ /* 0x000fca00078e3cff */
[----:B------:R-:W-:Y:S04]  /*f9a0*/  STS.U16 [R10+UR4+0xb00], R28 ;  /* 0x000b001c0a007988 */ /* 0x000fe80008000404 */
[----:B------:R1:W-:Y:S04]  /*f9b0*/  STS.U16 [R10+UR4+0x300], R15 ;  /* 0x0003000f0a007988 */ /* 0x0003e80008000404 */
[----:B-1----:R-:W4:Y:S01]  /*f9c0*/  LDL R15, [R1+0x26c] ;  /* 0x00026c00010f7983 */ /* 0x002f220000100800 */
[----:B0-----:R-:W-:-:S03]  /*f9d0*/  IADD3 R4, P1, R5, R2, RZ ;  /* 0x0000000205047210 */ /* 0x001fc60007f3e0ff */
[----:B------:R-:W2:Y:S01]  /*f9e0*/  LDL R5, [R1+0x2ac] ;  /* 0x0002ac0001057983 */ /* 0x000ea20000100800 */
[----:B------:R-:W-:Y:S01]  /*f9f0*/  PRMT R19, RZ, 0x7610, R19 ;  /* 0x00007610ff137816 */ /* 0x000fe20000000013 */
[----:B--2---:R-:W-:Y:S01]  /*fa00*/  IMAD.X R5, R5, 0x1, R0, P1 ;  /* 0x0000000105057824 */ /* 0x004fe200008e0600 */
[----:B------:R-:W-:-:S04]  /*fa10*/  IADD3 R14, P1, R14, R2, RZ ;  /* 0x000000020e0e7210 */ /* 0x000fc80007f3e0ff */
[----:B------:R0:W2:Y:S01]  /*fa20*/  @!P0 LDG.E.U16 R19, desc[UR8][R4.64] ;  /* 0x0000000804138981 */ /* 0x0000a2000c1e1500 */
[----:B----4-:R-:W-:Y:S01]  /*fa30*/  IMAD.X R15, R15, 0x1, R0, P1 ;  /* 0x000000010f0f7824 */ /* 0x010fe200008e0600 */
[----:B0-----:R-:W-:-:S06]  /*fa40*/  PRMT R5, RZ, 0x7610, R5 ;  /* 0x00007610ff057816 */ /* 0x001fcc0000000005 */
[----:B------:R0:W4:Y:S04]  /*fa50*/  @!P0 LDG.E.U16 R5, desc[UR8][R14.64] ;  /* 0x000000080e058981 */ /* 0x000128000c1e1500 */
[----:B------:R-:W3:Y:S04]  /*fa60*/  LDL.LU R14, [R1] ;  /* 0x00000000010e7983 */ /* 0x000ee80000300800 */
[----:B------:R-:W0:Y:S04]  /*fa70*/  LDL R15, [R1+0x4c0] ;  /* 0x0004c000010f7983 */ /* 0x000e280000100800 */
[----:B---3--:R0:W-:Y:S02]  /*fa80*/  STS.U16 [R10+UR4+0x1300], R14 ;  /* 0x0013000e0a007988 */ /* 0x0081e40008000404 */
[----:B0-----:R-:W-:-:S02]  /*fa90*/  IADD3 R14, P1, R15, R2, RZ ;  /* 0x000000020f0e7210 */ /* 0x001fc40007f3e0ff */
[----:B------:R-:W3:Y:S01]  /*faa0*/  LDL R15, [R1+0x22c] ;  /* 0x00022c00010f7983 */ /* 0x000ee20000100800 */
[----:B------:R-:W-:Y:S02]  /*fab0*/  PRMT R4, RZ, 0x7610, R4 ;  /* 0x00007610ff047816 */ /* 0x000fe40000000004 */
[----:B---3--:R-:W-:-:S05]  /*fac0*/  IMAD.X R15, R15, 0x1, R0, P1 ;  /* 0x000000010f0f7824 */ /* 0x008fca00008e0600 */
[----:B------:R0:W3:Y:S04]  /*fad0*/  @!P0 LDG.E.U16 R4, desc[UR8][R14.64] ;  /* 0x000000080e048981 */ /* 0x0000e8000c1e1500 */
[----:B------:R-:W0:Y:S02]  /*fae0*/  LDL R15, [R1+0x4a0] ;  /* 0x0004a000010f7983 */ /* 0x000e240000100800 */
[----:B0-----:R-:W-:Y:S02]  /*faf0*/  IADD3 R14, P1, R15, R2, RZ ;  /* 0x000000020f0e7210 */ /* 0x001fe40007f3e0ff */
[----:B------:R-:W2:Y:S01]  /*fb00*/  LDL R15, [R1+0x1e4] ;  /* 0x0001e400010f7983 */ /* 0x000ea20000100800 */
[----:B------:R-:W-:Y:S02]  /*fb10*/  PRMT R26, RZ, 0x7610, R26 ;  /* 0x00007610ff1a7816 */ /* 0x000fe4000000001a */
[----:B--2---:R-:W-:-:S05]  /*fb20*/  IMAD.X R15, R15, 0x1, R0, P1 ;  /* 0x000000010f0f7824 */ /* 0x004fca00008e0600 */
[----:B------:R-:W2:Y:S04]  /*fb30*/  @!P0 LDG.E.U16 R26, desc[UR8][R14.64] ;  /* 0x000000080e1a8981 */ /* 0x000ea8000c1e1500 */
[----:B--2---:R0:W-:Y:S04]  /*fb40*/  STL [R1], R26 ;  /* 0x0000001a01007387 */ /* 0x0041e80000100800 */
[----:B0-----:R-:W2:Y:S04]  /*fb50*/  LDL.LU R26, [R1+0xbbc] ;  /* 0x000bbc00011a7983 */ /* 0x001ea80000300800 */
[----:B------:R-:W4:Y:S02]  /*fb60*/  LDL R15, [R1+0x480] ;  /* 0x00048000010f7983 */ /* 0x000f240000100800 */
[----:B----4-:R-:W-:-:S02]  /*fb70*/  IADD3 R14, P1, R15, R2, RZ ;  /* 0x000000020f0e7210 */ /* 0x010fc40007f3e0ff */
[----:B------:R-:W4:Y:S04]  /*fb80*/  LDL R15, [R1+0x1b8] ;  /* 0x0001b800010f7983 */ /* 0x000f280000100800 */
[----:B------:R0:W-:Y:S02]  /*fb90*/  STS.U16 [R10+UR4+0x1b00], R29 ;  /* 0x001b001d0a007988 */ /* 0x0001e40008000404 */
[----:B0-----:R-:W-:Y:S01]  /*fba0*/  PRMT R29, RZ, 0x7610, R29 ;  /* 0x00007610ff1d7816 */ /* 0x001fe2000000001d */
[----:B----4-:R-:W-:-:S05]  /*fbb0*/  IMAD.X R15, R15, 0x1, R0, P1 ;  /* 0x000000010f0f7824 */ /* 0x010fca00008e0600 */
[----:B------:R0:W4:Y:S04]  /*fbc0*/  @!P0 LDG.E.U16 R29, desc[UR8][R14.64] ;  /* 0x000000080e1d8981 */ /* 0x000128000c1e1500 */
        /* <DEDUP_REMOVED lines=32> */
[----:B------:R-:W0:Y:S04]  /*fdd0*/  LDL R15, [R1+0x3c0] ;  /* 0x0003c000010f7983 */ /* 0x000e280000100800 */
[----:B------:R-:W-:Y:S04]  /*fde0*/  STS.U16 [R10+UR4+0x3300], R23 ;  /* 0x003300170a007988 */ /* 0x000fe80008000404 */
[----:B------:R-:W-:Y:S04]  /*fdf0*/  STS.U16 [R10+UR4+0x3b00], R17 ;  /* 0x003b00110a007988 */ /* 0x000fe80008000404 */
[----:B------:R1:W-:Y:S04]  /*fe00*/  STS.U16 [R10+UR4+0x4300], R13 ;  /* 0x0043000d0a007988 */ /* 0x0003e80008000404 */
[----:B-1----:R-:W4:Y:S01]  /*fe10*/  LDL R13, [R1+0x3a4] ;  /* 0x0003a400010d7983 */ /* 0x002f220000100800 */
[----:B0-----:R-:W-:-:S03]  /*fe20*/  IADD3 R14, P1, R15, R2, RZ ;  /* 0x000000020f0e7210 */ /* 0x001fc60007f3e0ff */
[----:B------:R-:W3:Y:S04]  /*fe30*/  LDL R15, [R1+0x340] ;  /* 0x00034000010f7983 */ /* 0x000ee80000100800 */
[----:B------:R-:W-:Y:S04]  /*fe40*/  STS.U16 [R10+UR4+0x4b00], R11 ;  /* 0x004b000b0a007988 */ /* 0x000fe80008000404 */
[----:B------:R-:W-:Y:S04]  /*fe50*/  STS.U16 [R10+UR4+0x5300], R16 ;  /* 0x005300100a007988 */ /* 0x000fe80008000404 */
[----:B------:R4:W-:Y:S01]  /*fe60*/  STS.U16 [R10+UR4+0x5b00], R12 ;  /* 0x005b000c0a007988 */ /* 0x0009e20008000404 */
[----:B---3--:R-:W-:Y:S01]  /*fe70*/  IMAD.X R15, R15, 0x1, R0, P1 ;  /* 0x000000010f0f7824 */ /* 0x008fe200008e0600 */
[----:B----4-:R-:W-:-:S02]  /*fe80*/  IADD3 R12, P1, R13, R2, RZ ;  /* 0x000000020d0c7210 */ /* 0x010fc40007f3e0ff */
[----:B------:R-:W3:Y:S01]  /*fe90*/  LDL R13, [R1+0x380] ;  /* 0x00038000010d7983 */ /* 0x000ee20000100800 */
[----:B------:R-:W-:Y:S02]  /*fea0*/  PRMT R18, RZ, 0x7610, R18 ;  /* 0x00007610ff127816 */ /* 0x000fe40000000012 */
[----:B---3--:R-:W-:-:S05]  /*feb0*/  IMAD.X R13, R13, 0x1, R0, P1 ;  /* 0x000000010d0d7824 */ /* 0x008fca00008e0600 */
[----:B------:R0:W3:Y:S04]  /*fec0*/  @!P0 LDG.E.U16 R18, desc[UR8][R12.64] ;  /* 0x000000080c128981 */ /* 0x0000e8000c1e1500 */
[----:B------:R-:W0:Y:S01]  /*fed0*/  LDL R13, [R1+0x560] ;  /* 0x00056000010d7983 */ /* 0x000e220000100800 */
[----:B------:R-:W-:-:S06]  /*fee0*/  PRMT R23, RZ, 0x7610, R23 ;  /* 0x00007610ff177816 */ /* 0x000fcc0000000017 */
[----:B------:R1:W4:Y:S01]  /*fef0*/  @!P0 LDG.E.U16 R23, desc[UR8][R14.64] ;  /* 0x000000080e178981 */ /* 0x000322000c1e1500 */
[----:B0-----:R-:W-:-:S03]  /*ff00*/  IADD3 R12, P1, R13, R2, RZ ;  /* 0x000000020d0c7210 */ /* 0x001fc60007f3e0ff */
[----:B------:R0:W-:Y:S04]  /*ff10*/  STS.U16 [R10+UR4+0x6300], R8 ;  /* 0x006300080a007988 */ /* 0x0001e80008000404 */
[----:B------:R-:W2:Y:S01]  /*ff20*/  LDL R13, [R1+0x364] ;  /* 0x00036400010d7983 */ /* 0x000ea20000100800 */
[----:B-1----:R-:W-:-:S03]  /*ff30*/  PRMT R15, RZ, 0x7610, R15 ;  /* 0x00007610ff0f7816 */ /* 0x002fc6000000000f */
[----:B------:R-:W3:Y:S04]  /*ff40*/  LDL R14, [R1+0x324] ;  /* 0x00032400010e7983 */ /* 0x000ee80000100800 */
[----:B0-----:R-:W4:Y:S01]  /*ff50*/  LDL R8, [R1+0x580] ;  /* 0x0005800001087983 */ /* 0x001f220000100800 */
[----:B--2---:R-:W-:-:S05]  /*ff60*/  IMAD.X R13, R13, 0x1, R0, P1 ;  /* 0x000000010d0d7824 */ /* 0x004fca00008e0600 */
[----:B------:R-:W2:Y:S04]  /*ff70*/  @!P0 LDG.E.U16 R15, desc[UR8][R12.64] ;  /* 0x000000080c0f8981 */ /* 0x000ea8000c1e1500 */
[----:B------:R-:W-:Y:S04]  /*ff80*/  STS.U16 [R10+UR4+0x6b00], R9 ;  /* 0x006b00090a007988 */ /* 0x000fe80008000404 */
[----:B--2---:R0:W-:Y:S04]  /*ff90*/  STL [R1+0x4], R15 ;  /* 0x0000040f01007387 */ /* 0x0041e80000100800 */
[----:B0-----:R-:W2:Y:S04]  /*ffa0*/  LDL R15, [R1+0x2e4] ;  /* 0x0002e400010f7983 */ /* 0x001ea80000100800 */
[----:B------:R-:W3:Y:S04]  /*ffb0*/  LDL.LU R10, [R1+0xbb8] ;  /* 0x000bb800010a7983 */ /* 0x000ee80000300800 */
[----:B------:R-:W2:Y:S01]  /*ffc0*/  LDL R9, [R1+0x1a4] ;  /* 0x0001a40001097983 */ /* 0x000ea20000100800 */
[----:B----4-:R-:W-:-:S02]  /*ffd0*/  IADD3 R8, P1, R8, R2, RZ ;  /* 0x0000000208087210 */ /* 0x010fc40007f3e0ff */
[----:B------:R-:W-:-:S03]  /*ffe0*/  PRMT R3, RZ, 0x7610, R3 ;  /* 0x00007610ff037816 */ /* 0x000fc60000000003 */
[----:B--2---:R-:W-:-:S05]  /*fff0*/  IMAD.X R9, R9, 0x1, R0, P1 ;  /* 0x0000000109097824 */ /* 0x004fca00008e0600 */
[----:B------:R-:W2:Y:S04]  /*10000*/  @!P0 LDG.E.U16 R3, desc[UR8][R8.64] ;  /* 0x0000000808038981 */ /* 0x000ea8000c1e1500 */
[----:B--2---:R0:W-:Y:S04]  /*10010*/  STL [R1+0x8], R3 ;  /* 0x0000080301007387 */ /* 0x0041e80000100800 */
[----:B------:R-:W2:Y:S01]  /*10020*/  LDL R9, [R1+0x540] ;  /* 0x0005400001097983 */ /* 0x000ea20000100800 */
[----:B0-----:R-:W0:Y:S01]  /*10030*/  S2R R3, SR_TID.X ;  /* 0x0000000000037919 */ /* 0x001e220000002100 */
[----:B------:R-:W-:-:S02]  /*10040*/  PRMT R17, RZ, 0x7610, R17 ;  /* 0x00007610ff117816 */ /* 0x000fc40000000011 */
[----:B0-----:R-:W-:-:S04]  /*10050*/  LOP3.LUT R3, R3, 0x7f, RZ, 0xc0, !PT ;  /* 0x0000007f03037812 */ /* 0x001fc800078ec0ff */
[----:B------:R-:W-:-:S04]  /*10060*/  SHF.L.U32 R3, R3, 0x1, RZ ;  /* 0x0000000103037819 */ /* 0x000fc800000006ff */
[----:B------:R-:W-:-:S05]  /*10070*/  LOP3.LUT R8, R3, 0x30, RZ, 0x3c, !PT ;  /* 0x0000003003087812 */ /* 0x000fca00078e3cff */
[----:B---3--:R2:W-:Y:S02]  /*10080*/  STS.U16 [R8+UR4+0x7300], R10 ;  /* 0x0073000a08007988 */ /* 0x0085e40008000404 */
[----:B--2---:R-:W-:-:S05]  /*10090*/  IADD3 R8, P1, R9, R2, RZ ;  /* 0x0000000209087210 */ /* 0x004fca0007f3e0ff */
[----:B------:R-:W-:Y:S02]  /*100a0*/  IMAD.X R9, R14, 0x1, R0, P1 ;  /* 0x000000010e097824 */ /* 0x000fe400008e0600 */
[----:B------:R-:W2:Y:S04]  /*100b0*/  LDL R14, [R1+0x4dc] ;  /* 0x0004dc00010e7983 */ /* 0x000ea80000100800 */
[----:B------:R0:W3:Y:S04]  /*100c0*/  @!P0 LDG.E.U16 R17, desc[UR8][R8.64] ;  /* 0x0000000808118981 */ /* 0x0000e8000c1e1500 */
[----:B------:R-:W4:Y:S01]  /*100d0*/  LDL R9, [R1+0x520] ;  /* 0x0005200001097983 */ /* 0x000f220000100800 */
[----:B0-----:R-:W-:-:S05]  /*100e0*/  LOP3.LUT R8, R3, 0x30, RZ, 0x3c, !PT ;  /* 0x0000003003087812 */ /* 0x001fca00078e3cff */
[----:B------:R0:W-:Y:S04]  /*100f0*/  STS.U16 [R8+UR4+0x7b00], R7 ;  /* 0x007b000708007988 */ /* 0x0001e80008000404 */
[----:B---3--:R-:W-:Y:S04]  /*10100*/  STL [R1+0xbb0], R17 ;  /* 0x000bb01101007387 */ /* 0x008fe80000100800 */
[----:B------:R1:W-:Y:S04]  /*10110*/  STL [R1+0xbb4], R17 ;  /* 0x000bb41101007387 */ /* 0x0003e80000100800 */
[----:B0-----:R-:W3:Y:S04]  /*10120*/  LDL R7, [R1+0x4fc] ;  /* 0x0004fc0001077983 */ /* 0x001ee80000100800 */
[----:B-1----:R-:W2:Y:S01]  /*10130*/  LDL R17, [R1+0x2a4] ;  /* 0x0002a40001117983 */ /* 0x002ea20000100800 */
[----:B----4-:R-:W-:-:S05]  /*10140*/  IADD3 R8, P1, R9, R2, RZ ;  /* 0x0000000209087210 */ /* 0x010fca0007f3e0ff */
[----:B------:R-:W-:Y:S01]  /*10150*/  IMAD.X R9, R15, 0x1, R0, P1 ;  /* 0x000000010f097824 */ /* 0x000fe200008e0600 */
[----:B------:R-:W-:-:S05]  /*10160*/  LOP3.LUT R15, R3, 0x40, RZ, 0x3c, !PT ;  /* 0x00000040030f7812 */ /* 0x000fca00078e3cff */
[----:B------:R3:W-:Y:S01]  /*10170*/  STS.U16 [R15+UR4+0xc00], R6 ;  /* 0x000c00060f007988 */ /* 0x0007e20008000404 */
[----:B------:R-:W-:Y:S02]  /*10180*/  PRMT R12, RZ, 0x7610, R12 ;  /* 0x00007610ff0c7816 */ /* 0x000fe4000000000c */
[----:B---3--:R-:W-:-:S05]  /*10190*/  IADD3 R6, P1, R7, R2, RZ ;  /* 0x0000000207067210 */ /* 0x008fca0007f3e0ff */
[----:B--2---:R-:W-:Y:S01]  /*101a0*/  IMAD.X R7, R17, 0x1, R0, P1 ;  /* 0x0000000111077824 */ /* 0x004fe200008e0600 */
[----:B------:R-:W-:Y:S01]  /*101b0*/  PRMT R13, RZ, 0x7610, R13 ;  /* 0x00007610ff0d7816 */ /* 0x000fe2000000000d */
[----:B------:R-:W2:Y:S04]  /*101c0*/  LDL R17, [R1+0x47c] ;  /* 0x00047c0001117983 */ /* 0x000ea80000100800 */
[----:B------:R0:W3:Y:S01]  /*101d0*/  @!P0 LDG.E.U16 R12, desc[UR8][R6.64] ;  /* 0x00000008060c8981 */ /* 0x0000e2000c1e1500 */
[----:B------:R-:W-:-:S03]  /*101e0*/  PRMT R11, RZ, 0x7610, R11 ;  /* 0x00007610ff0b7816 */ /* 0x000fc6000000000b */
[----:B------:R-:W4:Y:S04]  /*101f0*/  @!P0 LDG.E.U16 R13, desc[UR8][R8.64] ;  /* 0x00000008080d8981 */ /* 0x000f28000c1e1500 */
[----:B------:R-:W2:Y:S01]  /*10200*/  LDL R7, [R1+0x264] ;  /* 0x0002640001077983 */ /* 0x000ea20000100800 */
[----:B0-----:R-:W-:-:S03]  /*10210*/  IADD3 R6, P1, R14, R2, RZ ;  /* 0x000000020e067210 */ /* 0x001fc60007f3e0ff */
[----:B------:R-:W3:Y:S04]  /*10220*/  LDL R9, [R1+0x224] ;  /* 0x0002240001097983 */ /* 0x000ee80000100800 */
[----:B------:R-:W4:Y:S04]  /*10230*/  LDL R8, [R1+0x49c] ;  /* 0x00049c0001087983 */ /* 0x000f280000100800 */
[----:B------:R-:W4:Y:S01]  /*10240*/  LDL.LU R14, [R1] ;  /* 0x00000000010e7983 */ /* 0x000f220000300800 */
[----:B--2---:R-:W-:-:S05]  /*10250*/  IMAD.X R7, R7, 0x1, R0, P1 ;  /* 0x0000000107077824 */ /* 0x004fca00008e0600 */
[----:B------:R0:W2:Y:S04]  /*10260*/  @!P0 LDG.E.U16 R11, desc[UR8][R6.64] ;  /* 0x00000008060b8981 */ /* 0x0000a8000c1e1500 */
[----:B------:R-:W0:Y:S04]  /*10270*/  LDL R7, [R1+0x4bc] ;  /* 0x0004bc0001077983 */ /* 0x000e280000100800 */
[----:B------:R-:W-:Y:S01]  /*10280*/  STS.U16 [R15+UR4+0x400], R22 ;  /* 0x000400160f007988 */ /* 0x000fe20008000404 */
[----:B0-----:R-:W-:-:S05]  /*10290*/  IADD3 R6, P1, R7, R2, RZ ;  /* 0x0000000207067210 */ /* 0x001fca0007f3e0ff */
[----:B---3--:R-:W-:Y:S02]  /*102a0*/  IMAD.X R7, R9, 0x1, R0, P1 ;  /* 0x0000000109077824 */ /* 0x008fe400008e0600 */
[----:B------:R-:W3:Y:S04]  /*102b0*/  LDL R9, [R1+0x1dc] ;  /* 0x0001dc0001097983 */ /* 0x000ee80000100800 */
[----:B------:R0:W-:Y:S01]  /*102c0*/  STS.U16 [R15+UR4+0x1400], R21 ;  /* 0x001400150f007988 */ /* 0x0001e20008000404 */
[----:B----4-:R-:W-:Y:S02]  /*102d0*/  IADD3 R8, P1, R8, R2, RZ ;  /* 0x0000000208087210 */ /* 0x010fe40007f3e0ff */
[----:B0-----:R-:W-:-:S06]  /*102e0*/  PRMT R21, RZ, 0x7610, R21 ;  /* 0x00007610ff157816 */ /* 0x001fcc0000000015 */
[----:B------:R0:W4:Y:S02]  /*102f0*/  @!P0 LDG.E.U16 R21, desc[UR8][R6.64] ;  /* 0x0000000806158981 */ /* 0x000124000c1e1500 */
[----:B0-----:R-:W-:Y:S01]  /*10300*/  PRMT R7, RZ, 0x7610, R7 ;  /* 0x00007610ff077816 */ /* 0x001fe20000000007 */
[----:B---3--:R-:W-:-:S05]  /*10310*/  IMAD.X R9, R9, 0x1, R0, P1 ;  /* 0x0000000109097824 */ /* 0x008fca00008e0600 */
[----:B------:R0:W3:Y:S04]  /*10320*/  @!P0 LDG.E.U16 R7, desc[UR8][R8.64] ;  /* 0x0000000808078981 */ /* 0x0000e8000c1e1500 */
[----:B------:R-:W2:Y:S01]  /*10330*/  LDL R9, [R1+0x1c0] ;  /* 0x0001c00001097983 */ /* 0x000ea20000100800 */
[----:B0-----:R-:W-:Y:S02]  /*10340*/  IADD3 R8, P1, R17, R2, RZ ;  /* 0x0000000211087210 */ /* 0x001fe40007f3e0ff */
[----:B------:R-:W-:Y:S02]  /*10350*/  PRMT R6, RZ, 0x7610, R6 ;  /* 0x00007610ff067816 */ /* 0x000fe40000000006 */
[----:B------:R-:W-:Y:S01]  /*10360*/  PRMT R16, RZ, 0x7610, R16 ;  /* 0x00007610ff107816 */ /* 0x000fe20000000010 */
[----:B------:R-:W-:Y:S04]  /*10370*/  STS.U16 [R15+UR4+0x1c00], R20 ;  /* 0x001c00140f007988 */ /* 0x000fe80008000404 */
[----:B------:R-:W4:Y:S01]  /*10380*/  LDL R17, [R1+0x288] ;  /* 0x0002880001117983 */ /* 0x000f220000100800 */
        /* <DEDUP_REMOVED lines=8> */
[----:B0-----:R-:W-:Y:S02]  /*10410*/  IADD3 R8, P1, R9, R2, RZ ;  /* 0x0000000209087210 */ /* 0x001fe40007f3e0ff */
[----:B------:R-:W4:Y:S04]  /*10420*/  LDL R9, [R1+0x248] ;  /* 0x0002480001097983 */ /* 0x000f280000100800 */
[----:B------:R-:W-:Y:S04]  /*10430*/  STS.U16 [R15+UR4+0x2400], R19 ;  /* 0x002400130f007988 */ /* 0x000fe80008000404 */
[----:B------:R0:W-:Y:S02]  /*10440*/  STS.U16 [R15+UR4+0x2c00], R5 ;  /* 0x002c00050f007988 */ /* 0x0001e40008000404 */
[----:B0-----:R-:W-:Y:S01]  /*10450*/  PRMT R5, RZ, 0x7610, R5 ;  /* 0x00007610ff057816 */ /* 0x001fe20000000005 */
[----:B----4-:R-:W-:-:S05]  /*10460*/  IMAD.X R9, R9, 0x1, R0, P1 ;  /* 0x0000000109097824 */ /* 0x010fca00008e0600 */
[----:B------:R0:W4:Y:S04]  /*10470*/  @!P0 LDG.E.U16 R5, desc[UR8][R8.64] ;  /* 0x0000000808058981 */ /* 0x000128000c1e1500 */
[----:B------:R-:W0:Y:S04]  /*10480*/  LDL R9, [R1+0x41c] ;  /* 0x00041c0001097983 */ /* 0x000e280000100800 */
[----:B------:R1:W-:Y:S02]  /*10490*/  STS.U16 [R15+UR4+0x3400], R4 ;  /* 0x003400040f007988 */ /* 0x0003e40008000404 */
[----:B-1----:R-:W-:-:S02]  /*104a0*/  PRMT R4, RZ, 0x7610, R4 ;  /* 0x00007610ff047816 */ /* 0x002fc40000000004 */
[----:B0-----:R-:W-:-:S05]  /*104b0*/  IADD3 R8, P1, R9, R2, RZ ;  /* 0x0000000209087210 */ /* 0x001fca0007f3e0ff */
[----:B------:R-:W-:Y:S01]  /*104c0*/  IMAD.X R9, R17, 0x1, R0, P1 ;  /* 0x0000000111097824 */ /* 0x000fe200008e0600 */
[----:B------:R-:W-:Y:S01]  /*104d0*/  PRMT R22, RZ, 0x7610, R22 ;  /* 0x00007610ff167816 */ /* 0x000fe20000000016 */
[----:B------:R0:W-:Y:S04]  /*104e0*/  STS.U16 [R15+UR4+0x3c00], R14 ;  /* 0x003c000e0f007988 */ /* 0x0001e80008000404 */
[----:B------:R1:W4:Y:S01]  /*104f0*/  @!P0 LDG.E.U16 R4, desc[UR8][R8.64] ;  /* 0x0000000808048981 */ /* 0x000322000c1e1500 */
[----:B------:R-:W-:-:S03]  /*10500*/  PRMT R20, RZ, 0x7610, R20 ;  /* 0x00007610ff147816 */ /* 0x000fc60000000014 */
[----:B------:R-:W2:Y:S04]  /*10510*/  LDL R17, [R1+0x388] ;  /* 0x0003880001117983 */ /* 0x000ea80000100800 */
[----:B0-----:R-:W3:Y:S04]  /*10520*/  LDL R14, [R1+0x3bc] ;  /* 0x0003bc00010e7983 */ /* 0x001ee80000100800 */
[----:B------:R-:W1:Y:S02]  /*10530*/  LDL R9, [R1+0x3fc] ;  /* 0x0003fc0001097983 */ /* 0x000e640000100800 */
[----:B-1----:R-:W-:-:S02]  /*10540*/  IADD3 R8, P1, R9, R2, RZ ;  /* 0x0000000209087210 */ /* 0x002fc40007f3e0ff */
[----:B------:R-:W4:Y:S03]  /*10550*/  LDL R9, [R1+0x2c8] ;  /* 0x0002c80001097983 */ /* 0x000f260000100800 */
[----:B----4-:R-:W-:-:S05]  /*10560*/  IMAD.X R9, R9, 0x1, R0, P1 ;  /* 0x0000000109097824 */ /* 0x010fca00008e0600 */
[----:B------:R0:W4:Y:S04]  /*10570*/  @!P0 LDG.E.U16 R22, desc[UR8][R8.64] ;  /* 0x0000000808168981 */ /* 0x000128000c1e1500 */
[----:B------:R-:W0:Y:S04]  /*10580*/  LDL R9, [R1+0x3dc] ;  /* 0x0003dc0001097983 */ /* 0x000e280000100800 */
[----:B------:R-:W-:Y:S04]  /*10590*/  STS.U16 [R15+UR4+0x4400], R29 ;  /* 0x0044001d0f007988 */ /* 0x000fe80008000404 */
[----:B------:R-:W-:Y:S04]  /*105a0*/  STS.U16 [R15+UR4+0x4c00], R28 ;  /* 0x004c001c0f007988 */ /* 0x000fe80008000404 */
[----:B------:R1:W-:Y:S04]  /*105b0*/  STS.U16 [R15+UR4+0x5400], R27 ;  /* 0x0054001b0f007988 */ /* 0x0003e80008000404 */
[----:B-1----:R-:W2:Y:S01]  /*105c0*/  LDL R15, [R1+0x348] ;  /* 0x00034800010f7983 */ /* 0x002ea20000100800 */
[----:B0-----:R-:W-:-:S03]  /*105d0*/  IADD3 R8, P1, R9, R2, RZ ;  /* 0x0000000209087210 */ /* 0x001fc60007f3e0ff */
[----:B------:R-:W3:Y:S02]  /*105e0*/  LDL R9, [R1+0x308] ;  /* 0x0003080001097983 */ /* 0x000ee40000100800 */
[----:B---3--:R-:W-:Y:S01]  /*105f0*/  IMAD.X R9, R9, 0x1, R0, P1 ;  /* 0x0000000109097824 */ /* 0x008fe200008e0600 */
[----:B------:R-:W-:-:S04]  /*10600*/  IADD3 R14, P1, R14, R2, RZ ;  /* 0x000000020e0e7210 */ /* 0x000fc80007f3e0ff */
[----:B------:R0:W3:Y:S01]  /*10610*/  @!P0 LDG.E.U16 R20, desc[UR8][R8.64] ;  /* 0x0000000808148981 */ /* 0x0000e2000c1e1500 */
[----:B--2---:R-:W-:Y:S01]  /*10620*/  IMAD.X R15, R15, 0x1, R0, P1 ;  /* 0x000000010f0f7824 */ /* 0x004fe200008e0600 */
[----:B0-----:R-:W-:-:S06]  /*10630*/  PRMT R8, RZ, 0x7610, R8 ;  /* 0x00007610ff087816 */ /* 0x001fcc0000000008 */
[----:B------:R0:W2:Y:S04]  /*10640*/  @!P0 LDG.E.U16 R8, desc[UR8][R14.64] ;  /* 0x000000080e088981 */ /* 0x0000a8000c1e1500 */
[----:B------:R-:W4:Y:S01]  /*10650*/  LDL R15, [R1+0x394] ;  /* 0x00039400010f7983 */ /* 0x000f220000100800 */
[----:B0-----:R-:W-:-:S05]  /*10660*/  LOP3.LUT R14, R3, 0x40, RZ, 0x3c, !PT ;  /* 0x00000040030e7812 */ /* 0x001fca00078e3cff */
[----:B------:R4:W-:Y:S01]  /*10670*/  STS.U16 [R14+UR4+0x5c00], R26 ;  /* 0x005c001a0e007988 */ /* 0x0009e20008000404 */
[----:B------:R-:W-:Y:S02]  /*10680*/  PRMT R9, RZ, 0x7610, R9 ;  /* 0x00007610ff097816 */ /* 0x000fe40000000009 */
[----:B----4-:R-:W-:-:S05]  /*10690*/  IADD3 R14, P1, R15, R2, RZ ;  /* 0x000000020f0e7210 */ /* 0x010fca0007f3e0ff */
[----:B------:R-:W-:Y:S01]  /*106a0*/  IMAD.X R15, R17, 0x1, R0, P1 ;  /* 0x00000001110f7824 */ /* 0x000fe200008e0600 */
[----:B------:R-:W-:Y:S01]  /*106b0*/  PRMT R10, RZ, 0x7610, R10 ;  /* 0x00007610ff0a7816 */ /* 0x000fe2000000000a */
[----:B------:R-:W4:Y:S04]  /*106c0*/  LDL R17, [R1+0x2dc] ;  /* 0x0002dc0001117983 */ /* 0x000f280000100800 */
[----:B------:R0:W2:Y:S04]  /*106d0*/  @!P0 LDG.E.U16 R9, desc[UR8][R14.64] ;  /* 0x000000080e098981 */ /* 0x0000a8000c1e1500 */
[----:B------:R-:W3:Y:S01]  /*106e0*/  LDL R15, [R1+0x57c] ;  /* 0x00057c00010f7983 */ /* 0x000ee20000100800 */
[----:B0-----:R-:W-:-:S05]  /*106f0*/  LOP3.LUT R14, R3, 0x40, RZ, 0x3c, !PT ;  /* 0x00000040030e7812 */ /* 0x001fca00078e3cff */
[----:B------:R3:W-:Y:S02]  /*10700*/  STS.U16 [R14+UR4+0x6400], R25 ;  /* 0x006400190e007988 */ /* 0x0007e40008000404 */
[----:B---3--:R-:W-:Y:S02]  /*10710*/  IADD3 R14, P1, R15, R2, RZ ;  /* 0x000000020f0e7210 */ /* 0x008fe40007f3e0ff */
[----:B------:R-:W3:Y:S03]  /*10720*/  LDL R15, [R1+0x1a0] ;  /* 0x0001a000010f7983 */ /* 0x000ee60000100800 */
[----:B---3--:R-:W-:-:S05]  /*10730*/  IMAD.X R15, R15, 0x1, R0, P1 ;  /* 0x000000010f0f7824 */ /* 0x008fca00008e0600 */
[----:B------:R0:W3:Y:S04]  /*10740*/  @!P0 LDG.E.U16 R10, desc[UR8][R14.64] ;  /* 0x000000080e0a8981 */ /* 0x0000e8000c1e1500 */
[----:B------:R-:W4:Y:S01]  /*10750*/  LDL R15, [R1+0x55c] ;  /* 0x00055c00010f7983 */ /* 0x000f220000100800 */
[----:B0-----:R-:W-:-:S05]  /*10760*/  LOP3.LUT R14, R3, 0x40, RZ, 0x3c, !PT ;  /* 0x00000040030e7812 */ /* 0x001fca00078e3cff */
[----:B------:R4:W-:Y:S02]  /*10770*/  STS.U16 [R14+UR4+0x6c00], R24 ;  /* 0x006c00180e007988 */ /* 0x0009e40008000404 */
[----:B----4-:R-:W-:Y:S02]  /*10780*/  IADD3 R14, P1, R15, R2, RZ ;  /* 0x000000020f0e7210 */ /* 0x010fe40007f3e0ff */
[----:B------:R-:W4:Y:S01]  /*10790*/  LDL R15, [R1+0x35c] ;  /* 0x00035c00010f7983 */ /* 0x000f220000100800 */
[----:B------:R-:W-:Y:S02]  /*107a0*/  PRMT R24, RZ, 0x7610, R24 ;  /* 0x00007610ff187816 */ /* 0x000fe40000000018 */
[----:B----4-:R-:W-:-:S05]  /*107b0*/  IMAD.X R15, R15, 0x1, R0, P1 ;  /* 0x000000010f0f7824 */ /* 0x010fca00008e0600 */
[----:B------:R0:W4:Y:S04]  /*107c0*/  @!P0 LDG.E.U16 R24, desc[UR8][R14.64] ;  /* 0x000000080e188981 */ /* 0x000128000c1e1500 */
[----:B------:R-:W2:Y:S01]  /*107d0*/  LDL R15, [R1+0x53c] ;  /* 0x00053c00010f7983 */ /* 0x000ea20000100800 */
[----:B0-----:R-:W-:-:S05]  /*107e0*/  LOP3.LUT R14, R3, 0x40, RZ, 0x3c, !PT ;  /* 0x00000040030e7812 */ /* 0x001fca00078e3cff */
[----:B------:R2:W-:Y:S02]  /*107f0*/  STS.U16 [R14+UR4+0x7400], R23 ;  /* 0x007400170e007988 */ /* 0x0005e40008000404 */
[----:B--2---:R-:W-:Y:S02]  /*10800*/  IADD3 R14, P1, R15, R2, RZ ;  /* 0x000000020f0e7210 */ /* 0x004fe40007f3e0ff */
[----:B------:R-:W2:Y:S01]  /*10810*/  LDL R15, [R1+0x31c] ;  /* 0x00031c00010f7983 */ /* 0x000ea20000100800 */
[----:B------:R-:W-:Y:S02]  /*10820*/  PRMT R23, RZ, 0x7610, R23 ;  /* 0x00007610ff177816 */ /* 0x000fe40000000017 */
[----:B--2---:R-:W-:-:S05]  /*10830*/  IADD3.X R15, R15, R0, RZ, P1, !PT ;  /* 0x000000000f0f7210 */ /* 0x004fca0000ffe4ff */
[----:B------:R0:W2:Y:S04]  /*10840*/  @!P0 LDG.E.U16 R23, desc[UR8][R14.64] ;  /* 0x000000080e178981 */ /* 0x0000a8000c1e1500 */
[----:B------:R-:W3:Y:S01]  /*10850*/  LDL R15, [R1+0x51c] ;  /* 0x00051c00010f7983 */ /* 0x000ee20000100800 */
[----:B0-----:R-:W-:-:S05]  /*10860*/  LOP3.LUT R14, R3, 0x40, RZ, 0x3c, !PT ;  /* 0x00000040030e7812 */ /* 0x001fca00078e3cff */
[----:B------:R0:W-:Y:S02]  /*10870*/  STS.U16 [R14+UR4+0x7c00], R18 ;  /* 0x007c00120e007988 */ /* 0x0001e40008000404 */
[----:B0-----:R-:W-:Y:S02]  /*10880*/  PRMT R18, RZ, 0x7610, R18 ;  /* 0x00007610ff127816 */ /* 0x001fe40000000012 */
[----:B---3--:R-:W-:-:S05]  /*10890*/  IADD3 R14, P1, R15, R2, RZ ;  /* 0x000000020f0e7210 */ /* 0x008fca0007f3e0ff */
[----:B------:R-:W-:-:S05]  /*108a0*/  IMAD.X R15, R17, 0x1, R0, P1 ;  /* 0x00000001110f7824 */ /* 0x000fca00008e0600 */
[----:B------:R0:W3:Y:S04]  /*108b0*/  @!P0 LDG.E.U16 R18, desc[UR8][R14.64] ;  /* 0x000000080e128981 */ /* 0x0000e8000c1e1500 */
[----:B------:R-:W4:Y:S04]  /*108c0*/  LDL.LU R14, [R1+0x4] ;  /* 0x00000400010e7983 */ /* 0x000f280000300800 */
[----:B------:R-:W0:Y:S01]  /*108d0*/  LDL R15, [R1+0x4f8] ;  /* 0x0004f800010f7983 */ /* 0x000e220000100800 */
[----:B------:R-:W-:-:S05]  /*108e0*/  LOP3.LUT R17, R3, 0x50, RZ, 0x3c, !PT ;  /* 0x0000005003117812 */ /* 0x000fca00078e3cff */
[----:B----4-:R0:W-:Y:S02]  /*108f0*/  STS.U16 [R17+UR4+0xd00], R14 ;  /* 0x000d000e11007988 */ /* 0x0101e40008000404 */
[----:B0-----:R-:W-:Y:S02]  /*10900*/  IADD3 R14, P1, R15, R2, RZ ;  /* 0x000000020f0e7210 */ /* 0x001fe40007f3e0ff */
[----:B------:R-:W4:Y:S01]  /*10910*/  LDL R15, [R1+0x29c] ;  /* 0x00029c00010f7983 */ /* 0x000f220000100800 */
[----:B------:R-:W-:Y:S02]  /*10920*/  PRMT R26, RZ, 0x7610, R26 ;  /* 0x00007610ff1a7816 */ /* 0x000fe4000000001a */
[----:B----4-:R-:W-:-:S05]  /*10930*/  IMAD.X R15, R15, 0x1, R0, P1 ;  /* 0x000000010f0f7824 */ /* 0x010fca00008e0600 */
[----:B------:R0:W4:Y:S04]  /*10940*/  @!P0 LDG.E.U16 R26, desc[UR8][R14.64] ;  /* 0x000000080e1a8981 */ /* 0x000128000c1e1500 */
[----:B------:R-:W2:Y:S04]  /*10950*/  LDL.LU R14, [R1+0x8] ;  /* 0x00000800010e7983 */ /* 0x000ea80000300800 */
[----:B------:R-:W0:Y:S04]  /*10960*/  LDL R15, [R1+0x4d8] ;  /* 0x0004d800010f7983 */ /* 0x000e280000100800 */
[----:B--2---:R1:W-:Y:S04]  /*10970*/  STS.U16 [R17+UR4+0x500], R14 ;  /* 0x0005000e11007988 */ /* 0x0043e80008000404 */
[----:B-1----:R-:W2:Y:S01]  /*10980*/  LDL.LU R17, [R1+0xbb4] ;  /* 0x000bb40001117983 */ /* 0x002ea20000300800 */
[----:B0-----:R-:W-:-:S03]  /*10990*/  IADD3 R14, P1, R15, R2, RZ ;  /* 0x000000020f0e7210 */ /* 0x001fc60007f3e0ff */
[----:B------:R-:W3:Y:S01]  /*109a0*/  LDL R15, [R1+0x25c] ;  /* 0x00025c00010f7983 */ /* 0x000ee20000100800 */
[----:B--2---:R-:W-:Y:S01]  /*109b0*/  PRMT R17, RZ, 0x7610, R17 ;  /* 0x00007610ff117816 */ /* 0x004fe20000000011 */
[----:B---3--:R-:W-:-:S05]  /*109c0*/  IMAD.X R15, R15, 0x1, R0, P1 ;  /* 0x000000010f0f7824 */ /* 0x008fca00008e0600 */
[----:B------:R0:W2:Y:S02]  /*109d0*/  @!P0 LDG.E.U16 R17, desc[UR8][R14.64] ;  /* 0x000000080e118981 */ /* 0x0000a4000c1e1500 */
[----:B0-----:R-:W0:Y:S02]  /*109e0*/  S2R R15, SR_TID.X ;  /* 0x00000000000f7919 */ /* 0x001e240000002100 */
[----:B0-----:R-:W-:-:S05]  /*109f0*/  LOP3.LUT R15, R15, 0x7f, RZ, 0xc0, !PT ;  /* 0x0000007f0f0f7812 */ /* 0x001fca00078ec0ff */
[----:B------:R-:W-:Y:S01]  /*10a00*/  IMAD.SHL.U32 R14, R15, 0x2, RZ ;  /* 0x000000020f0e7824 */ /* 0x000fe200078e00ff */
[----:B--2---:R0:W-:Y:S04]  /*10a10*/  STL [R1+0x4], R17 ;  /* 0x0000041101007387 */ /* 0x0041e80000100800 */
[----:B0-----:R-:W2:Y:S04]  /*10a20*/  LDL.LU R17, [R1+0xbb0] ;  /* 0x000bb00001117983 */ /* 0x001ea80000300800 */
[----:B------:R-:W3:Y:S01]  /*10a30*/  LDL R15, [R1+0x4b8] ;  /* 0x0004b800010f7983 */ /* 0x000ee20000100800 */
[----:B------:R-:W-:-:S05]  /*10a40*/  LOP3.LUT R14, R14, 0x50, RZ, 0x3c, !PT ;  /* 0x000000500e0e7812 */ /* 0x000fca00078e3cff */
[----:B--2---:R3:W-:Y:S02]  /*10a50*/  STS.U16 [R14+UR4+0x1500], R17 ;  /* 0x001500110e007988 */ /* 0x0047e40008000404 */
[----:B---3--:R-:W-:Y:S02]  /*10a60*/  IADD3 R14, P1, R15, R2, RZ ;  /* 0x000000020f0e7210 */ /* 0x008fe40007f3e0ff */
[----:B------:R-:W2:Y:S01]  /*10a70*/  LDL R15, [R1+0x214] ;  /* 0x00021400010f7983 */ /* 0x000ea20000100800 */
[----:B------:R-:W-:Y:S02]  /*10a80*/  PRMT R3, RZ, 0x7610, R3 ;  /* 0x00007610ff037816 */ /* 0x000fe40000000003 */
[----:B--2---:R-:W-:-:S05]  /*10a90*/  IMAD.X R15, R15, 0x1, R0, P1 ;  /* 0x000000010f0f7824 */ /* 0x004fca00008e0600 */
[----:B------:R-:W2:Y:S04]  /*10aa0*/  @!P0 LDG.E.U16 R3, desc[UR8][R14.64] ;  /* 0x000000080e038981 */ /* 0x000ea8000c1e1500 */
[----:B--2---:R0:W-:Y:S04]  /*10ab0*/  STL [R1], R3 ;  /* 0x0000000301007387 */ /* 0x0041e80000100800 */
[----:B------:R-:W2:Y:S01]  /*10ac0*/  LDL R15, [R1+0x498] ;  /* 0x00049800010f7983 */ /* 0x000ea20000100800 */
[----:B0-----:R-:W0:Y:S02]  /*10ad0*/  S2R R3, SR_TID.X ;  /* 0x0000000000037919 */ /* 0x001e240000002100 */
[----:B0-----:R-:W-:-:S05]  /*10ae0*/  LOP3.LUT R3, R3, 0x7f, RZ, 0xc0, !PT ;  /* 0x0000007f03037812 */ /* 0x001fca00078ec0ff */
[----:B------:R-:W-:-:S05]  /*10af0*/  IMAD.SHL.U32 R3, R3, 0x2, RZ ;  /* 0x0000000203037824 */ /* 0x000fca00078e00ff */
[----:B------:R-:W-:-:S05]  /*10b00*/  LOP3.LUT R14, R3, 0x50, RZ, 0x3c, !PT ;  /* 0x00000050030e7812 */ /* 0x000fca00078e3cff */
[----:B------:R0:W-:Y:S04]  /*10b10*/  STS.U16 [R14+UR4+0x1d00], R13 ;  /* 0x001d000d0e007988 */ /* 0x0001e80008000404 */
[----:B0-----:R-:W3:Y:S01]  /*10b20*/  LDL R13, [R1+0x478] ;  /* 0x00047800010d7983 */ /* 0x001ee20000100800 */
[----:B--2---:R-:W-:-:S03]  /*10b30*/  IADD3 R14, P1, R15, R2, RZ ;  /* 0x000000020f0e7210 */ /* 0x004fc60007f3e0ff */
[----:B------:R-:W2:Y:S01]  /*10b40*/  LDL R15, [R1+0x1d4] ;  /* 0x0001d400010f7983 */ /* 0x000ea20000100800 */
[----:B------:R-:W-:Y:S01]  /*10b50*/  PRMT R29, RZ, 0x7610, R29 ;  /* 0x00007610ff1d7816 */ /* 0x000fe2000000001d */
[----:B--2---:R-:W-:-:S05]  /*10b60*/  IMAD.X R15, R15, 0x1, R0, P1 ;  /* 0x000000010f0f7824 */ /* 0x004fca00008e0600 */
[----:B------:R0:W2:Y:S02]  /*10b70*/  @!P0 LDG.E.U16 R29, desc[UR8][R14.64] ;  /* 0x000000080e1d8981 */ /* 0x0000a4000c1e1500 */
[----:B0-----:R-:W-:Y:S02]  /*10b80*/  LOP3.LUT R14, R3, 0x50, RZ, 0x3c, !PT ;  /* 0x00000050030e7812 */ /* 0x001fe400078e3cff */
[----:B------:R-:W4:Y:S04]  /*10b90*/  LDL R15, [R1+0x250] ;  /* 0x00025000010f7983 */ /* 0x000f280000100800 */
[----:B------:R3:W-:Y:S02]  /*10ba0*/  STS.U16 [R14+UR4+0x2500], R12 ;  /* 0x0025000c0e007988 */ /* 0x0007e40008000404 */
[----:B---3--:R-:W-:-:S02]  /*10bb0*/  IADD3 R12, P1, R13, R2, RZ ;  /* 0x000000020d0c7210 */ /* 0x008fc40007f3e0ff */
        /* <DEDUP_REMOVED lines=11> */
[----:B------:R-:W-:Y:S02]  /*10c70*/  PRMT R25, RZ, 0x7610, R25 ;  /* 0x00007610ff197816 */ /* 0x000fe40000000019 */
[----:B0-----:R-:W-:-:S05]  /*10c80*/  IADD3 R12, P1, R13, R2, RZ ;  /* 0x000000020d0c7210 */ /* 0x001fca0007f3e0ff */
[----:B----4-:R-:W-:Y:S01]  /*10c90*/  IMAD.X R13, R15, 0x1, R0, P1 ;  /* 0x000000010f0d7824 */ /* 0x010fe200008e0600 */
[----:B------:R-:W-:Y:S04]  /*10ca0*/  STS.U16 [R14+UR4+0x2d00], R11 ;  /* 0x002d000b0e007988 */ /* 0x000fe80008000404 */
[----:B------:R0:W4:Y:S01]  /*10cb0*/  @!P0 LDG.E.U16 R25, desc[UR8][R12.64] ;  /* 0x000000080c198981 */ /* 0x000122000c1e1500 */
[----:B------:R-:W-:-:S03]  /*10cc0*/  PRMT R19, RZ, 0x7610, R19 ;  /* 0x00007610ff137816 */ /* 0x000fc60000000013 */
[----:B------:R-:W3:Y:S04]  /*10cd0*/  LDL R15, [R1+0x350] ;  /* 0x00035000010f7983 */ /* 0x000ee80000100800 */
[----:B------:R-:W0:Y:S02]  /*10ce0*/  LDL R13, [R1+0x418] ;  /* 0x00041800010d7983 */ /* 0x000e240000100800 */
[----:B0-----:R-:W-:Y:S02]  /*10cf0*/  IADD3 R12, P1, R13, R2, RZ ;  /* 0x000000020d0c7210 */ /* 0x001fe40007f3e0ff */
[----:B------:R-:W2:Y:S04]  /*10d00*/  LDL R13, [R1+0x290] ;  /* 0x00029000010d7983 */ /* 0x000ea80000100800 */
[----:B------:R0:W-:Y:S04]  /*10d10*/  STS.U16 [R14+UR4+0x3500], R21 ;  /* 0x003500150e007988 */ /* 0x0001e80008000404 */
[----:B------:R1:W-:Y:S01]  /*10d20*/  STS.U16 [R14+UR4+0x3d00], R7 ;  /* 0x003d00070e007988 */ /* 0x0003e20008000404 */
[----:B0-----:R-:W-:-:S03]  /*10d30*/  PRMT R21, RZ, 0x7610, R21 ;  /* 0x00007610ff157816 */ /* 0x001fc60000000015 */
[----:B-1----:R-:W4:Y:S01]  /*10d40*/  LDL R7, [R1+0x3f8] ;  /* 0x0003f80001077983 */ /* 0x002f220000100800 */
[----:B--2---:R-:W-:-:S05]  /*10d50*/  IMAD.X R13, R13, 0x1, R0, P1 ;  /* 0x000000010d0d7824 */ /* 0x004fca00008e0600 */
[----:B------:R0:W2:Y:S04]  /*10d60*/  @!P0 LDG.E.U16 R21, desc[UR8][R12.64] ;  /* 0x000000080c158981 */ /* 0x0000a8000c1e1500 */
[----:B------:R-:W3:Y:S04]  /*10d70*/  LDL R12, [R1+0x2d0] ;  /* 0x0002d000010c7983 */ /* 0x000ee80000100800 */
[----:B------:R-:W0:Y:S04]  /*10d80*/  LDL R13, [R1+0x3d8] ;  /* 0x0003d800010d7983 */ /* 0x000e280000100800 */
[----:B------:R4:W-:Y:S02]  /*10d90*/  STS.U16 [R14+UR4+0x4500], R6 ;  /* 0x004500060e007988 */ /* 0x0009e40008000404 */
[----:B----4-:R-:W-:-:S05]  /*10da0*/  IADD3 R6, P1, R7, R2, RZ ;  /* 0x0000000207067210 */ /* 0x010fca0007f3e0ff */
[----:B---3--:R-:W-:Y:S01]  /*10db0*/  IMAD.X R7, R12, 0x1, R0, P1 ;  /* 0x000000010c077824 */ /* 0x008fe200008e0600 */
[----:B0-----:R-:W-:-:S04]  /*10dc0*/  IADD3 R12, P1, R13, R2, RZ ;  /* 0x000000020d0c7210 */ /* 0x001fc80007f3e0ff */
[----:B------:R0:W3:Y:S04]  /*10dd0*/  @!P0 LDG.E.U16 R19, desc[UR8][R6.64] ;  /* 0x0000000806138981 */ /* 0x0000e8000c1e1500 */
[----:B------:R-:W4:Y:S01]  /*10de0*/  LDL R13, [R1+0x310] ;  /* 0x00031000010d7983 */ /* 0x000f220000100800 */
[----:B0-----:R-:W-:Y:S01]  /*10df0*/  PRMT R6, RZ, 0x7610, R6 ;  /* 0x00007610ff067816 */ /* 0x001fe20000000006 */
[----:B----4-:R-:W-:-:S05]  /*10e00*/  IMAD.X R13, R13, 0x1, R0, P1 ;  /* 0x000000010d0d7824 */ /* 0x010fca00008e0600 */
[----:B------:R0:W4:Y:S04]  /*10e10*/  @!P0 LDG.E.U16 R6, desc[UR8][R12.64] ;  /* 0x000000080c068981 */ /* 0x000128000c1e1500 */
[----:B------:R-:W0:Y:S04]  /*10e20*/  LDL R13, [R1+0x3b8] ;  /* 0x0003b800010d7983 */ /* 0x000e280000100800 */
[----:B------:R-:W-:Y:S04]  /*10e30*/  STS.U16 [R14+UR4+0x4d00], R16 ;  /* 0x004d00100e007988 */ /* 0x000fe80008000404 */
[----:B------:R1:W-:Y:S02]  /*10e40*/  STS.U16 [R14+UR4+0x5500], R5 ;  /* 0x005500050e007988 */ /* 0x0003e40008000404 */
[----:B-1----:R-:W-:-:S02]  /*10e50*/  PRMT R5, RZ, 0x7610, R5 ;  /* 0x00007610ff057816 */ /* 0x002fc40000000005 */
[----:B0-----:R-:W-:-:S05]  /*10e60*/  IADD3 R12, P1, R13, R2, RZ ;  /* 0x000000020d0c7210 */ /* 0x001fca0007f3e0ff */
[----:B------:R-:W-:Y:S01]  /*10e70*/  IMAD.X R13, R15, 0x1, R0, P1 ;  /* 0x000000010f0d7824 */ /* 0x000fe200008e0600 */
[----:B------:R0:W-:Y:S04]  /*10e80*/  STS.U16 [R14+UR4+0x5d00], R4 ;  /* 0x005d00040e007988 */ /* 0x0001e80008000404 */
[----:B------:R1:W4:Y:S01]  /*10e90*/  @!P0 LDG.E.U16 R5, desc[UR8][R12.64] ;  /* 0x000000080c058981 */ /* 0x000322000c1e1500 */
[----:B------:R-:W-:Y:S02]  /*10ea0*/  PRMT R16, RZ, 0x7610, R16 ;  /* 0x00007610ff107816 */ /* 0x000fe40000000010 */
[----:B------:R-:W-:Y:S01]  /*10eb0*/  PRMT R7, RZ, 0x7610, R7 ;  /* 0x00007610ff077816 */ /* 0x000fe20000000007 */
[----:B------:R-:W2:Y:S04]  /*10ec0*/  LDL R15, [R1+0x314] ;  /* 0x00031400010f7983 */ /* 0x000ea80000100800 */
[----:B------:R-:W1:Y:S02]  /*10ed0*/  LDL R13, [R1+0x39c] ;  /* 0x00039c00010d7983 */ /* 0x000e640000100800 */
[----:B-1----:R-:W-:-:S02]  /*10ee0*/  IADD3 R12, P1, R13, R2, RZ ;  /* 0x000000020d0c7210 */ /* 0x002fc40007f3e0ff */
[----:B------:R-:W3:Y:S01]  /*10ef0*/  LDL R13, [R1+0x390] ;  /* 0x00039000010d7983 */ /* 0x000ee20000100800 */
[----:B0-----:R-:W-:Y:S02]  /*10f00*/  PRMT R4, RZ, 0x7610, R4 ;  /* 0x00007610ff047816 */ /* 0x001fe40000000004 */
[----:B---3--:R-:W-:-:S05]  /*10f10*/  IMAD.X R13, R13, 0x1, R0, P1 ;  /* 0x000000010d0d7824 */ /* 0x008fca00008e0600 */
[----:B------:R0:W3:Y:S04]  /*10f20*/  @!P0 LDG.E.U16 R4, desc[UR8][R12.64] ;  /* 0x000000080c048981 */ /* 0x0000e8000c1e1500 */
[----:B------:R-:W0:Y:S02]  /*10f30*/  LDL R13, [R1+0x578] ;  /* 0x00057800010d7983 */ /* 0x000e240000100800 */
[----:B0-----:R-:W-:Y:S02]  /*10f40*/  IADD3 R12, P1, R13, R2, RZ ;  /* 0x000000020d0c7210 */ /* 0x001fe40007f3e0ff */
[----:B------:R-:W4:Y:S03]  /*10f50*/  LDL R13, [R1+0x19c] ;  /* 0x00019c00010d7983 */ /* 0x000f260000100800 */
[----:B----4-:R-:W-:-:S05]  /*10f60*/  IMAD.X R13, R13, 0x1, R0, P1 ;  /* 0x000000010d0d7824 */ /* 0x010fca00008e0600 */
[----:B------:R0:W4:Y:S04]  /*10f70*/  @!P0 LDG.E.U16 R16, desc[UR8][R12.64] ;  /* 0x000000080c108981 */ /* 0x000128000c1e1500 */
[----:B------:R-:W0:Y:S02]  /*10f80*/  LDL R13, [R1+0x558] ;  /* 0x00055800010d7983 */ /* 0x000e240000100800 */
[----:B0-----:R-:W-:Y:S02]  /*10f90*/  IADD3 R12, P1, R13, R2, RZ ;  /* 0x000000020d0c7210 */ /* 0x001fe40007f3e0ff */
[----:B------:R-:W2:Y:S02]  /*10fa0*/  LDL R13, [R1+0x354] ;  /* 0x00035400010d7983 */ /* 0x000ea40000100800 */
[----:B--2---:R-:W-:-:S05]  /*10fb0*/  IADD3.X R13, R13, R0, RZ, P1, !PT ;  /* 0x000000000d0d7210 */ /* 0x004fca0000ffe4ff */
[----:B------:R0:W2:Y:S04]  /*10fc0*/  @!P0 LDG.E.U16 R7, desc[UR8][R12.64] ;  /* 0x000000080c078981 */ /* 0x0000a8000c1e1500 */
[----:B------:R-:W0:Y:S04]  /*10fd0*/  LDL R13, [R1+0x538] ;  /* 0x00053800010d7983 */ /* 0x000e280000100800 */
[----:B------:R-:W-:Y:S04]  /*10fe0*/  STS.U16 [R14+UR4+0x6500], R22 ;  /* 0x006500160e007988 */ /* 0x000fe80008000404 */
[----:B------:R-:W-:Y:S04]  /*10ff0*/  STS.U16 [R14+UR4+0x6d00], R20 ;  /* 0x006d00140e007988 */ /* 0x000fe80008000404 */
[----:B------:R1:W-:Y:S02]  /*11000*/  STS.U16 [R14+UR4+0x7500], R8 ;  /* 0x007500080e007988 */ /* 0x0003e40008000404 */
[----:B-1----:R-:W-:-:S02]  /*11010*/  PRMT R8, RZ, 0x7610, R8 ;  /* 0x00007610ff087816 */ /* 0x002fc40000000008 */
[----:B0-----:R-:W-:-:S05]  /*11020*/  IADD3 R12, P1, R13, R2, RZ ;  /* 0x000000020d0c7210 */ /* 0x001fca0007f3e0ff */
[----:B------:R-:W-:Y:S01]  /*11030*/  IMAD.X R13, R15, 0x1, R0, P1 ;  /* 0x000000010f0d7824 */ /* 0x000fe200008e0600 */
[----:B------:R0:W-:Y:S04]  /*11040*/  STS.U16 [R14+UR4+0x7d00], R9 ;  /* 0x007d00090e007988 */ /* 0x0001e80008000404 */
[----:B------:R1:W4:Y:S01]  /*11050*/  @!P0 LDG.E.U16 R8, desc[UR8][R12.64] ;  /* 0x000000080c088981 */ /* 0x000322000c1e1500 */
[----:B------:R-:W-:-:S03]  /*11060*/  LOP3.LUT R3, R3, 0x60, RZ, 0x3c, !PT ;  /* 0x0000006003037812 */ /* 0x000fc600078e3cff */
[----:B------:R-:W3:Y:S01]  /*11070*/  LDL R15, [R1+0x254] ;  /* 0x00025400010f7983 */ /* 0x000ee20000100800 */
[----:B0-----:R-:W-:-:S03]  /*11080*/  PRMT R9, RZ, 0x7610, R9 ;  /* 0x00007610ff097816 */ /* 0x001fc60000000009 */
[----:B------:R-:W2:Y:S04]  /*11090*/  LDL R14, [R1+0x4b4] ;  /* 0x0004b400010e7983 */ /* 0x000ea80000100800 */
[----:B------:R-:W1:Y:S02]  /*110a0*/  LDL R13, [R1+0x518] ;  /* 0x00051800010d7983 */ /* 0x000e640000100800 */
[----:B-1----:R-:W-:Y:S02]  /*110b0*/  IADD3 R12, P1, R13, R2, RZ ;  /* 0x000000020d0c7210 */ /* 0x002fe40007f3e0ff */
[----:B------:R-:W4:Y:S03]  /*110c0*/  LDL R13, [R1+0x2d4] ;  /* 0x0002d400010d7983 */ /* 0x000f260000100800 */
        /* <DEDUP_REMOVED lines=9> */
[----:B------:R-:W0:Y:S01]  /*11160*/  LDL R13, [R1+0x4d4] ;  /* 0x0004d400010d7983 */ /* 0x000e220000100800 */
[----:B------:R-:W-:Y:S02]  /*11170*/  PRMT R11, RZ, 0x7610, R11 ;  /* 0x00007610ff0b7816 */ /* 0x000fe4000000000b */
[----:B0-----:R-:W-:-:S05]  /*11180*/  IADD3 R12, P1, R13, R2, RZ ;  /* 0x000000020d0c7210 */ /* 0x001fca0007f3e0ff */
[----:B------:R-:W-:Y:S02]  /*11190*/  IMAD.X R13, R15, 0x1, R0, P1 ;  /* 0x000000010f0d7824 */ /* 0x000fe400008e0600 */
[----:B------:R-:W4:Y:S01]  /*111a0*/  LDL R15, [R1+0x20c] ;  /* 0x00020c00010f7983 */ /* 0x000f220000100800 */
[----:B--2---:R-:W-:-:S03]  /*111b0*/  IADD3 R14, P1, R14, R2, RZ ;  /* 0x000000020e0e7210 */ /* 0x004fc60007f3e0ff */
[----:B------:R0:W2:Y:S02]  /*111c0*/  @!P0 LDG.E.U16 R11, desc[UR8][R12.64] ;  /* 0x000000080c0b8981 */ /* 0x0000a4000c1e1500 */
        /* <DEDUP_REMOVED lines=12> */
[----:B------:R-:W-:-:S03]  /*11290*/  PRMT R17, RZ, 0x7610, R17 ;  /* 0x00007610ff117816 */ /* 0x000fc60000000011 */
[----:B------:R-:W-:Y:S04]  /*112a0*/  STS.U16 [R3+UR4+0xe00], R24 ;  /* 0x000e001803007988 */ /* 0x000fe80008000404 */
[----:B------:R-:W-:Y:S04]  /*112b0*/  STS.U16 [R3+UR4+0x1600], R23 ;  /* 0x0016001703007988 */ /* 0x000fe80008000404 */
[----:B------:R-:W-:Y:S04]  /*112c0*/  STS.U16 [R3+UR4+0x1e00], R18 ;  /* 0x001e001203007988 */ /* 0x000fe80008000404 */
[----:B------:R0:W-:Y:S04]  /*112d0*/  STS.U16 [R3+UR4+0x2600], R26 ;  /* 0x0026001a03007988 */ /* 0x0001e80008000404 */
[----:B0-----:R-:W4:Y:S01]  /*112e0*/  LDL R26, [R1+0x414] ;  /* 0x00041400011a7983 */ /* 0x001f220000100800 */
[----:B--2---:R-:W-:-:S05]  /*112f0*/  IMAD.X R15, R15, 0x1, R0, P1 ;  /* 0x000000010f0f7824 */ /* 0x004fca00008e0600 */
[----:B------:R0:W2:Y:S04]  /*11300*/  @!P0 LDG.E.U16 R17, desc[UR8][R14.64] ;  /* 0x000000080e118981 */ /* 0x0000a8000c1e1500 */
[----:B------:R-:W3:Y:S04]  /*11310*/  LDL.LU R14, [R1+0x4] ;  /* 0x00000400010e7983 */ /* 0x000ee80000300800 */
[----:B------:R-:W0:Y:S04]  /*11320*/  LDL R15, [R1+0x454] ;  /* 0x00045400010f7983 */ /* 0x000e280000100800 */
[----:B---3--:R0:W-:Y:S02]  /*11330*/  STS.U16 [R3+UR4+0x2e00], R14 ;  /* 0x002e000e03007988 */ /* 0x0081e40008000404 */
[----:B0-----:R-:W-:-:S02]  /*11340*/  IADD3 R14, P1, R15, R2, RZ ;  /* 0x000000020f0e7210 */ /* 0x001fc40007f3e0ff */
[----:B------:R-:W3:Y:S01]  /*11350*/  LDL R15, [R1+0x210] ;  /* 0x00021000010f7983 */ /* 0x000ee20000100800 */
[----:B------:R-:W-:Y:S02]  /*11360*/  PRMT R18, RZ, 0x7610, R18 ;  /* 0x00007610ff127816 */ /* 0x000fe40000000012 */
[----:B---3--:R-:W-:-:S05]  /*11370*/  IMAD.X R15, R15, 0x1, R0, P1 ;  /* 0x000000010f0f7824 */ /* 0x008fca00008e0600 */
[----:B------:R0:W3:Y:S04]  /*11380*/  @!P0 LDG.E.U16 R18, desc[UR8][R14.64] ;  /* 0x000000080e128981 */ /* 0x0000e8000c1e1500 */
[----:B------:R-:W4:Y:S04]  /*11390*/  LDL.LU R14, [R1] ;  /* 0x00000000010e7983 */ /* 0x000f280000300800 */
[----:B------:R-:W0:Y:S04]  /*113a0*/  LDL R15, [R1+0x434] ;  /* 0x00043400010f7983 */ /* 0x000e280000100800 */
[----:B----4-:R0:W-:Y:S02]  /*113b0*/  STS.U16 [R3+UR4+0x3600], R14 ;  /* 0x0036000e03007988 */ /* 0x0101e40008000404 */
[----:B0-----:R-:W-:-:S02]  /*113c0*/  IADD3 R14, P1, R15, R2, RZ ;  /* 0x000000020f0e7210 */ /* 0x001fc40007f3e0ff */
[----:B------:R-:W4:Y:S01]  /*113d0*/  LDL R15, [R1+0x258] ;  /* 0x00025800010f7983 */ /* 0x000f220000100800 */
[----:B------:R-:W0:Y:S01]  /*113e0*/  S2R R3, SR_TID.X ;  /* 0x0000000000037919 */ /* 0x000e220000002100 */
[----:B------:R-:W-:Y:S02]  /*113f0*/  PRMT R20, RZ, 0x7610, R20 ;  /* 0x00007610ff147816 */ /* 0x000fe40000000014 */
[----:B0-----:R-:W-:-:S05]  /*11400*/  LOP3.LUT R3, R3, 0x7f, RZ, 0xc0, !PT ;  /* 0x0000007f03037812 */ /* 0x001fca00078ec0ff */
[----:B------:R-:W-:Y:S02]  /*11410*/  IMAD.SHL.U32 R3, R3, 0x2, RZ ;  /* 0x0000000203037824 */ /* 0x000fe400078e00ff */
[----:B----4-:R-:W-:-:S05]  /*11420*/  IMAD.X R15, R15, 0x1, R0, P1 ;  /* 0x000000010f0f7824 */ /* 0x010fca00008e0600 */
[----:B------:R0:W4:Y:S02]  /*11430*/  @!P0 LDG.E.U16 R20, desc[UR8][R14.64] ;  /* 0x000000080e148981 */ /* 0x000124000c1e1500 */
[----:B0-----:R-:W-:-:S05]  /*11440*/  LOP3.LUT R15, R3, 0x60, RZ, 0x3c, !PT ;  /* 0x00000060030f7812 */ /* 0x001fca00078e3cff */
[----:B------:R0:W-:Y:S04]  /*11450*/  STS.U16 [R15+UR4+0x3e00], R29 ;  /* 0x003e001d0f007988 */ /* 0x0001e80008000404 */
[----:B0-----:R-:W2:Y:S01]  /*11460*/  LDL R29, [R1+0x298] ;  /* 0x00029800011d7983 */ /* 0x001ea20000100800 */
[----:B------:R-:W-:Y:S02]  /*11470*/  IADD3 R14, P1, R26, R2, RZ ;  /* 0x000000021a0e7210 */ /* 0x000fe40007f3e0ff */
[----:B------:R-:W-:Y:S01]  /*11480*/  PRMT R22, RZ, 0x7610, R22 ;  /* 0x00007610ff167816 */ /* 0x000fe20000000016 */
[----:B------:R-:W3:Y:S02]  /*11490*/  LDL R26, [R1+0x3b4] ;  /* 0x0003b400011a7983 */ /* 0x000ee40000100800 */
[----:B--2---:R-:W-:Y:S01]  /*114a0*/  IMAD.X R15, R29, 0x1, R0, P1 ;  /* 0x000000011d0f7824 */ /* 0x004fe200008e0600 */
[----:B------:R-:W-:Y:S01]  /*114b0*/  PRMT R23, RZ, 0x7610, R23 ;  /* 0x00007610ff177816 */ /* 0x000fe20000000017 */
[----:B------:R-:W2:Y:S04]  /*114c0*/  LDL R29, [R1+0x358] ;  /* 0x00035800011d7983 */ /* 0x000ea80000100800 */
[----:B------:R0:W4:Y:S04]  /*114d0*/  @!P0 LDG.E.U16 R22, desc[UR8][R14.64] ;  /* 0x000000080e168981 */ /* 0x000128000c1e1500 */
[----:B------:R-:W3:Y:S01]  /*114e0*/  LDL R15, [R1+0x3f4] ;  /* 0x0003f400010f7983 */ /* 0x000ee20000100800 */
[----:B0-----:R-:W-:-:S05]  /*114f0*/  LOP3.LUT R14, R3, 0x60, RZ, 0x3c, !PT ;  /* 0x00000060030e7812 */ /* 0x001fca00078e3cff */
[----:B------:R3:W-:Y:S02]  /*11500*/  STS.U16 [R14+UR4+0x4600], R28 ;  /* 0x0046001c0e007988 */ /* 0x0007e40008000404 */
[----:B---3--:R-:W-:Y:S02]  /*11510*/  IADD3 R14, P1, R15, R2, RZ ;  /* 0x000000020f0e7210 */ /* 0x008fe40007f3e0ff */
[----:B------:R-:W3:Y:S01]  /*11520*/  LDL R15, [R1+0x2d8] ;  /* 0x0002d800010f7983 */ /* 0x000ee20000100800 */
[----:B------:R-:W-:-:S05]  /*11530*/  LOP3.LUT R28, R3, 0x60, RZ, 0x3c, !PT ;  /* 0x00000060031c7812 */ /* 0x000fca00078e3cff */
[----:B------:R0:W-:Y:S04]  /*11540*/  STS.U16 [R28+UR4+0x4e00], R27 ;  /* 0x004e001b1c007988 */ /* 0x0001e80008000404 */
[----:B0-----:R-:W2:Y:S01]  /*11550*/  LDL R27, [R1+0x318] ;  /* 0x00031800011b7983 */ /* 0x001ea20000100800 */
[----:B---3--:R-:W-:-:S05]  /*11560*/  IMAD.X R15, R15, 0x1, R0, P1 ;  /* 0x000000010f0f7824 */ /* 0x008fca00008e0600 */
[----:B------:R0:W3:Y:S04]  /*11570*/  @!P0 LDG.E.U16 R23, desc[UR8][R14.64] ;  /* 0x000000080e178981 */ /* 0x0000e8000c1e1500 */
[----:B------:R-:W0:Y:S01]  /*11580*/  LDL R15, [R1+0x3d4] ;  /* 0x0003d400010f7983 */ /* 0x000e220000100800 */
[----:B------:R-:W-:-:S03]  /*11590*/  PRMT R24, RZ, 0x7610, R24 ;  /* 0x00007610ff187816 */ /* 0x000fc60000000018 */
[----:B------:R1:W-:Y:S02]  /*115a0*/  STS.U16 [R28+UR4+0x5600], R25 ;  /* 0x005600191c007988 */ /* 0x0003e40008000404 */
[----:B-1----:R-:W-:Y:S02]  /*115b0*/  PRMT R25, RZ, 0x7610, R25 ;  /* 0x00007610ff197816 */ /* 0x002fe40000000019 */
[----:B------:R-:W-:Y:S04]  /*115c0*/  STS.U16 [R28+UR4+0x5e00], R21 ;  /* 0x005e00151c007988 */ /* 0x000fe80008000404 */
[----:B------:R-:W-:Y:S04]  /*115d0*/  STS.U16 [R28+UR4+0x6600], R19 ;  /* 0x006600131c007988 */ /* 0x000fe80008000404 */
[----:B------:R-:W-:Y:S04]  /*115e0*/  STS.U16 [R28+UR4+0x6e00], R6 ;  /* 0x006e00061c007988 */ /* 0x000fe80008000404 */
[----:B------:R1:W-:Y:S04]  /*115f0*/  STS.U16 [R28+UR4+0x7600], R5 ;  /* 0x007600051c007988 */ /* 0x0003e80008000404 */
[----:B------:R4:W-:Y:S01]  /*11600*/  STS.U16 [R28+UR4+0x7e00], R4 ;  /* 0x007e00041c007988 */ /* 0x0009e20008000404 */
[----:B0-----:R-:W-:-:S05]  /*11610*/  IADD3 R14, P1, R15, R2, RZ ;  /* 0x000000020f0e7210 */ /* 0x001fca0007f3e0ff */
[----:B--2---:R-:W-:-:S05]  /*11620*/  IMAD.X R15, R27, 0x1, R0, P1 ;  /* 0x000000011b0f7824 */ /* 0x004fca00008e0600 */
[----:B------:R0:W2:Y:S02]  /*11630*/  @!P0 LDG.E.U16 R24, desc[UR8][R14.64] ;  /* 0x000000080e188981 */ /* 0x0000a4000c1e1500 */
[----:B0-----:R-:W-:Y:S02]  /*11640*/  IADD3 R14, P1, R26, R2, RZ ;  /* 0x000000021a0e7210 */ /* 0x001fe40007f3e0ff */
[----:B------:R-:W2:Y:S03]  /*11650*/  LDL.LU R26, [R1+0x10] ;  /* 0x00001000011a7983 */ /* 0x000ea60000300800 */
[----:B------:R-:W-:-:S05]  /*11660*/  IMAD.X R15, R29, 0x1, R0, P1 ;  /* 0x000000011d0f7824 */ /* 0x000fca00008e0600 */
[----:B------:R0:W2:Y:S01]  /*11670*/  @!P0 LDG.E.U16 R25, desc[UR8][R14.64] ;  /* 0x000000080e198981 */ /* 0x0000a2000c1e1500 */
[----:B------:R-:W1:Y:S03]  /*11680*/  S2R R29, SR_TID.X ;  /* 0x00000000001d7919 */ /* 0x000e660000002100 */
[----:B------:R-:W-:Y:S04]  /*11690*/  STL [R1+0xad8], R2 ;  /* 0x000ad80201007387 */ /* 0x000fe80000100800 */
[----:B------:R-:W-:Y:S01]  /*116a0*/  STL [R1+0x6a4], R0 ;  /* 0x0006a40001007387 */ /* 0x000fe20000100800 */
[----:B-1----:R-:W-:Y:S01]  /*116b0*/  IMAD.SHL.U32 R5, R29, 0x20, RZ ;  /* 0x000000201d057824 */ /* 0x002fe200078e00ff */
[----:B----4-:R-:W-:-:S04]  /*116c0*/  SHF.R.S32.HI R4, RZ, 0x2, R29 ;  /* 0x00000002ff047819 */ /* 0x010fc8000001141d */
[----:B------:R-:W-:Y:S02]  /*116d0*/  LOP3.LUT R5, R5, 0x60, RZ, 0xc0, !PT ;  /* 0x0000006005057812 */ /* 0x000fe400078ec0ff */
[----:B------:R-:W-:Y:S01]  /*116e0*/  SGXT R4, R4, 0x1 ;  /* 0x000000010404781a */ /* 0x000fe20000000200 */
[C---:B0-----:R-:W-:Y:S01]  /*116f0*/  IMAD.SHL.U32 R14, R29.reuse, 0x2, RZ ;  /* 0x000000021d0e7824 */ /* 0x041fe200078e00ff */
[C---:B------:R-:W-:Y:S01]  /*11700*/  LOP3.LUT R6, R29.reuse, 0x7, RZ, 0xc0, !PT ;  /* 0x000000071d067812 */ /* 0x040fe200078ec0ff */
[----:B------:R-:W-:Y:S01]  /*11710*/  IMAD.SHL.U32 R28, R29, 0x10, RZ ;  /* 0x000000101d1c7824 */ /* 0x000fe200078e00ff */
[----:B------:R-:W-:Y:S01]  /*11720*/  LOP3.LUT R4, R5, 0x90, R4, 0xf8, !PT ;  /* 0x0000009005047812 */ /* 0x000fe200078ef804 */
[----:B------:R-:W-:Y:S01]  /*11730*/  IMAD.SHL.U32 R5, R29, 0x40, RZ ;  /* 0x000000401d057824 */ /* 0x000fe200078e00ff */
[----:B------:R-:W-:-:S05]  /*11740*/  LOP3.LUT R29, R3, 0x70, RZ, 0x3c, !PT ;  /* 0x00000070031d7812 */ /* 0x000fca00078e3cff */
[----:B------:R-:W-:Y:S04]  /*11750*/  STS.U16 [R29+UR4+0x1700], R8 ;  /* 0x001700081d007988 */ /* 0x000fe80008000404 */
[----:B------:R0:W-:Y:S04]  /*11760*/  STS.U16 [R29+UR4+0x1f00], R9 ;  /* 0x001f00091d007988 */ /* 0x0001e80008000404 */
[----:B------:R-:W-:Y:S04]  /*11770*/  STS.U16 [R29+UR4+0x2700], R10 ;  /* 0x0027000a1d007988 */ /* 0x000fe80008000404 */
[----:B------:R1:W-:Y:S04]  /*11780*/  STS.U16 [R29+UR4+0x2f00], R11 ;  /* 0x002f000b1d007988 */ /* 0x0003e80008000404 */
[----:B0-----:R-:W4:Y:S04]  /*11790*/  LDL.LU.64 R8, [R1+0x5e0] ;  /* 0x0005e00001087983 */ /* 0x001f280000300a00 */
[----:B-1----:R-:W4:Y:S01]  /*117a0*/  LDL.LU.64 R10, [R1+0x5e8] ;  /* 0x0005e800010a7983 */ /* 0x002f220000300a00 */
[----:B------:R-:W0:Y:S03]  /*117b0*/  S2UR UR6, SR_CgaCtaId ;  /* 0x00000000000679c3 */ /* 0x000e260000008800 */
[----:B------:R-:W-:Y:S04]  /*117c0*/  STS.U16 [R29+UR4+0x700], R16 ;  /* 0x000700101d007988 */ /* 0x000fe80008000404 */
[----:B------:R-:W-:Y:S04]  /*117d0*/  STS.U16 [R29+UR4+0xf00], R7 ;  /* 0x000f00071d007988 */ /* 0x000fe80008000404 */
[----:B------:R-:W-:Y:S04]  /*117e0*/  STS.U16 [R29+UR4+0x3700], R12 ;  /* 0x0037000c1d007988 */ /* 0x000fe80008000404 */
[----:B------:R1:W-:Y:S04]  /*117f0*/  STS.U16 [R29+UR4+0x3f00], R13 ;  /* 0x003f000d1d007988 */ /* 0x0003e80008000404 */
[----:B------:R-:W-:Y:S04]  /*11800*/  STS.U16 [R29+UR4+0x4700], R17 ;  /* 0x004700111d007988 */ /* 0x000fe80008000404 */
[----:B------:R-:W-:Y:S04]  /*11810*/  STS.U16 [R29+UR4+0x4f00], R18 ;  /* 0x004f00121d007988 */ /* 0x000fe80008000404 */
[----:B------:R-:W-:Y:S04]  /*11820*/  STS.U16 [R29+UR4+0x5700], R20 ;  /* 0x005700141d007988 */ /* 0x000fe80008000404 */
[----:B------:R-:W-:Y:S04]  /*11830*/  STS.U16 [R29+UR4+0x5f00], R22 ;  /* 0x005f00161d007988 */ /* 0x000fe80008000404 */
[----:B---3--:R-:W-:Y:S01]  /*11840*/  STS.U16 [R29+UR4+0x6700], R23 ;  /* 0x006700171d007988 */ /* 0x008fe20008000404 */
[----:B------:R-:W-:Y:S01]  /*11850*/  LOP3.LUT R5, R5, 0x1800, RZ, 0xc0, !PT ;  /* 0x0000180005057812 */ /* 0x000fe200078ec0ff */
[----:B------:R-:W-:Y:S01]  /*11860*/  UMOV UR5, 0x400 ;  /* 0x0000040000057882 */ /* 0x000fe20000000000 */
[----:B------:R-:W-:Y:S01]  /*11870*/  LOP3.LUT R4, R4, 0x10, R14, 0x78, !PT ;  /* 0x0000001004047812 */ /* 0x000fe200078e780e */
[----:B-1----:R-:W3:Y:S01]  /*11880*/  LDL.LU.64 R12, [R1+0x5d0] ;  /* 0x0005d000010c7983 */ /* 0x002ee20000300a00 */
[C---:B------:R-:W-:Y:S01]  /*11890*/  LEA R5, R6.reuse, R5, 0x8 ;  /* 0x0000000506057211 */ /* 0x040fe200078e40ff */
[----:B------:R-:W-:Y:S01]  /*118a0*/  IMAD.SHL.U32 R6, R6, 0x10, RZ ;  /* 0x0000001006067824 */ /* 0x000fe200078e00ff */
[----:B0-----:R-:W-:-:S04]  /*118b0*/  ULEA UR5, UR6, UR5, 0x18 ;  /* 0x0000000506057291 */ /* 0x001fc8000f8ec03f */
[----:B------:R-:W-:Y:S02]  /*118c0*/  LOP3.LUT R6, R6, 0x30, R14, 0x78, !PT ;  /* 0x0000003006067812 */ /* 0x000fe400078e780e */
[----:B------:R-:W-:Y:S01]  /*118d0*/  LOP3.LUT R28, R28, 0x100, RZ, 0xc0, !PT ;  /* 0x000001001c1c7812 */ /* 0x000fe200078ec0ff */
[----:B------:R-:W3:Y:S02]  /*118e0*/  LDL.LU.64 R14, [R1+0x5d8] ;  /* 0x0005d800010e7983 */ /* 0x000ee40000300a00 */
[----:B------:R-:W-:Y:S01]  /*118f0*/  IMAD.IADD R3, R5, 0x1, R6 ;  /* 0x0000000105037824 */ /* 0x000fe200078e0206 */
[----:B------:R-:W-:Y:S01]  /*11900*/  IADD3 R28, R4, UR5, R28 ;  /* 0x00000005041c7c10 */ /* 0x000fe2000fffe01c */
[----:B--2---:R-:W-:Y:S04]  /*11910*/  STS.U16 [R29+UR4+0x6f00], R24 ;  /* 0x006f00181d007988 */ /* 0x004fe80008000404 */
[----:B------:R-:W-:Y:S04]  /*11920*/  STS.U16 [R29+UR4+0x7f00], R26 ;  /* 0x007f001a1d007988 */ /* 0x000fe80008000404 */
[----:B------:R-:W-:Y:S01]  /*11930*/  STS.U16 [R29+UR4+0x7700], R25 ;  /* 0x007700191d007988 */ /* 0x000fe20008000404 */
[----:B------:R-:W-:Y:S06]  /*11940*/  BAR.SYNC.DEFER_BLOCKING 0x0 ;  /* 0x0000000000007b1d */ /* 0x000fec0000010000 */
[----:B------:R-:W0:Y:S04]  /*11950*/  LDSM.16.M88.4 R24, [R3+UR5+0x4000] ;  /* 0x004000050318783b */ /* 0x000e280008000200 */
[----:B------:R-:W-:Y:S04]  /*11960*/  LDSM.16.MT88.4 R16, [R28+0x8000] ;  /* 0x008000001c10783b */ /* 0x000fe80000004200 */
[----:B------:R-:W4:Y:S04]  /*11970*/  LDSM.16.M88.4 R20, [R3+UR5] ;  /* 0x000000050314783b */ /* 0x000f280008000200 */
[----:B------:R-:W-:Y:S01]  /*11980*/  LDSM.16.M88.4 R4, [R3+UR5+0x2000] ;  /* 0x002000050304783b */ /* 0x000fe20008000200 */
[----:B0-----:R-:W-:-:S03]  /*11990*/  IMAD.MOV.U32 R2, RZ, RZ, R24 ;  /* 0x000000ffff027224 */ /* 0x001fc600078e0018 */
[----:B------:R-:W-:Y:S01]  /*119a0*/  STL [R1+0x18], R26 ;  /* 0x0000181a01007387 */ /* 0x000fe20000100800 */
[----:B------:R-:W-:Y:S02]  /*119b0*/  IMAD.MOV.U32 R0, RZ, RZ, R25 ;  /* 0x000000ffff007224 */ /* 0x000fe400078e0019 */
[----:B------:R-:W-:Y:S02]  /*119c0*/  IMAD.MOV.U32 R29, RZ, RZ, R27 ;  /* 0x000000ffff1d7224 */ /* 0x000fe400078e001b */
[----:B------:R-:W0:Y:S01]  /*119d0*/  LDSM.16.M88.4 R24, [R3+UR5+0x6000] ;  /* 0x006000050318783b */ /* 0x000e220008000200 */
[----:B----4-:R-:W-:Y:S03]  /*119e0*/  HMMA.16816.F32.BF16 R8, R16, R20, R8 ;  /* 0x000000141008723c */ /* 0x010fe60000041808 */
[----:B0-----:R-:W-:Y:S04]  /*119f0*/  STL.64 [R1+0xb98], R26 ;  /* 0x000b981a01007387 */ /* 0x001fe80000100a00 */
[----:B------:R-:W-:-:S15]  /*11a00*/  STL.64 [R1+0xb90], R24 ;  /* 0x000b901801007387 */ /* 0x000fde0000100a00 */
[----:B------:R-:W-:-:S01]  /*11a10*/  NOP ;  /* 0x0000000000007918 */ /* 0x000fc20000000000 */
[----:B------:R-:W-:Y:S04]  /*11a20*/  STL.64 [R1+0xba8], R10 ;  /* 0x000ba80a01007387 */ /* 0x000fe80000100a00 */
[----:B------:R0:W-:Y:S04]  /*11a30*/  STL.64 [R1+0xba0], R8 ;  /* 0x000ba00801007387 */ /* 0x0001e80000100a00 */
[----:B0-----:R-:W2:Y:S04]  /*11a40*/  LDL.LU.64 R8, [R1+0x5c0] ;  /* 0x0005c00001087983 */ /* 0x001ea80000300a00 */
[----:B------:R-:W2:Y:S01]  /*11a50*/  LDL.LU.64 R10, [R1+0x5c8] ;  /* 0x0005c800010a7983 */ /* 0x000ea20000300a00 */
[----:B------:R-:W-:-:S02]  /*11a60*/  IMAD.MOV.U32 R24, RZ, RZ, R2 ;  /* 0x000000ffff187224 */ /* 0x000fc400078e0002 */
[----:B------:R-:W-:Y:S01]  /*11a70*/  IMAD.MOV.U32 R25, RZ, RZ, R0 ;  /* 0x000000ffff197224 */ /* 0x000fe200078e0000 */
[----:B------:R0:W-:Y:S01]  /*11a80*/  STL.64 [R1+0xb88], R22 ;  /* 0x000b881601007387 */ /* 0x0001e20000100a00 */
[C---:B---3--:R-:W-:Y:S03]  /*11a90*/  HMMA.16816.F32.BF16 R12, R16.reuse, R4, R12 ;  /* 0x00000004100c723c */ /* 0x048fe6000004180c */
[----:B------:R-:W3:Y:S04]  /*11aa0*/  LDL.LU.64 R20, [R1+0x5b0] ;  /* 0x0005b00001147983 */ /* 0x000ee80000300a00 */
[----:B0-----:R-:W3:Y:S01]  /*11ab0*/  LDL.LU.64 R22, [R1+0x5b8] ;  /* 0x0005b80001167983 */ /* 0x001ee20000300a00 */
[----:B--2---:R-:W-:Y:S03]  /*11ac0*/  HMMA.16816.F32.BF16 R24, R16, R24, R8 ;  /* 0x000000181018723c */ /* 0x004fe60000041808 */
[----:B------:R-:W2:Y:S04]  /*11ad0*/  LDL.LU.64 R10, [R1+0xba8] ;  /* 0x000ba800010a7983 */ /* 0x000ea80000300a00 */
[----:B------:R-:W2:-:S15]  /*11ae0*/  LDL.LU.64 R8, [R1+0xba0] ;  /* 0x000ba00001087983 */ /* 0x000e9e0000300a00 */
[----:B------:R-:W-:-:S02]  /*11af0*/  NOP ;  /* 0x0000000000007918 */ /* 0x000fc40000000000 */
[----:B------:R-:W-:Y:S02]  /*11b00*/  IMAD.MOV.U32 R2, RZ, RZ, R26 ;  /* 0x000000ffff027224 */ /* 0x000fe400078e001a */
[----:B------:R-:W-:Y:S02]  /*11b10*/  IMAD.MOV.U32 R0, RZ, RZ, R27 ;  /* 0x000000ffff007224 */ /* 0x000fe400078e001b */
[----:B------:R-:W-:Y:S01]  /*11b20*/  IMAD.MOV.U32 R4, RZ, RZ, R24 ;  /* 0x000000ffff047224 */ /* 0x000fe200078e0018 */
[----:B------:R-:W4:Y:S01]  /*11b30*/  LDL.LU.64 R26, [R1+0xb98] ;  /* 0x000b9800011a7983 */ /* 0x000f220000300a00 */
[----:B------:R-:W-:-:S03]  /*11b40*/  IMAD.MOV.U32 R5, RZ, RZ, R25 ;  /* 0x000000ffff057224 */ /* 0x000fc600078e0019 */
[----:B------:R-:W3:Y:S04]  /*11b50*/  LDL.LU.64 R24, [R1+0xb90] ;  /* 0x000b900001187983 */ /* 0x000ee80000300a00 */
[----:B----4-:R3:W-:Y:S02]  /*11b60*/  STL.64 [R1+0x28], R26 ;  /* 0x0000281a01007387 */ /* 0x0107e40000100a00 */
[----:B---3--:R-:W-:Y:S02]  /*11b70*/  HMMA.16816.F32.BF16 R24, R16, R24, R20 ;  /* 0x000000181018723c */ /* 0x008fe40000041814 */
[----:B------:R-:W2:Y:S04]  /*11b80*/  LDL.LU.64 R22, [R1+0xb88] ;  /* 0x000b880001167983 */ /* 0x000ea80000300a00 */
[----:B------:R-:W2:Y:S02]  /*11b90*/  LDSM.16.MT88.4 R16, [R28+0x8200] ;  /* 0x008200001c10783b */ /* 0x000ea40000004200 */
[----:B--2---:R-:W-:Y:S02]  /*11ba0*/  HMMA.16816.F32.BF16 R20, R16, R22, R8 ;  /* 0x000000161014723c */ /* 0x004fe40000041808 */
[----:B------:R-:W2:Y:S04]  /*11bb0*/  LDL.LU R10, [R1+0x28] ;  /* 0x00002800010a7983 */ /* 0x000ea80000300800 */
[----:B------:R-:W2:-:S15]  /*11bc0*/  LDL.LU R11, [R1+0x2c] ;  /* 0x00002c00010b7983 */ /* 0x000e9e0000300800 */
[----:B------:R-:W-:-:S02]  /*11bd0*/  NOP ;  /* 0x0000000000007918 */ /* 0x000fc40000000000 */
[----:B------:R0:W-:Y:S04]  /*11be0*/  STL.64 [R1+0xb80], R22 ;  /* 0x000b801601007387 */ /* 0x0001e80000100a00 */
[----:B------:R-:W-:Y:S04]  /*11bf0*/  STL.64 [R1+0xb78], R20 ;  /* 0x000b781401007387 */ /* 0x000fe80000100a00 */
[----:B0-----:R-:W3:Y:S01]  /*11c00*/  LDL.LU R22, [R1+0x18] ;  /* 0x0000180001167983 */ /* 0x001ee20000300800 */
[----:B------:R-:W-:Y:S01]  /*11c10*/  HMMA.16816.F32.BF16 R12, R16, R6, R12 ;  /* 0x00000006100c723c */ /* 0x000fe2000004180c */
[----:B------:R-:W-:-:S06]  /*11c20*/  IMAD.MOV.U32 R23, RZ, RZ, R29 ;  /* 0x000000ffff177224 */ /* 0x000fcc00078e001d */
[----:B------:R-:W-:Y:S02]  /*11c30*/  IMAD.MOV.U32 R6, RZ, RZ, R2 ;  /* 0x000000ffff067224 */ /* 0x000fe400078e0002 */
[----:B------:R-:W-:Y:S01]  /*11c40*/  IMAD.MOV.U32 R7, RZ, RZ, R0 ;  /* 0x000000ffff077224 */ /* 0x000fe200078e0000 */
[----:B------:R-:W-:-:S06]  /*11c50*/  LOP3.LUT R29, R3, 0x40, RZ, 0x3c, !PT ;  /* 0x00000040031d7812 */ /* 0x000fcc00078e3cff */
[C---:B---3--:R-:W-:Y:S01]  /*11c60*/  HMMA.16816.F32.BF16 R4, R16.reuse, R22, R4 ;  /* 0x000000161004723c */ /* 0x048fe20000041804 */
[----:B------:R-:W0:Y:S05]  /*11c70*/  LDSM.16.M88.4 R20, [R29+UR5+0x6000] ;  /* 0x006000051d14783b */ /* 0x000e2a0008000200 */
[----:B--2---:R-:W-:Y:S01]  /*11c80*/  HMMA.16816.F32.BF16 R16, R16, R10, R24 ;  /* 0x0000000a1010723c */ /* 0x004fe20000041818 */
[----:B------:R-:W-:Y:S04]  /*11c90*/  LDSM.16.MT88.4 R8, [R28+0x8400] ;  /* 0x008400001c08783b */ /* 0x000fe80000004200 */
[----:B------:R-:W-:-:S12]  /*11ca0*/  LDSM.16.M88.4 R24, [R29+UR5] ;  /* 0x000000051d18783b */ /* 0x000fd80008000200 */
[----:B------:R-:W-:Y:S04]  /*11cb0*/  STL.64 [R1+0xb70], R6 ;  /* 0x000b700601007387 */ /* 0x000fe80000100a00 */
[----:B------:R-:W-:Y:S04]  /*11cc0*/  STL.64 [R1+0xb68], R4 ;  /* 0x000b680401007387 */ /* 0x000fe80000100a00 */
[----:B------:R-:W1:Y:S04]  /*11cd0*/  LDSM.16.M88.4 R4, [R29+UR5+0x2000] ;  /* 0x002000051d04783b */ /* 0x000e680008000200 */
[----:B------:R-:W-:Y:S04]  /*11ce0*/  STL.64 [R1+0xb60], R18 ;  /* 0x000b601201007387 */ /* 0x000fe80000100a00 */
[----:B------:R-:W-:Y:S04]  /*11cf0*/  STL.64 [R1+0xb58], R16 ;  /* 0x000b581001007387 */ /* 0x000fe80000100a00 */
[----:B------:R0:W-:Y:S04]  /*11d00*/  STL [R1+0xb48], R3 ;  /* 0x000b480301007387 */ /* 0x0001e80000100800 */
[----:B------:R-:W2:Y:S01]  /*11d10*/  LDSM.16.M88.4 R16, [R29+UR5+0x4000] ;  /* 0x004000051d10783b */ /* 0x000ea20008000200 */
[----:B0-----:R-:W-:-:S03]  /*11d20*/  IMAD.MOV.U32 R3, RZ, RZ, R23 ;  /* 0x000000ffff037224 */ /* 0x001fc600078e0017 */
[----:B-1----:R0:W-:Y:S04]  /*11d30*/  STL.64 [R1+0x8], R6 ;  /* 0x0000080601007387 */ /* 0x0021e80000100a00 */
[----:B------:R1:W-:Y:S01]  /*11d40*/  STL [R1+0x28], R22 ;  /* 0x0000281601007387 */ /* 0x0003e20000100800 */
[----:B0-----:R-:W-:Y:S02]  /*11d50*/  IMAD.MOV.U32 R7, RZ, RZ, R20 ;  /* 0x000000ffff077224 */ /* 0x001fe400078e0014 */
[----:B------:R-:W-:Y:S01]  /*11d60*/  IMAD.MOV.U32 R6, RZ, RZ, R21 ;  /* 0x000000ffff067224 */ /* 0x000fe200078e0015 */
[----:B-1----:R-:W3:Y:S04]  /*11d70*/  LDL.LU.64 R22, [R1+0xb80] ;  /* 0x000b800001167983 */ /* 0x002ee80000300a00 */
[----:B------:R-:W3:Y:S01]  /*11d80*/  LDL.LU.64 R20, [R1+0xb78] ;  /* 0x000b780001147983 */ /* 0x000ee20000300a00 */
[C---:B------:R-:W-:Y:S03]  /*11d90*/  HMMA.16816.F32.BF16 R12, R8.reuse, R4, R12 ;  /* 0x00000004080c723c */ /* 0x040fe6000004180c */
[----:B------:R-:W-:Y:S04]  /*11da0*/  STL [R1+0xadc], R29 ;  /* 0x000adc1d01007387 */ /* 0x000fe80000100800 */
[----:B------:R-:W-:Y:S01]  /*11db0*/  STL.64 [R1+0xb50], R26 ;  /* 0x000b501a01007387 */ /* 0x000fe20000100a00 */
[----:B---3--:R-:W-:Y:S07]  /*11dc0*/  HMMA.16816.F32.BF16 R20, R8, R24, R20 ;  /* 0x000000180814723c */ /* 0x008fee0000041814 */
[----:B------:R-:W-:-:S02]  /*11dd0*/  IMAD.MOV.U32 R24, RZ, RZ, R7 ;  /* 0x000000ffff187224 */ /* 0x000fc400078e0007 */
[----:B------:R-:W-:Y:S02]  /*11de0*/  IMAD.MOV.U32 R25, RZ, RZ, R6 ;  /* 0x000000ffff197224 */ /* 0x000fe400078e0006 */
[----:B------:R-:W3:Y:S04]  /*11df0*/  LDL.LU.64 R6, [R1+0xb70] ;  /* 0x000b700001067983 */ /* 0x000ee80000300a00 */
[----:B------:R-:W3:Y:S01]  /*11e00*/  LDL.LU.64 R4, [R1+0xb68] ;  /* 0x000b680001047983 */ /* 0x000ee20000300a00 */
[----:B--2---:R-:W-:Y:S01]  /*11e10*/  MOV R2, R18 ;  /* 0x0000001200027202 */ /* 0x004fe20000000f00 */
[----:B------:R-:W-:Y:S02]  /*11e20*/  IMAD.MOV.U32 R0, RZ, RZ, R19 ;  /* 0x000000ffff007224 */ /* 0x000fe400078e0013 */
[----:B------:R-:W2:Y:S01]  /*11e30*/  LDL.LU.64 R18, [R1+0xb60] ;  /* 0x000b600001127983 */ /* 0x000ea20000300a00 */
[----:B---3--:R-:W-:Y:S03]  /*11e40*/  HMMA.16816.F32.BF16 R4, R8, R16, R4 ;  /* 0x000000100804723c */ /* 0x008fe60000041804 */
[----:B------:R-:W2:-:S15]  /*11e50*/  LDL.LU.64 R16, [R1+0xb58] ;  /* 0x000b580001107983 */ /* 0x000e9e0000300a00 */
[----:B------:R-:W-:-:S05]  /*11e60*/  NOP ;  /* 0x0000000000007918 */ /* 0x000fca0000000000 */
[----:B------:R0:W-:Y:S04]  /*11e70*/  STL.64 [R1+0xb40], R6 ;  /* 0x000b400601007387 */ /* 0x0001e80000100a00 */
[----:B------:R-:W-:Y:S04]  /*11e80*/  STL.64 [R1+0xb38], R4 ;  /* 0x000b380401007387 */ /* 0x000fe80000100a00 */
[----:B0-----:R-:W3:Y:S04]  /*11e90*/  LDL.LU R6, [R1+0x8] ;  /* 0x0000080001067983 */ /* 0x001ee80000300800 */
[----:B------:R-:W3:Y:S04]  /*11ea0*/  LDL.LU R7, [R1+0xc] ;  /* 0x00000c0001077983 */ /* 0x000ee80000300800 */
[----:B------:R-:W4:Y:S01]  /*11eb0*/  LDL.LU.64 R26, [R1+0xb50] ;  /* 0x000b5000011a7983 */ /* 0x000f220000300a00 */
[----:B--2---:R-:W-:Y:S03]  /*11ec0*/  HMMA.16816.F32.BF16 R16, R8, R24, R16 ;  /* 0x000000180810723c */ /* 0x004fe60000041810 */
[----:B------:R-:W4:Y:S03]  /*11ed0*/  LDSM.16.MT88.4 R8, [R28+0x8600] ;  /* 0x008600001c08783b */ /* 0x000f260000004200 */
[----:B----4-:R-:W-:Y:S01]  /*11ee0*/  HMMA.16816.F32.BF16 R20, R8, R26, R20 ;  /* 0x0000001a0814723c */ /* 0x010fe20000041814 */
[----:B------:R-:W2:Y:S06]  /*11ef0*/  LDL.LU R26, [R1+0x28] ;  /* 0x00002800011a7983 */ /* 0x000eac0000300800 */
[----:B------:R-:W-:-:S02]  /*11f00*/  IMAD.MOV.U32 R27, RZ, RZ, R3 ;  /* 0x000000ffff1b7224 */ /* 0x000fc400078e0003 */
[----:B------:R-:W4:Y:S01]  /*11f10*/  LDL.LU R3, [R1+0xb48] ;  /* 0x000b480001037983 */ /* 0x000f220000300800 */
[----:B---3--:R-:W-:-:S13]  /*11f20*/  HMMA.16816.F32.BF16 R12, R8, R6, R12 ;  /* 0x00000006080c723c */ /* 0x008fda000004180c */
[----:B------:R0:W-:Y:S04]  /*11f30*/  STL.64 [R1+0xb30], R22 ;  /* 0x000b301601007387 */ /* 0x0001e80000100a00 */
[----:B------:R-:W-:Y:S04]  /*11f40*/  STL.64 [R1+0xb28], R20 ;  /* 0x000b281401007387 */ /* 0x000fe80000100a00 */
[----:B------:R-:W3:Y:S04]  /*11f50*/  LDL.LU.64 R6, [R1+0xb40] ;  /* 0x000b400001067983 */ /* 0x000ee80000300a00 */
[----:B------:R-:W3:Y:S01]  /*11f60*/  LDL.LU.64 R4, [R1+0xb38] ;  /* 0x000b380001047983 */ /* 0x000ee20000300a00 */
[----:B0-----:R-:W-:-:S02]  /*11f70*/  IMAD.MOV.U32 R22, RZ, RZ, R2 ;  /* 0x000000ffff167224 */ /* 0x001fc400078e0002 */
[----:B------:R-:W-:Y:S01]  /*11f80*/  IMAD.MOV.U32 R23, RZ, RZ, R0 ;  /* 0x000000ffff177224 */ /* 0x000fe200078e0000 */
[----:B------:R-:W-:Y:S04]  /*11f90*/  STL.64 [R1+0xb20], R14 ;  /* 0x000b200e01007387 */ /* 0x000fe80000100a00 */
[----:B------:R-:W-:Y:S01]  /*11fa0*/  STL.64 [R1+0xb18], R12 ;  /* 0x000b180c01007387 */ /* 0x000fe20000100a00 */
[C---:B--2---:R-:W-:Y:S03]  /*11fb0*/  HMMA.16816.F32.BF16 R16, R8.reuse, R26, R16 ;  /* 0x0000001a0810723c */ /* 0x044fe60000041810 */
[----:B----4-:R-:W-:Y:S04]  /*11fc0*/  LDSM.16.M88.4 R12, [R3+UR5+0x80] ;  /* 0x00008005030c783b */ /* 0x010fe80008000200 */
[----:B------:R-:W-:Y:S01]  /*11fd0*/  LDSM.16.M88.4 R24, [R3+UR5+0x2080] ;  /* 0x002080050318783b */ /* 0x000fe20008000200 */
[----:B---3--:R-:W-:Y:S03]  /*11fe0*/  HMMA.16816.F32.BF16 R4, R8, R22, R4 ;  /* 0x000000160804723c */ /* 0x008fe60000041804 */
[----:B------:R-:W0:-:S12]  /*11ff0*/  LDSM.16.M88.4 R20, [R3+UR5+0x6080] ;  /* 0x006080050314783b */ /* 0x000e180008000200 */
[----:B------:R-:W-:Y:S04]  /*12000*/  STL.64 [R1+0xb08], R18 ;  /* 0x000b081201007387 */ /* 0x000fe80000100a00 */
[----:B------:R-:W-:Y:S04]  /*12010*/  STL.64 [R1+0xb00], R16 ;  /* 0x000b001001007387 */ /* 0x000fe80000100a00 */
[----:B------:R-:W-:Y:S04]  /*12020*/  STL [R1+0xb10], R28 ;  /* 0x000b101c01007387 */ /* 0x000fe80000100800 */
[----:B------:R1:W-:Y:S04]  /*12030*/  LDSM.16.MT88.4 R8, [R28+0x8800] ;  /* 0x008800001c08783b */ /* 0x0003e80000004200 */
[----:B------:R2:W3:Y:S04]  /*12040*/  LDSM.16.M88.4 R16, [R3+UR5+0x4080] ;  /* 0x004080050310783b */ /* 0x0004e80008000200 */
[----:B0-----:R0:W-:Y:S01]  /*12050*/  STL [R1+0x28], R22 ;  /* 0x0000281601007387 */ /* 0x0011e20000100800 */
[----:B------:R-:W-:-:S02]  /*12060*/  IMAD.MOV.U32 R29, RZ, RZ, R23 ;  /* 0x000000ffff1d7224 */ /* 0x000fc400078e0017 */
[----:B-1----:R-:W-:Y:S02]  /*12070*/  IMAD.MOV.U32 R28, RZ, RZ, R20 ;  /* 0x000000ffff1c7224 */ /* 0x002fe400078e0014 */
[----:B--2---:R-:W-:Y:S01]  /*12080*/  IMAD.MOV.U32 R3, RZ, RZ, R21 ;  /* 0x000000ffff037224 */ /* 0x004fe200078e0015 */
[----:B0-----:R-:W2:Y:S04]  /*12090*/  LDL.LU.64 R22, [R1+0xb30] ;  /* 0x000b300001167983 */ /* 0x001ea80000300a00 */
[----:B------:R-:W2:Y:S01]  /*120a0*/  LDL.LU.64 R20, [R1+0xb28] ;  /* 0x000b280001147983 */ /* 0x000ea20000300a00 */
[----:B------:R-:W-:Y:S02]  /*120b0*/  IMAD.MOV.U32 R2, RZ, RZ, R14 ;  /* 0x000000ffff027224 */ /* 0x000fe400078e000e */
[----:B------:R-:W-:-:S02]  /*120c0*/  IMAD.MOV.U32 R0, RZ, RZ, R15 ;  /* 0x000000ffff007224 */ /* 0x000fc400078e000f */
[----:B------:R-:W4:Y:S01]  /*120d0*/  LDL.LU.64 R14, [R1+0xb20] ;  /* 0x000b2000010e7983 */ /* 0x000f220000300a00 */
[C---:B---3--:R-:W-:Y:S06]  /*120e0*/  HMMA.16816.F32.BF16 R4, R8.reuse, R16, R4 ;  /* 0x000000100804723c */ /* 0x048fec0000041804 */
[----:B--2---:R-:W-:Y:S01]  /*120f0*/  HMMA.16816.F32.BF16 R20, R8, R12, R20 ;  /* 0x0000000c0814723c */ /* 0x004fe20000041814 */
[----:B------:R-:W4:Y:S04]  /*12100*/  LDL.LU.64 R12, [R1+0xb18] ;  /* 0x000b1800010c7983 */ /* 0x000f280000300a00 */
[----:B------:R-:W-:-:S15]  /*12110*/  STL.64 [R1+0x18], R18 ;  /* 0x0000181201007387 */ /* 0x000fde0000100a00 */
[----:B------:R-:W-:-:S03]  /*12120*/  NOP ;  /* 0x0000000000007918 */ /* 0x000fc60000000000 */
[----:B------:R-:W-:Y:S04]  /*12130*/  STL.64 [R1+0xaf8], R22 ;  /* 0x000af81601007387 */ /* 0x000fe80000100a00 */
[----:B------:R0:W-:Y:S02]  /*12140*/  STL.64 [R1+0xaf0], R20 ;  /* 0x000af01401007387 */ /* 0x0001e40000100a00 */
[----:B0-----:R-:W-:Y:S02]  /*12150*/  IMAD.MOV.U32 R20, RZ, RZ, R28 ;  /* 0x000000ffff147224 */ /* 0x001fe400078e001c */
[----:B------:R-:W2:Y:S04]  /*12160*/  LDL.LU R28, [R1+0xb10] ;  /* 0x000b1000011c7983 */ /* 0x000ea80000300800 */
[----:B------:R-:W3:Y:S04]  /*12170*/  LDL.LU.64 R18, [R1+0xb08] ;  /* 0x000b080001127983 */ /* 0x000ee80000300a00 */
[----:B------:R-:W3:Y:S01]  /*12180*/  LDL.LU.64 R16, [R1+0xb00] ;  /* 0x000b000001107983 */ /* 0x000ee20000300a00 */
[----:B------:R-:W-:-:S03]  /*12190*/  IMAD.MOV.U32 R21, RZ, RZ, R3 ;  /* 0x000000ffff157224 */ /* 0x000fc600078e0003 */
[----:B------:R0:W-:Y:S04]  /*121a0*/  STL.64 [R1+0xae8], R6 ;  /* 0x000ae80601007387 */ /* 0x0001e80000100a00 */
[----:B------:R-:W-:Y:S04]  /*121b0*/  STL.64 [R1+0xae0], R4 ;  /* 0x000ae00401007387 */ /* 0x000fe80000100a00 */
[----:B------:R-:W2:Y:S01]  /*121c0*/  LDL.LU.64 R22, [R1+0xaf8] ;  /* 0x000af80001167983 */ /* 0x000ea20000300a00 */
[C---:B---3--:R-:W-:Y:S03]  /*121d0*/  HMMA.16816.F32.BF16 R16, R8.reuse, R20, R16 ;  /* 0x000000140810723c */ /* 0x048fe60000041810 */
[----:B------:R-:W3:Y:S03]  /*121e0*/  LDL.LU.64 R20, [R1+0xaf0] ;  /* 0x000af00001147983 */ /* 0x000ee60000300a00 */
[----:B----4-:R-:W-:Y:S01]  /*121f0*/  HMMA.16816.F32.BF16 R12, R8, R24, R12 ;  /* 0x00000018080c723c */ /* 0x010fe2000004180c */
[----:B--2---:R-:W3:Y:S01]  /*12200*/  LDSM.16.MT88.4 R8, [R28+0x8a00] ;  /* 0x008a00001c08783b */ /* 0x004ee20000004200 */
[----:B0-----:R-:W-:Y:S01]  /*12210*/  MOV R6, R2 ;  /* 0x0000000200067202 */ /* 0x001fe20000000f00 */
[----:B------:R-:W-:-:S07]  /*12220*/  IMAD.MOV.U32 R7, RZ, RZ, R0 ;  /* 0x000000ffff077224 */ /* 0x000fce00078e0000 */
[----:B---3--:R-:W-:Y:S01]  /*12230*/  HMMA.16816.F32.BF16 R4, R8, R6, R20 ;  /* 0x000000060804723c */ /* 0x008fe20000041814 */
[----:B------:R-:W2:Y:S04]  /*12240*/  LDL.LU R22, [R1+0x18] ;  /* 0x0000180001167983 */ /* 0x000ea80000300800 */
[----:B------:R-:W2:-:S15]  /*12250*/  LDL.LU R23, [R1+0x1c] ;  /* 0x00001c0001177983 */ /* 0x000e9e0000300800 */
[----:B------:R-:W-:-:S04]  /*12260*/  NOP ;  /* 0x0000000000007918 */ /* 0x000fc80000000000 */
[----:B------:R-:W-:Y:S02]  /*12270*/  IMAD.MOV.U32 R24, RZ, RZ, R4 ;  /* 0x000000ffff187224 */ /* 0x000fe400078e0004 */
[----:B------:R-:W-:Y:S02]  /*12280*/  IMAD.MOV.U32 R3, RZ, RZ, R5 ;  /* 0x000000ffff037224 */ /* 0x000fe400078e0005 */
[----:B------:R-:W-:Y:S02]  /*12290*/  IMAD.MOV.U32 R2, RZ, RZ, R6 ;  /* 0x000000ffff027224 */ /* 0x000fe400078e0006 */
[----:B------:R-:W-:Y:S02]  /*122a0*/  IMAD.MOV.U32 R0, RZ, RZ, R7 ;  /* 0x000000ffff007224 */ /* 0x000fe400078e0007 */
[----:B------:R-:W-:-:S15]  /*122b0*/  HMMA.16816.F32.BF16 R4, R8, R26, R12 ;  /* 0x0000001a0804723c */ /* 0x000fde000004180c */
[----:B------:R-:W-:-:S09]  /*122c0*/  NOP ;  /* 0x0000000000007918 */ /* 0x000fd20000000000 */
[----:B------:R-:W-:Y:S02]  /*122d0*/  IMAD.MOV.U32 R13, RZ, RZ, R6 ;  /* 0x000000ffff0d7224 */ /* 0x000fe400078e0006 */
[----:B------:R-:W-:Y:S02]  /*122e0*/  IMAD.MOV.U32 R12, RZ, RZ, R7 ;  /* 0x000000ffff0c7224 */ /* 0x000fe400078e0007 */
[----:B------:R-:W-:Y:S01]  /*122f0*/  IMAD.MOV.U32 R26, RZ, RZ, R4 ;  /* 0x000000ffff1a7224 */ /* 0x000fe200078e0004 */
[----:B------:R-:W2:Y:S01]  /*12300*/  LDL.LU.64 R6, [R1+0xae8] ;  /* 0x000ae80001067983 */ /* 0x000ea20000300a00 */
[----:B------:R-:W-:-:S03]  /*12310*/  IMAD.MOV.U32 R25, RZ, RZ, R5 ;  /* 0x000000ffff197224 */ /* 0x000fc600078e0005 */
[----:B------:R-:W2:Y:S01]  /*12320*/  LDL.LU.64 R4, [R1+0xae0] ;  /* 0x000ae00001047983 */ /* 0x000ea20000300a00 */
[----:B------:R-:W-:-:S03]  /*12330*/  IMAD.MOV.U32 R15, RZ, RZ, R29 ;  /* 0x000000ffff0f7224 */ /* 0x000fc600078e001d */
[----:B------:R-:W3:Y:S04]  /*12340*/  LDL.LU R14, [R1+0x28] ;  /* 0x00002800010e7983 */ /* 0x000ee80000300800 */
[----:B------:R-:W4:Y:S01]  /*12350*/  LDL.LU R29, [R1+0xadc] ;  /* 0x000adc00011d7983 */ /* 0x000f220000300800 */
[C---:B--2---:R-:W-:Y:S06]  /*12360*/  HMMA.16816.F32.BF16 R20, R8.reuse, R22, R4 ;  /* 0x000000160814723c */ /* 0x044fec0000041804 */
[----:B---3--:R-:W-:Y:S01]  /*12370*/  HMMA.16816.F32.BF16 R4, R8, R14, R16 ;  /* 0x0000000e0804723c */ /* 0x008fe20000041810 */
[----:B------:R-:W-:Y:S04]  /*12380*/  LDSM.16.MT88.4 R8, [R28+0x8c00] ;  /* 0x008c00001c08783b */ /* 0x000fe80000004200 */
[----:B----4-:R-:W-:-:S12]  /*12390*/  LDSM.16.M88.4 R16, [R29+UR5+0x2080] ;  /* 0x002080051d10783b */ /* 0x010fd80008000200 */
[----:B------:R0:W-:Y:S02]  /*123a0*/  STL.64 [R1+0xac0], R22 ;  /* 0x000ac01601007387 */ /* 0x0001e40000100a00 */
[----:B0-----:R-:W-:Y:S02]  /*123b0*/  IMAD.MOV.U32 R22, RZ, RZ, R13 ;  /* 0x000000ffff167224 */ /* 0x001fe400078e000d */
[----:B------:R-:W-:Y:S02]  /*123c0*/  IMAD.MOV.U32 R23, RZ, RZ, R12 ;  /* 0x000000ffff177224 */ /* 0x000fe400078e000c */
[----:B------:R-:W0:Y:S04]  /*123d0*/  LDSM.16.M88.4 R12, [R29+UR5+0x6080] ;  /* 0x006080051d0c783b */ /* 0x000e280008000200 */
[----:B------:R1:W-:Y:S04]  /*123e0*/  STL.64 [R1+0xab8], R20 ;  /* 0x000ab81401007387 */ /* 0x0003e80000100a00 */
[----:B------:R2:W-:Y:S01]  /*123f0*/  STL.64 [R1+0xad0], R22 ;  /* 0x000ad01601007387 */ /* 0x0005e20000100a00 */
[----:B-1----:R-:W-:-:S02]  /*12400*/  IMAD.MOV.U32 R20, RZ, RZ, R26 ;  /* 0x000000ffff147224 */ /* 0x002fc400078e001a */
[----:B------:R-:W-:Y:S01]  /*12410*/  IMAD.MOV.U32 R21, RZ, RZ, R25 ;  /* 0x000000ffff157224 */ /* 0x000fe200078e0019 */
[----:B--2---:R-:W-:-:S04]  /*12420*/  MOV R22, R2 ;  /* 0x0000000200167202 */ /* 0x004fc80000000f00 */
[----:B------:R1:W-:Y:S01]  /*12430*/  STL.64 [R1+0xac8], R20 ;  /* 0x000ac81401007387 */ /* 0x0003e20000100a00 */
[----:B------:R-:W-:-:S03]  /*12440*/  IMAD.MOV.U32 R23, RZ, RZ, R0 ;  /* 0x000000ffff177224 */ /* 0x000fc600078e0000 */
[----:B------:R-:W-:Y:S04]  /*12450*/  STL.64 [R1+0xab0], R6 ;  /* 0x000ab00601007387 */ /* 0x000fe80000100a00 */
[----:B------:R-:W-:Y:S01]  /*12460*/  STL.64 [R1+0xaa8], R4 ;  /* 0x000aa80401007387 */ /* 0x000fe20000100a00 */
[----:B-1----:R-:W-:-:S03]  /*12470*/  IMAD.MOV.U32 R20, RZ, RZ, R24 ;  /* 0x000000ffff147224 */ /* 0x002fc600078e0018 */
[----:B------:R-:W-:Y:S01]  /*12480*/  LDSM.16.M88.4 R4, [R29+UR5+0x4080] ;  /* 0x004080051d04783b */ /* 0x000fe20008000200 */
[----:B------:R-:W-:-:S03]  /*12490*/  IMAD.MOV.U32 R21, RZ, RZ, R3 ;  /* 0x000000ffff157224 */ /* 0x000fc600078e0003 */
[----:B------:R1:W2:Y:S01]  /*124a0*/  LDSM.16.M88.4 R24, [R29+UR5+0x80] ;  /* 0x000080051d18783b */ /* 0x0002a20008000200 */
[----:B0-----:R-:W-:Y:S02]  /*124b0*/  IMAD.MOV.U32 R2, RZ, RZ, R12 ;  /* 0x000000ffff027224 */ /* 0x001fe400078e000c */
[----:B------:R-:W-:Y:S02]  /*124c0*/  IMAD.MOV.U32 R3, RZ, RZ, R14 ;  /* 0x000000ffff037224 */ /* 0x000fe400078e000e */
[----:B------:R-:W-:Y:S02]  /*124d0*/  IMAD.MOV.U32 R0, RZ, RZ, R15 ;  /* 0x000000ffff007224 */ /* 0x000fe400078e000f */
[----:B-1----:R-:W-:Y:S02]  /*124e0*/  IMAD.MOV.U32 R29, RZ, RZ, R13 ;  /* 0x000000ffff1d7224 */ /* 0x002fe400078e000d */
[----:B------:R-:W0:Y:S04]  /*124f0*/  LDSM.16.MT88.4 R12, [R28+0x8e00] ;  /* 0x008e00001c0c783b */ /* 0x000e280000004200 */
[----:B--2---:R1:W-:Y:S04]  /*12500*/  STL.64 [R1+0x48], R26 ;  /* 0x0000481a01007387 */ /* 0x0043e80000100a00 */
[----:B------:R-:W-:Y:S04]  /*12510*/  STL.64 [R1+0x38], R18 ;  /* 0x0000381201007387 */ /* 0x000fe80000100a00 */
[----:B0-----:R-:W-:Y:S04]  /*12520*/  STL.64 [R1+0xaa0], R14 ;  /* 0x000aa00e01007387 */ /* 0x001fe80000100a00 */
[----:B------:R-:W-:Y:S01]  /*12530*/  STL.64 [R1+0x28], R6 ;  /* 0x0000280601007387 */ /* 0x000fe20000100a00 */
[----:B-1----:R-:W-:Y:S03]  /*12540*/  HMMA.16816.F32.BF16 R24, R8, R24, R20 ;  /* 0x000000180818723c */ /* 0x002fe60000041814 */
[----:B------:R0:W-:Y:S02]  /*12550*/  STL.64 [R1+0xa98], R12 ;  /* 0x000a980c01007387 */ /* 0x0001e40000100a00 */
[----:B0-----:R-:W-:-:S02]  /*12560*/  IMAD.MOV.U32 R12, RZ, RZ, R2 ;  /* 0x000000ffff0c7224 */ /* 0x001fc400078e0002 */
[----:B------:R-:W2:Y:S04]  /*12570*/  LDL.LU R2, [R1+0xad8] ;  /* 0x000ad80001027983 */ /* 0x000ea80000300800 */
[----:B------:R-:W3:Y:S04]  /*12580*/  LDL.LU.64 R22, [R1+0xad0] ;  /* 0x000ad00001167983 */ /* 0x000ee80000300a00 */
[----:B------:R-:W3:Y:S01]  /*12590*/  LDL.LU.64 R20, [R1+0xac8] ;  /* 0x000ac80001147983 */ /* 0x000ee20000300a00 */
[----:B------:R-:W-:Y:S01]  /*125a0*/  IMAD.MOV.U32 R13, RZ, RZ, R29 ;  /* 0x000000ffff0d7224 */ /* 0x000fe200078e001d */
[----:B---3--:R-:W-:Y:S02]  /*125b0*/  HMMA.16816.F32.BF16 R16, R8, R16, R20 ;  /* 0x000000100810723c */ /* 0x008fe40000041814 */
[----:B------:R-:W3:Y:S04]  /*125c0*/  LDL.LU.64 R22, [R1+0xac0] ;  /* 0x000ac00001167983 */ /* 0x000ee80000300a00 */
[----:B------:R-:W3:Y:S04]  /*125d0*/  LDL.LU.64 R20, [R1+0xab8] ;  /* 0x000ab80001147983 */ /* 0x000ee80000300a00 */
[----:B------:R-:W4:Y:S04]  /*125e0*/  LDL.LU R28, [R1+0x2d8] ;  /* 0x0002d800011c7983 */ /* 0x000f280000300800 */
[----:B------:R-:W4:Y:S01]  /*125f0*/  LDL.LU R29, [R1+0x3f4] ;  /* 0x0003f400011d7983 */ /* 0x000f220000300800 */
[----:B------:R-:W-:-:S03]  /*12600*/  IMAD.MOV.U32 R14, RZ, RZ, R3 ;  /* 0x000000ffff0e7224 */ /* 0x000fc600078e0003 */
[----:B----4-:R0:W-:Y:S04]  /*12610*/  STL.64 [R1+0xa08], R28 ;  /* 0x000a081c01007387 */ /* 0x0101e80000100a00 */
[----:B------:R-:W2:Y:S01]  /*12620*/  LDL.LU R3, [R1+0x2d0] ;  /* 0x0002d00001037983 */ /* 0x000ea20000300800 */
[----:B------:R-:W-:Y:S01]  /*12630*/  IMAD.MOV.U32 R15, RZ, RZ, R0 ;  /* 0x000000ffff0f7224 */ /* 0x000fe200078e0000 */
[----:B---3--:R-:W-:Y:S02]  /*12640*/  HMMA.16816.F32.BF16 R20, R8, R4, R20 ;  /* 0x000000040814723c */ /* 0x008fe40000041814 */
[----:B--2---:R-:W-:Y:S04]  /*12650*/  STL.64 [R1+0xa10], R2 ;  /* 0x000a100201007387 */ /* 0x004fe80000100a00 */
[----:B------:R-:W2:Y:S04]  /*12660*/  LDL.LU R0, [R1+0x3f8] ;  /* 0x0003f80001007983 */ /* 0x000ea80000300800 */
[----:B------:R-:W3:Y:S04]  /*12670*/  LDL.LU.64 R6, [R1+0xab0] ;  /* 0x000ab00001067983 */ /* 0x000ee80000300a00 */
[----:B------:R-:W3:Y:S01]  /*12680*/  LDL.LU.64 R4, [R1+0xaa8] ;  /* 0x000aa80001047983 */ /* 0x000ee20000300a00 */
[----:B0-----:R-:W-:-:S08]  /*12690*/  IMAD.MOV.U32 R29, RZ, RZ, R15 ;  /* 0x000000ffff1d7224 */ /* 0x001fd000078e000f */
[----:B------:R0:W-:Y:S01]  /*126a0*/  STL.64 [R1+0xa90], R22 ;  /* 0x000a901601007387 */ /* 0x0001e20000100a00 */
[----:B------:R-:W-:-:S03]  /*126b0*/  IMAD.MOV.U32 R28, RZ, RZ, R14 ;  /* 0x000000ffff1c7224 */ /* 0x000fc600078e000e */
[----:B------:R-:W-:Y:S04]  /*126c0*/  STL.64 [R1+0xa88], R20 ;  /* 0x000a881401007387 */ /* 0x000fe80000100a00 */
[----:B0-----:R-:W4:Y:S04]  /*126d0*/  LDL.LU R22, [R1+0x48] ;  /* 0x0000480001167983 */ /* 0x001f280000300800 */
[----:B------:R-:W4:Y:S04]  /*126e0*/  LDL.LU R23, [R1+0x4c] ;  /* 0x00004c0001177983 */ /* 0x000f280000300800 */
[----:B------:R-:W4:Y:S01]  /*126f0*/  LDL.LU.64 R14, [R1+0xaa0] ;  /* 0x000aa000010e7983 */ /* 0x000f220000300a00 */
[----:B---3--:R-:W-:Y:S03]  /*12700*/  HMMA.16816.F32.BF16 R4, R8, R12, R4 ;  /* 0x0000000c0804723c */ /* 0x008fe60000041804 */
[----:B------:R-:W4:-:S15]  /*12710*/  LDL.LU.64 R12, [R1+0xa98] ;  /* 0x000a9800010c7983 */ /* 0x000f1e0000300a00 */
[----:B------:R-:W-:-:S05]  /*12720*/  NOP ;  /* 0x0000000000007918 */ /* 0x000fca0000000000 */
[----:B------:R0:W-:Y:S04]  /*12730*/  STL.64 [R1+0xa80], R6 ;  /* 0x000a800601007387 */ /* 0x0001e80000100a00 */
[----:B------:R-:W-:Y:S04]  /*12740*/  STL.64 [R1+0xa78], R4 ;  /* 0x000a780401007387 */ /* 0x000fe80000100a00 */
[----:B------:R-:W3:Y:S04]  /*12750*/  LDL.LU R8, [R1+0x2e8] ;  /* 0x0002e80001087983 */ /* 0x000ee80000300800 */
[----:B------:R-:W3:Y:S04]  /*12760*/  LDL.LU R9, [R1+0x3ec] ;  /* 0x0003ec0001097983 */ /* 0x000ee80000300800 */
[----:B---3--:R-:W-:Y:S04]  /*12770*/  STL.64 [R1+0xa18], R8 ;  /* 0x000a180801007387 */ /* 0x008fe80000100a00 */
[----:B------:R-:W3:Y:S04]  /*12780*/  LDL.LU R10, [R1+0x2e0] ;  /* 0x0002e000010a7983 */ /* 0x000ee80000300800 */
[----:B------:R-:W3:Y:S04]  /*12790*/  LDL.LU R11, [R1+0x3f0] ;  /* 0x0003f000010b7983 */ /* 0x000ee80000300800 */
[----:B---3--:R4:W-:Y:S04]  /*127a0*/  STL.64 [R1+0xa20], R10 ;  /* 0x000a200a01007387 */ /* 0x0089e80000100a00 */
[----:B0-----:R-:W3:Y:S01]  /*127b0*/  LDL.LU R6, [R1+0x28] ;  /* 0x0000280001067983 */ /* 0x001ee20000300800 */
[----:B----4-:R-:W-:-:S15]  /*127c0*/  HMMA.16816.F32.BF16 R8, R12, R22, R24 ;  /* 0x000000160c08723c */ /* 0x010fde0000041818 */
[----:B------:R-:W-:-:S08]  /*127d0*/  NOP ;  /* 0x0000000000007918 */ /* 0x000fd00000000000 */
[----:B------:R-:W-:Y:S04]  /*127e0*/  STL.64 [R1+0x5e0], R8 ;  /* 0x0005e00801007387 */ /* 0x000fe80000100a00 */
[----:B------:R0:W-:Y:S04]  /*127f0*/  STL.64 [R1+0x5e8], R10 ;  /* 0x0005e80a01007387 */ /* 0x0001e80000100a00 */
[----:B------:R-:W3:Y:S04]  /*12800*/  LDL.LU R7, [R1+0x2c] ;  /* 0x00002c0001077983 */ /* 0x000ee80000300800 */
[----:B------:R-:W4:Y:S04]  /*12810*/  LDL.LU R22, [R1+0x38] ;  /* 0x0000380001167983 */ /* 0x000f280000300800 */
[----:B------:R-:W4:Y:S04]  /*12820*/  LDL.LU R23, [R1+0x3c] ;  /* 0x00003c0001177983 */ /* 0x000f280000300800 */
[----:B0-----:R-:W2:Y:S04]  /*12830*/  LDL.LU R10, [R1+0x358] ;  /* 0x00035800010a7983 */ /* 0x001ea80000300800 */
[----:B------:R-:W2:Y:S04]  /*12840*/  LDL.LU R11, [R1+0x3b4] ;  /* 0x0003b400010b7983 */ /* 0x000ea80000300800 */
[----:B--2---:R0:W-:Y:S04]  /*12850*/  STL.64 [R1+0xa28], R10 ;  /* 0x000a280a01007387 */ /* 0x0041e80000100a00 */
        /* <DEDUP_REMOVED lines=23> */
[----:B------:R-:W3:Y:S04]  /*129d0*/  LDL.LU R8, [R1+0x350] ;  /* 0x0003500001087983 */ /* 0x000ee80000300800 */
[----:B------:R-:W3:Y:S01]  /*129e0*/  LDL.LU R9, [R1+0x3b8] ;  /* 0x0003b80001097983 */ /* 0x000ee20000300800 */
[----:B----4-:R-:W-:Y:S03]  /*129f0*/  HMMA.16816.F32.BF16 R16, R12, R22, R16 ;  /* 0x000000160c10723c */ /* 0x010fe60000041810 */
[----:B--2---:R0:W-:Y:S04]  /*12a00*/  STL.64 [R1+0xa70], R10 ;  /* 0x000a700a01007387 */ /* 0x0041e80000100a00 */
[----:B---3--:R-:W-:Y:S04]  /*12a10*/  STL.64 [R1+0xa68], R8 ;  /* 0x000a680801007387 */ /* 0x008fe80000100a00 */
[----:B------:R-:W2:Y:S01]  /*12a20*/  LDL.LU R2, [R1+0x348] ;  /* 0x0003480001027983 */ /* 0x000ea20000300800 */
[----:B0-----:R-:W-:-:S02]  /*12a30*/  IMAD.MOV.U32 R10, RZ, RZ, R28 ;  /* 0x000000ffff0a7224 */ /* 0x001fc400078e001c */
[----:B------:R-:W-:Y:S01]  /*12a40*/  IMAD.MOV.U32 R11, RZ, RZ, R29 ;  /* 0x000000ffff0b7224 */ /* 0x000fe200078e001d */
[----:B------:R-:W2:Y:S04]  /*12a50*/  LDL.LU R3, [R1+0x3bc] ;  /* 0x0003bc0001037983 */ /* 0x000ea80000300800 */
[----:B------:R-:W3:Y:S04]  /*12a60*/  LDL.LU R28, [R1+0x340] ;  /* 0x00034000011c7983 */ /* 0x000ee80000300800 */
[----:B------:R-:W3:Y:S04]  /*12a70*/  LDL.LU R29, [R1+0x3c0] ;  /* 0x0003c000011d7983 */ /* 0x000ee80000300800 */
[----:B------:R-:W4:Y:S04]  /*12a80*/  LDL.LU R24, [R1+0x2f8] ;  /* 0x0002f80001187983 */ /* 0x000f280000300800 */
[----:B------:R-:W4:Y:S04]  /*12a90*/  LDL.LU R25, [R1+0x3e4] ;  /* 0x0003e40001197983 */ /* 0x000f280000300800 */
[----:B------:R-:W4:Y:S04]  /*12aa0*/  LDL.LU R26, [R1+0x2f0] ;  /* 0x0002f000011a7983 */ /* 0x000f280000300800 */
[----:B------:R-:W4:Y:S04]  /*12ab0*/  LDL.LU R27, [R1+0x3e8] ;  /* 0x0003e800011b7983 */ /* 0x000f280000300800 */
[----:B------:R-:W2:Y:S04]  /*12ac0*/  LDL.LU.64 R22, [R1+0xa90] ;  /* 0x000a900001167983 */ /* 0x000ea80000300a00 */
[----:B------:R-:W2:Y:S04]  /*12ad0*/  LDL.LU.64 R20, [R1+0xa88] ;  /* 0x000a880001147983 */ /* 0x000ea80000300a00 */
[----:B------:R0:W-:Y:S04]  /*12ae0*/  STL.64 [R1+0x5d0], R16 ;  /* 0x0005d01001007387 */ /* 0x0001e80000100a00 */
[----:B------:R1:W-:Y:S04]  /*12af0*/  STL.64 [R1+0x5d8], R18 ;  /* 0x0005d81201007387 */ /* 0x0003e80000100a00 */
[----:B0-----:R-:W4:Y:S04]  /*12b00*/  LDL.LU R16, [R1+0x308] ;  /* 0x0003080001107983 */ /* 0x001f280000300800 */
[----:B------:R-:W4:Y:S04]  /*12b10*/  LDL.LU R17, [R1+0x3dc] ;  /* 0x0003dc0001117983 */ /* 0x000f280000300800 */
[----:B-1----:R-:W4:Y:S04]  /*12b20*/  LDL.LU R18, [R1+0x300] ;  /* 0x0003000001127983 */ /* 0x002f280000300800 */
[----:B------:R-:W4:Y:S01]  /*12b30*/  LDL.LU R19, [R1+0x3e0] ;  /* 0x0003e00001137983 */ /* 0x000f220000300800 */
[----:B--2---:R-:W-:Y:S03]  /*12b40*/  HMMA.16816.F32.BF16 R20, R12, R6, R20 ;  /* 0x000000060c14723c */ /* 0x004fe60000041814 */
[----:B------:R-:W2:Y:S04]  /*12b50*/  LDL.LU.64 R6, [R1+0xa80] ;  /* 0x000a800001067983 */ /* 0x000ea80000300a00 */
[----:B------:R-:W2:-:S15]  /*12b60*/  LDL.LU.64 R4, [R1+0xa78] ;  /* 0x000a780001047983 */ /* 0x000e9e0000300a00 */
[----:B------:R-:W-:-:S01]  /*12b70*/  NOP ;  /* 0x0000000000007918 */ /* 0x000fc20000000000 */
        /* <DEDUP_REMOVED lines=8> */
[----:B------:R-:W3:Y:S04]  /*12c00*/  LDL.LU.64 R8, [R1+0xa68] ;  /* 0x000a680001087983 */ /* 0x000ee80000300a00 */
[----:B------:R-:W4:Y:S04]  /*12c10*/  LDL.LU R12, [R1+0x338] ;  /* 0x00033800010c7983 */ /* 0x000f280000300800 */
[----:B------:R-:W4:Y:S08]  /*12c20*/  LDL.LU R13, [R1+0x3c4] ;  /* 0x0003c400010d7983 */ /* 0x000f300000300800 */
[----:B------:R0:W-:Y:S04]  /*12c30*/  STL.64 [R1+0x5b0], R4 ;  /* 0x0005b00401007387 */ /* 0x0001e80000100a00 */
[----:B------:R1:W-:Y:S04]  /*12c40*/  STL.64 [R1+0x5b8], R6 ;  /* 0x0005b80601007387 */ /* 0x0003e80000100a00 */
[----:B------:R-:W4:Y:S04]  /*12c50*/  LDL.LU R14, [R1+0x330] ;  /* 0x00033000010e7983 */ /* 0x000f280000300800 */
[----:B------:R-:W4:Y:S04]  /*12c60*/  LDL.LU R15, [R1+0x3c8] ;  /* 0x0003c800010f7983 */ /* 0x000f280000300800 */
[----:B0-----:R-:W4:Y:S04]  /*12c70*/  LDL.LU R4, [R1+0x328] ;  /* 0x0003280001047983 */ /* 0x001f280000300800 */
[----:B------:R-:W4:Y:S04]  /*12c80*/  LDL.LU R5, [R1+0x3cc] ;  /* 0x0003cc0001057983 */ /* 0x000f280000300800 */
[----:B-1----:R-:W4:Y:S04]  /*12c90*/  LDL.LU R6, [R1+0x320] ;  /* 0x0003200001067983 */ /* 0x002f280000300800 */
[----:B------:R-:W4:Y:S01]  /*12ca0*/  LDL.LU R7, [R1+0x3d0] ;  /* 0x0003d00001077983 */ /* 0x000f220000300800 */
[----:B--2---:R-:W-:-:S04]  /*12cb0*/  LOP3.LUT R11, R11, R10, RZ, 0x3c, !PT ;  /* 0x0000000a0b0b7212 */ /* 0x004fc800078e3cff */
[----:B------:R-:W-:-:S04]  /*12cc0*/  LOP3.LUT R10, R11, R10, RZ, 0x3c, !PT ;  /* 0x0000000a0b0a7212 */ /* 0x000fc800078e3cff */
[----:B------:R-:W-:-:S05]  /*12cd0*/  LOP3.LUT R11, R11, R10, RZ, 0x3c, !PT ;  /* 0x0000000a0b0b7212 */ /* 0x000fca00078e3cff */
[----:B------:R0:W-:Y:S04]  /*12ce0*/  STL.64 [R1+0x128], R10 ;  /* 0x0001280a01007387 */ /* 0x0001e80000100a00 */
[----:B0-----:R-:W2:Y:S02]  /*12cf0*/  LDL.LU.64 R10, [R1+0xa60] ;  /* 0x000a6000010a7983 */ /* 0x001ea40000300a00 */
        /* <DEDUP_REMOVED lines=34> */
[----:B0-----:R-:W2:Y:S01]  /*12f20*/  LDL.LU.64 R10, [R1+0xa28] ;  /* 0x000a2800010a7983 */ /* 0x001ea20000300a00 */
[----:B---3--:R-:W-:Y:S02]  /*12f30*/  LOP3.LUT R9, R9, R8, RZ, 0x3c, !PT ;  /* 0x0000000809097212 */ /* 0x008fe400078e3cff */
[----:B------:R-:W-:Y:S02]  /*12f40*/  LOP3.LUT R3, R3, R2, RZ, 0x3c, !PT ;  /* 0x0000000203037212 */ /* 0x000fe400078e3cff */
[----:B------:R-:W-:Y:S02]  /*12f50*/  LOP3.LUT R8, R9, R8, RZ, 0x3c, !PT ;  /* 0x0000000809087212 */ /* 0x000fe400078e3cff */
[----:B------:R-:W-:-:S02]  /*12f60*/  LOP3.LUT R29, R29, R28, RZ, 0x3c, !PT ;  /* 0x0000001c1d1d7212 */ /* 0x000fc400078e3cff */
[----:B------:R-:W-:Y:S02]  /*12f70*/  LOP3.LUT R2, R3, R2, RZ, 0x3c, !PT ;  /* 0x0000000203027212 */ /* 0x000fe400078e3cff */
[----:B------:R-:W-:Y:S02]  /*12f80*/  LOP3.LUT R9, R9, R8, RZ, 0x3c, !PT ;  /* 0x0000000809097212 */ /* 0x000fe400078e3cff */
[----:B------:R-:W-:Y:S02]  /*12f90*/  LOP3.LUT R28, R29, R28, RZ, 0x3c, !PT ;  /* 0x0000001c1d1c7212 */ /* 0x000fe400078e3cff */
[----:B------:R-:W-:Y:S02]  /*12fa0*/  LOP3.LUT R3, R3, R2, RZ, 0x3c, !PT ;  /* 0x0000000203037212 */ /* 0x000fe400078e3cff */
[----:B------:R-:W-:Y:S02]  /*12fb0*/  LOP3.LUT R29, R29, R28, RZ, 0x3c, !PT ;  /* 0x0000001c1d1d7212 */ /* 0x000fe400078e3cff */
[----:B--2---:R-:W-:-:S04]  /*12fc0*/  LOP3.LUT R11, R11, R10, RZ, 0x3c, !PT ;  /* 0x0000000a0b0b7212 */ /* 0x004fc800078e3cff */
[----:B------:R-:W-:-:S04]  /*12fd0*/  LOP3.LUT R10, R11, R10, RZ, 0x3c, !PT ;  /* 0x0000000a0b0a7212 */ /* 0x000fc800078e3cff */
[----:B------:R-:W-:-:S05]  /*12fe0*/  LOP3.LUT R11, R11, R10, RZ, 0x3c, !PT ;  /* 0x0000000a0b0b7212 */ /* 0x000fca00078e3cff */
[----:B------:R0:W-:Y:S04]  /*12ff0*/  STL.64 [R1+0xe8], R10 ;  /* 0x0000e80a01007387 */ /* 0x0001e80000100a00 */
[----:B0-----:R-:W2:Y:S04]  /*13000*/  LDL.LU.64 R10, [R1+0xa20] ;  /* 0x000a2000010a7983 */ /* 0x001ea80000300a00 */
[----:B------:R0:W-:Y:S04]  /*13010*/  STL.64 [R1+0xe0], R8 ;  /* 0x0000e00801007387 */ /* 0x0001e80000100a00 */
[----:B0-----:R-:W3:Y:S04]  /*13020*/  LDL.LU.64 R8, [R1+0xa18] ;  /* 0x000a180001087983 */ /* 0x001ee80000300a00 */
[----:B------:R0:W-:Y:S04]  /*13030*/  STL.64 [R1+0xd8], R2 ;  /* 0x0000d80201007387 */ /* 0x0001e80000100a00 */
[----:B0-----:R-:W2:Y:S04]  /*13040*/  LDL.LU.64 R2, [R1+0xa10] ;  /* 0x000a100001027983 */ /* 0x001ea80000300a00 */
[----:B------:R0:W-:Y:S04]  /*13050*/  STL.64 [R1+0xd0], R28 ;  /* 0x0000d01c01007387 */ /* 0x0001e80000100a00 */
[----:B0-----:R-:W2:Y:S01]  /*13060*/  LDL.LU.64 R28, [R1+0xa08] ;  /* 0x000a0800011c7983 */ /* 0x001ea20000300a00 */
[----:B----4-:R-:W-:-:S02]  /*13070*/  LOP3.LUT R13, R13, R12, RZ, 0x3c, !PT ;  /* 0x0000000c0d0d7212 */ /* 0x010fc400078e3cff */
[----:B------:R-:W-:Y:S02]  /*13080*/  LOP3.LUT R15, R15, R14, RZ, 0x3c, !PT ;  /* 0x0000000e0f0f7212 */ /* 0x000fe400078e3cff */
[----:B------:R-:W-:Y:S02]  /*13090*/  LOP3.LUT R12, R13, R12, RZ, 0x3c, !PT ;  /* 0x0000000c0d0c7212 */ /* 0x000fe400078e3cff */
[----:B------:R-:W-:Y:S02]  /*130a0*/  LOP3.LUT R7, R7, R6, RZ, 0x3c, !PT ;  /* 0x0000000607077212 */ /* 0x000fe400078e3cff */
[----:B------:R-:W-:Y:S02]  /*130b0*/  LOP3.LUT R13, R13, R12, RZ, 0x3c, !PT ;  /* 0x0000000c0d0d7212 */ /* 0x000fe400078e3cff */
[----:B------:R-:W-:Y:S02]  /*130c0*/  LOP3.LUT R14, R15, R14, RZ, 0x3c, !PT ;  /* 0x0000000e0f0e7212 */ /* 0x000fe400078e3cff */
[----:B------:R-:W-:Y:S01]  /*130d0*/  LOP3.LUT R6, R7, R6, RZ, 0x3c, !PT ;  /* 0x0000000607067212 */ /* 0x000fe200078e3cff */
[----:B------:R0:W-:Y:S01]  /*130e0*/  STL.64 [R1+0xc8], R12 ;  /* 0x0000c80c01007387 */ /* 0x0001e20000100a00 */
[----:B------:R-:W-:-:S02]  /*130f0*/  LOP3.LUT R15, R15, R14, RZ, 0x3c, !PT ;  /* 0x0000000e0f0f7212 */ /* 0x000fc400078e3cff */
[----:B------:R-:W-:-:S03]  /*13100*/  LOP3.LUT R7, R7, R6, RZ, 0x3c, !PT ;  /* 0x0000000607077212 */ /* 0x000fc600078e3cff */
[----:B------:R-:W-:Y:S01]  /*13110*/  STL.64 [R1+0xc0], R14 ;  /* 0x0000c00e01007387 */ /* 0x000fe20000100a00 */
[----:B0-----:R-:W-:Y:S02]  /*13120*/  IMAD.MOV.U32 R12, RZ, RZ, R5 ;  /* 0x000000ffff0c7224 */ /* 0x001fe400078e0005 */
[----:B------:R-:W-:Y:S01]  /*13130*/  IMAD.MOV.U32 R13, RZ, RZ, R4 ;  /* 0x000000ffff0d7224 */ /* 0x000fe200078e0004 */
[----:B------:R-:W-:Y:S01]  /*13140*/  MOV R5, R20 ;  /* 0x0000001400057202 */ /* 0x000fe20000000f00 */
[----:B------:R-:W-:-:S03]  /*13150*/  IMAD.MOV.U32 R4, RZ, RZ, R21 ;  /* 0x000000ffff047224 */ /* 0x000fc600078e0015 */
[----:B------:R0:W-:Y:S04]  /*13160*/  STL.64 [R1+0xb8], R12 ;  /* 0x0000b80c01007387 */ /* 0x0001e80000100a00 */
[----:B------:R1:W-:Y:S04]  /*13170*/  STL.64 [R1+0xb0], R6 ;  /* 0x0000b00601007387 */ /* 0x0003e80000100a00 */
[----:B------:R4:W-:Y:S01]  /*13180*/  STL.64 [R1+0xa8], R4 ;  /* 0x0000a80401007387 */ /* 0x0009e20000100a00 */
[----:B0-----:R-:W-:Y:S02]  /*13190*/  IMAD.MOV.U32 R12, RZ, RZ, R23 ;  /* 0x000000ffff0c7224 */ /* 0x001fe400078e0017 */
[----:B------:R-:W-:-:S02]  /*131a0*/  IMAD.MOV.U32 R13, RZ, RZ, R22 ;  /* 0x000000ffff0d7224 */ /* 0x000fc400078e0016 */
[----:B-1----:R-:W-:Y:S02]  /*131b0*/  IMAD.MOV.U32 R6, RZ, RZ, R17 ;  /* 0x000000ffff067224 */ /* 0x002fe400078e0011 */
[----:B------:R-:W-:Y:S01]  /*131c0*/  IMAD.MOV.U32 R7, RZ, RZ, R16 ;  /* 0x000000ffff077224 */ /* 0x000fe200078e0010 */
[----:B------:R0:W-:Y:S01]  /*131d0*/  STL.64 [R1+0xa0], R12 ;  /* 0x0000a00c01007387 */ /* 0x0001e20000100a00 */
[----:B----4-:R-:W-:Y:S02]  /*131e0*/  IMAD.MOV.U32 R4, RZ, RZ, R19 ;  /* 0x000000ffff047224 */ /* 0x010fe400078e0013 */
[----:B------:R-:W-:Y:S01]  /*131f0*/  IMAD.MOV.U32 R5, RZ, RZ, R18 ;  /* 0x000000ffff057224 */ /* 0x000fe200078e0012 */
[----:B------:R1:W-:Y:S04]  /*13200*/  STL.64 [R1+0x98], R6 ;  /* 0x0000980601007387 */ /* 0x0003e80000100a00 */
[----:B------:R3:W-:Y:S01]  /*13210*/  STL.64 [R1+0x90], R4 ;  /* 0x0000900401007387 */ /* 0x0007e20000100a00 */
[----:B0-----:R-:W-:-:S02]  /*13220*/  IMAD.MOV.U32 R12, RZ, RZ, R25 ;  /* 0x000000ffff0c7224 */ /* 0x001fc400078e0019 */
[----:B------:R-:W-:Y:S02]  /*13230*/  IMAD.MOV.U32 R13, RZ, RZ, R24 ;  /* 0x000000ffff0d7224 */ /* 0x000fe400078e0018 */
[----:B-1----:R-:W-:Y:S02]  /*13240*/  IMAD.MOV.U32 R6, RZ, RZ, R27 ;  /* 0x000000ffff067224 */ /* 0x002fe400078e001b */
[----:B------:R-:W-:Y:S01]  /*13250*/  IMAD.MOV.U32 R7, RZ, RZ, R26 ;  /* 0x000000ffff077224 */ /* 0x000fe200078e001a */
[----:B------:R0:W-:Y:S04]  /*13260*/  STL.64 [R1+0x88], R12 ;  /* 0x0000880c01007387 */ /* 0x0001e80000100a00 */
[----:B------:R1:W-:Y:S01]  /*13270*/  STL.64 [R1+0x80], R6 ;  /* 0x0000800601007387 */ /* 0x0003e20000100a00 */
[----:B---3--:R-:W-:-:S02]  /*13280*/  IMAD.MOV.U32 R4, RZ, RZ, R9 ;  /* 0x000000ffff047224 */ /* 0x008fc400078e0009 */
[----:B------:R-:W-:Y:S02]  /*13290*/  IMAD.MOV.U32 R5, RZ, RZ, R8 ;  /* 0x000000ffff057224 */ /* 0x000fe400078e0008 */
[----:B--2---:R-:W-:Y:S02]  /*132a0*/  IMAD.MOV.U32 R8, RZ, RZ, R11 ;  /* 0x000000ffff087224 */ /* 0x004fe400078e000b */
[----:B------:R-:W-:Y:S01]  /*132b0*/  IMAD.MOV.U32 R9, RZ, RZ, R10 ;  /* 0x000000ffff097224 */ /* 0x000fe200078e000a */
[----:B------:R2:W-:Y:S04]  /*132c0*/  STL.64 [R1+0x78], R4 ;  /* 0x0000780401007387 */ /* 0x0005e80000100a00 */
[----:B------:R-:W-:Y:S04]  /*132d0*/  STL.64 [R1+0x70], R8 ;  /* 0x0000700801007387 */ /* 0x000fe80000100a00 */
[----:B0-----:R-:W3:Y:S01]  /*132e0*/  LDL.LU R12, [R1+0x288] ;  /* 0x00028800010c7983 */ /* 0x001ee20000300800 */
[----:B-1----:R-:W-:-:S02]  /*132f0*/  IMAD.MOV.U32 R6, RZ, RZ, R29 ;  /* 0x000000ffff067224 */ /* 0x002fc400078e001d */
[----:B------:R-:W-:-:S05]  /*13300*/  IMAD.MOV.U32 R7, RZ, RZ, R28 ;  /* 0x000000ffff077224 */ /* 0x000fca00078e001c */
[----:B------:R-:W-:Y:S04]  /*13310*/  STL.64 [R1+0x68], R6 ;  /* 0x0000680601007387 */ /* 0x000fe80000100a00 */
[----:B------:R-:W3:Y:S01]  /*13320*/  LDL.LU R13, [R1+0x41c] ;  /* 0x00041c00010d7983 */ /* 0x000ee20000300800 */
[----:B--2---:R-:W-:Y:S01]  /*13330*/  MOV R4, R0 ;  /* 0x0000000000047202 */ /* 0x004fe20000000f00 */
[----:B------:R-:W-:-:S05]  /*13340*/  IMAD.MOV.U32 R5, RZ, RZ, R3 ;  /* 0x000000ffff057224 */ /* 0x000fca00078e0003 */
[----:B------:R-:W-:Y:S04]  /*13350*/  STL.64 [R1+0x60], R4 ;  /* 0x0000600401007387 */ /* 0x000fe80000100a00 */
[----:B---3--:R0:W-:Y:S04]  /*13360*/  STL.64 [R1+0x9c8], R12 ;  /* 0x0009c80c01007387 */ /* 0x0081e80000100a00 */
        /* <DEDUP_REMOVED lines=90> */
[----:B----4-:R-:W-:Y:S02]  /*13910*/  LOP3.LUT R29, R29, R28, RZ, 0x3c, !PT ;  /* 0x0000001c1d1d7212 */ /* 0x010fe400078e3cff */
[----:B------:R-:W-:Y:S02]  /*13920*/  LOP3.LUT R14, R15, R14, RZ, 0x3c, !PT ;  /* 0x0000000e0f0e7212 */ /* 0x000fe400078e3cff */
[----:B------:R-:W-:-:S02]  /*13930*/  LOP3.LUT R28, R29, R28, RZ, 0x3c, !PT ;  /* 0x0000001c1d1c7212 */ /* 0x000fc400078e3cff */
[----:B------:R-:W-:Y:S02]  /*13940*/  LOP3.LUT R15, R15, R14, RZ, 0x3c, !PT ;  /* 0x0000000e0f0f7212 */ /* 0x000fe400078e3cff */
[----:B------:R-:W-:Y:S02]  /*13950*/  LOP3.LUT R29, R29, R28, RZ, 0x3c, !PT ;  /* 0x0000001c1d1d7212 */ /* 0x000fe400078e3cff */
[----:B------:R-:W-:Y:S02]  /*13960*/  LOP3.LUT R9, R9, R8, RZ, 0x3c, !PT ;  /* 0x0000000809097212 */ /* 0x000fe400078e3cff */
[----:B------:R-:W-:Y:S02]  /*13970*/  LOP3.LUT R11, R11, R10, RZ, 0x3c, !PT ;  /* 0x0000000a0b0b7212 */ /* 0x000fe400078e3cff */
[----:B------:R-:W-:Y:S02]  /*13980*/  LOP3.LUT R8, R9, R8, RZ, 0x3c, !PT ;  /* 0x0000000809087212 */ /* 0x000fe400078e3cff */
[----:B------:R-:W-:-:S02]  /*13990*/  LOP3.LUT R10, R11, R10, RZ, 0x3c, !PT ;  /* 0x0000000a0b0a7212 */ /* 0x000fc400078e3cff */
[----:B------:R-:W-:Y:S02]  /*139a0*/  LOP3.LUT R9, R9, R8, RZ, 0x3c, !PT ;  /* 0x0000000809097212 */ /* 0x000fe400078e3cff */
[----:B------:R-:W-:Y:S02]  /*139b0*/  LOP3.LUT R11, R11, R10, RZ, 0x3c, !PT ;  /* 0x0000000a0b0b7212 */ /* 0x000fe400078e3cff */
[----:B--2---:R-:W-:-:S04]  /*139c0*/  LOP3.LUT R13, R13, R12, RZ, 0x3c, !PT ;  /* 0x0000000c0d0d7212 */ /* 0x004fc800078e3cff */
[----:B------:R-:W-:-:S04]  /*139d0*/  LOP3.LUT R12, R13, R12, RZ, 0x3c, !PT ;  /* 0x0000000c0d0c7212 */ /* 0x000fc800078e3cff */
[----:B------:R-:W-:-:S05]  /*139e0*/  LOP3.LUT R13, R13, R12, RZ, 0x3c, !PT ;  /* 0x0000000c0d0d7212 */ /* 0x000fca00078e3cff */
[----:B------:R0:W-:Y:S04]  /*139f0*/  STL.64 [R1+0x18], R12 ;  /* 0x0000180c01007387 */ /* 0x0001e80000100a00 */
[----:B------:R1:W-:Y:S01]  /*13a00*/  STL.64 [R1+0x10], R14 ;  /* 0x0000100e01007387 */ /* 0x0003e20000100a00 */
[----:B0-----:R-:W-:Y:S02]  /*13a10*/  IMAD.MOV.U32 R12, RZ, RZ, R5 ;  /* 0x000000ffff0c7224 */ /* 0x001fe400078e0005 */
[----:B------:R-:W-:Y:S02]  /*13a20*/  IMAD.MOV.U32 R13, RZ, RZ, R4 ;  /* 0x000000ffff0d7224 */ /* 0x000fe400078e0004 */
[----:B------:R-:W-:Y:S02]  /*13a30*/  IMAD.MOV.U32 R4, RZ, RZ, R7 ;  /* 0x000000ffff047224 */ /* 0x000fe400078e0007 */
[----:B------:R-:W-:Y:S01]  /*13a40*/  IMAD.MOV.U32 R5, RZ, RZ, R6 ;  /* 0x000000ffff057224 */ /* 0x000fe200078e0006 */
[----:B------:R0:W-:Y:S01]  /*13a50*/  STL.64 [R1+0x8], R12 ;  /* 0x0000080c01007387 */ /* 0x0001e20000100a00 */
[----:B------:R-:W-:-:S03]  /*13a60*/  IMAD.MOV.U32 R6, RZ, RZ, R23 ;  /* 0x000000ffff067224 */ /* 0x000fc600078e0017 */
[----:B------:R-:W-:Y:S01]  /*13a70*/  STL.64 [R1+0x778], R28 ;  /* 0x0007781c01007387 */ /* 0x000fe20000100a00 */
[----:B------:R-:W-:-:S03]  /*13a80*/  IMAD.MOV.U32 R7, RZ, RZ, R22 ;  /* 0x000000ffff077224 */ /* 0x000fc600078e0016 */
[----:B------:R2:W-:Y:S01]  /*13a90*/  STL.64 [R1], R4 ;  /* 0x0000000401007387 */ /* 0x0005e20000100a00 */
[----:B-1----:R-:W-:Y:S02]  /*13aa0*/  IMAD.MOV.U32 R14, RZ, RZ, R19 ;  /* 0x000000ffff0e7224 */ /* 0x002fe400078e0013 */
[----:B------:R-:W-:Y:S02]  /*13ab0*/  IMAD.MOV.U32 R15, RZ, RZ, R18 ;  /* 0x000000ffff0f7224 */ /* 0x000fe400078e0012 */
[----:B0-----:R-:W-:Y:S02]  /*13ac0*/  IMAD.MOV.U32 R12, RZ, RZ, R17 ;  /* 0x000000ffff0c7224 */ /* 0x001fe400078e0011 */
[----:B------:R-:W-:Y:S02]  /*13ad0*/  IMAD.MOV.U32 R13, RZ, RZ, R16 ;  /* 0x000000ffff0d7224 */ /* 0x000fe400078e0010 */
[----:B--2---:R-:W-:Y:S02]  /*13ae0*/  IMAD.MOV.U32 R4, RZ, RZ, R21 ;  /* 0x000000ffff047224 */ /* 0x004fe400078e0015 */
[----:B------:R-:W-:Y:S01]  /*13af0*/  IMAD.MOV.U32 R5, RZ, RZ, R20 ;  /* 0x000000ffff057224 */ /* 0x000fe200078e0014 */
[----:B------:R-:W-:Y:S01]  /*13b00*/  MOV R19, R26 ;  /* 0x0000001a00137202 */ /* 0x000fe20000000f00 */
[----:B------:R-:W-:-:S02]  /*13b10*/  IMAD.MOV.U32 R16, RZ, RZ, R25 ;  /* 0x000000ffff107224 */ /* 0x000fc400078e0019 */
[----:B------:R-:W-:Y:S01]  /*13b20*/  IMAD.MOV.U32 R17, RZ, RZ, R24 ;  /* 0x000000ffff117224 */ /* 0x000fe200078e0018 */
[----:B------:R-:W-:Y:S01]  /*13b30*/  STL.64 [R1+0x780], R4 ;  /* 0x0007800401007387 */ /* 0x000fe20000100a00 */
[----:B------:R-:W-:-:S03]  /*13b40*/  IMAD.MOV.U32 R18, RZ, RZ, R27 ;  /* 0x000000ffff127224 */ /* 0x000fc600078e001b */
[----:B------:R-:W-:Y:S04]  /*13b50*/  STL.64 [R1+0x788], R6 ;  /* 0x0007880601007387 */ /* 0x000fe80000100a00 */
[----:B------:R-:W-:Y:S04]  /*13b60*/  STL.64 [R1+0x790], R8 ;  /* 0x0007900801007387 */ /* 0x000fe80000100a00 */
[----:B------:R-:W-:Y:S04]  /*13b70*/  STL.64 [R1+0x798], R10 ;  /* 0x0007980a01007387 */ /* 0x000fe80000100a00 */
[----:B------:R-:W-:Y:S04]  /*13b80*/  STL.64 [R1+0x7a0], R12 ;  /* 0x0007a00c01007387 */ /* 0x000fe80000100a00 */
[----:B------:R-:W-:Y:S04]  /*13b90*/  STL.64 [R1+0x7a8], R14 ;  /* 0x0007a80e01007387 */ /* 0x000fe80000100a00 */
[----:B------:R-:W-:Y:S04]  /*13ba0*/  STL.64 [R1+0x7b0], R16 ;  /* 0x0007b01001007387 */ /* 0x000fe80000100a00 */
[----:B------:R0:W-:Y:S04]  /*13bb0*/  STL.64 [R1+0x7b8], R18 ;  /* 0x0007b81201007387 */ /* 0x0001e80000100a00 */
[----:B------:R-:W2:Y:S04]  /*13bc0*/  LDL.LU R22, [R1+0x210] ;  /* 0x0002100001167983 */ /* 0x000ea80000300800 */
[----:B------:R-:W2:Y:S04]  /*13bd0*/  LDL.LU R23, [R1+0x454] ;  /* 0x0004540001177983 */ /* 0x000ea80000300800 */
[----:B------:R-:W3:Y:S04]  /*13be0*/  LDL.LU R24, [R1+0x208] ;  /* 0x0002080001187983 */ /* 0x000ee80000300800 */
        /* <DEDUP_REMOVED lines=34> */
[----:B------:R-:W2:Y:S01]  /*13e10*/  LDL.LU R19, [R1+0x464] ;  /* 0x0004640001137983 */ /* 0x000ea20000300800 */
[----:B------:R-:W-:-:S02]  /*13e20*/  LOP3.LUT R23, R23, R22, RZ, 0x3c, !PT ;  /* 0x0000001617177212 */ /* 0x000fc400078e3cff */
[----:B---3--:R-:W-:Y:S01]  /*13e30*/  LOP3.LUT R25, R25, R24, RZ, 0x3c, !PT ;  /* 0x0000001819197212 */ /* 0x008fe200078e3cff */
[----:B--2---:R0:W-:Y:S04]  /*13e40*/  STL.64 [R1+0x9c0], R18 ;  /* 0x0009c01201007387 */ /* 0x0041e80000100a00 */
[----:B0-----:R-:W2:Y:S04]  /*13e50*/  LDL.LU R18, [R1+0x1f8] ;  /* 0x0001f80001127983 */ /* 0x001ea80000300800 */
[----:B------:R-:W2:Y:S04]  /*13e60*/  LDL.LU R19, [R1+0x460] ;  /* 0x0004600001137983 */ /* 0x000ea80000300800 */
[----:B------:R-:W3:Y:S04]  /*13e70*/  LDL.LU R16, [R1+0x1e4] ;  /* 0x0001e40001107983 */ /* 0x000ee80000300800 */
[----:B------:R-:W3:Y:S04]  /*13e80*/  LDL.LU R17, [R1+0x4a0] ;  /* 0x0004a00001117983 */ /* 0x000ee80000300800 */
[----:B------:R-:W3:Y:S04]  /*13e90*/  LDL.LU R14, [R1+0x1ec] ;  /* 0x0001ec00010e7983 */ /* 0x000ee80000300800 */
[----:B------:R-:W3:Y:S04]  /*13ea0*/  LDL.LU R15, [R1+0x4a4] ;  /* 0x0004a400010f7983 */ /* 0x000ee80000300800 */
[----:B------:R-:W3:Y:S04]  /*13eb0*/  LDL.LU R12, [R1+0x1f4] ;  /* 0x0001f400010c7983 */ /* 0x000ee80000300800 */
[----:B------:R-:W3:Y:S04]  /*13ec0*/  LDL.LU R13, [R1+0x4a8] ;  /* 0x0004a800010d7983 */ /* 0x000ee80000300800 */
[----:B------:R-:W3:Y:S04]  /*13ed0*/  LDL.LU R10, [R1+0x1fc] ;  /* 0x0001fc00010a7983 */ /* 0x000ee80000300800 */
[----:B------:R-:W3:Y:S04]  /*13ee0*/  LDL.LU R11, [R1+0x4ac] ;  /* 0x0004ac00010b7983 */ /* 0x000ee80000300800 */
[----:B------:R-:W3:Y:S01]  /*13ef0*/  LDL.LU R8, [R1+0x204] ;  /* 0x0002040001087983 */ /* 0x000ee20000300800 */
[----:B------:R-:W-:-:S03]  /*13f00*/  LOP3.LUT R22, R23, R22, RZ, 0x3c, !PT ;  /* 0x0000001617167212 */ /* 0x000fc600078e3cff */
[----:B------:R-:W3:Y:S01]  /*13f10*/  LDL.LU R9, [R1+0x4b0] ;  /* 0x0004b00001097983 */ /* 0x000ee20000300800 */
[----:B------:R-:W-:-:S03]  /*13f20*/  IMAD.MOV.U32 R20, RZ, RZ, R0 ;  /* 0x000000ffff147224 */ /* 0x000fc600078e0000 */
[----:B------:R-:W3:Y:S01]  /*13f30*/  LDL.LU R6, [R1+0x20c] ;  /* 0x00020c0001067983 */ /* 0x000ee20000300800 */
[----:B------:R-:W-:-:S03]  /*13f40*/  IMAD.MOV.U32 R21, RZ, RZ, R3 ;  /* 0x000000ffff157224 */ /* 0x000fc600078e0003 */
[----:B------:R-:W3:Y:S01]  /*13f50*/  LDL.LU R7, [R1+0x4b4] ;  /* 0x0004b40001077983 */ /* 0x000ee20000300800 */
[----:B----4-:R-:W-:-:S03]  /*13f60*/  LOP3.LUT R27, R27, R26, RZ, 0x3c, !PT ;  /* 0x0000001a1b1b7212 */ /* 0x010fc600078e3cff */
[----:B------:R-:W4:Y:S01]  /*13f70*/  LDL.LU R4, [R1+0x214] ;  /* 0x0002140001047983 */ /* 0x000f220000300800 */
[----:B------:R-:W-:-:S03]  /*13f80*/  LOP3.LUT R24, R25, R24, RZ, 0x3c, !PT ;  /* 0x0000001819187212 */ /* 0x000fc600078e3cff */
[----:B------:R-:W4:Y:S01]  /*13f90*/  LDL.LU R5, [R1+0x4b8] ;  /* 0x0004b80001057983 */ /* 0x000f220000300800 */
[----:B------:R-:W-:-:S03]  /*13fa0*/  LOP3.LUT R23, R23, R22, RZ, 0x3c, !PT ;  /* 0x0000001617177212 */ /* 0x000fc600078e3cff */
[----:B------:R-:W4:Y:S01]  /*13fb0*/  LDL.LU R28, [R1+0x224] ;  /* 0x00022400011c7983 */ /* 0x000f220000300800 */
[----:B------:R-:W-:-:S03]  /*13fc0*/  LOP3.LUT R26, R27, R26, RZ, 0x3c, !PT ;  /* 0x0000001a1b1a7212 */ /* 0x000fc600078e3cff */
[----:B------:R-:W4:Y:S01]  /*13fd0*/  LDL.LU R29, [R1+0x4bc] ;  /* 0x0004bc00011d7983 */ /* 0x000f220000300800 */
[----:B------:R-:W-:-:S03]  /*13fe0*/  LOP3.LUT R25, R25, R24, RZ, 0x3c, !PT ;  /* 0x0000001819197212 */ /* 0x000fc600078e3cff */
[----:B------:R-:W4:Y:S04]  /*13ff0*/  LDL.LU R3, [R1+0x22c] ;  /* 0x00022c0001037983 */ /* 0x000f280000300800 */
[----:B------:R-:W4:Y:S04]  /*14000*/  LDL.LU R0, [R1+0x4c0] ;  /* 0x0004c00001007983 */ /* 0x000f280000300800 */
[----:B------:R0:W-:Y:S01]  /*14010*/  STL.64 [R1+0x7c0], R20 ;  /* 0x0007c01401007387 */ /* 0x0001e20000100a00 */
[----:B------:R-:W-:-:S03]  /*14020*/  LOP3.LUT R27, R27, R26, RZ, 0x3c, !PT ;  /* 0x0000001a1b1b7212 */ /* 0x000fc600078e3cff */
[----:B0-----:R-:W3:Y:S04]  /*14030*/  LDL.LU R20, [R1+0x1d4] ;  /* 0x0001d40001147983 */ /* 0x001ee80000300800 */
[----:B------:R-:W4:Y:S04]  /*14040*/  LDL.LU R21, [R1+0x498] ;  /* 0x0004980001157983 */ /* 0x000f280000300800 */
[----:B------:R0:W-:Y:S04]  /*14050*/  STL.64 [R1+0x7c8], R22 ;  /* 0x0007c81601007387 */ /* 0x0001e80000100a00 */
[----:B0-----:R-:W3:Y:S04]  /*14060*/  LDL.LU R22, [R1+0x1cc] ;  /* 0x0001cc0001167983 */ /* 0x001ee80000300800 */
[----:B------:R-:W4:Y:S04]  /*14070*/  LDL.LU R23, [R1+0x494] ;  /* 0x0004940001177983 */ /* 0x000f280000300800 */
[----:B------:R0:W-:Y:S04]  /*14080*/  STL.64 [R1+0x7d0], R24 ;  /* 0x0007d01801007387 */ /* 0x0001e80000100a00 */
[----:B0-----:R-:W3:Y:S04]  /*14090*/  LDL.LU R24, [R1+0x1c4] ;  /* 0x0001c40001187983 */ /* 0x001ee80000300800 */
[----:B------:R-:W3:Y:S04]  /*140a0*/  LDL.LU R25, [R1+0x490] ;  /* 0x0004900001197983 */ /* 0x000ee80000300800 */
[----:B------:R0:W-:Y:S04]  /*140b0*/  STL.64 [R1+0x7d8], R26 ;  /* 0x0007d81a01007387 */ /* 0x0001e80000100a00 */
[----:B0-----:R-:W4:Y:S04]  /*140c0*/  LDL.LU R26, [R1+0x1bc] ;  /* 0x0001bc00011a7983 */ /* 0x001f280000300800 */
        /* <DEDUP_REMOVED lines=51> */
[----:B----4-:R-:W-:Y:S02]  /*14400*/  LOP3.LUT R27, R27, R26, RZ, 0x3c, !PT ;  /* 0x0000001a1b1b7212 */ /* 0x010fe400078e3cff */
        /* <DEDUP_REMOVED lines=9> */
[----:B------:R-:W-:-:S03]  /*144a0*/  LOP3.LUT R25, R25, R24, RZ, 0x3c, !PT ;  /* 0x0000001819197212 */ /* 0x000fc600078e3cff */
[----:B------:R0:W-:Y:S04]  /*144b0*/  STL.64 [R1+0x188], R26 ;  /* 0x0001881a01007387 */ /* 0x0001e80000100a00 */
[----:B------:R1:W-:Y:S01]  /*144c0*/  STL.64 [R1+0x190], R24 ;  /* 0x0001901801007387 */ /* 0x0003e20000100a00 */
[----:B0-----:R-:W-:Y:S02]  /*144d0*/  IMAD.MOV.U32 R26, RZ, RZ, R23 ;  /* 0x000000ffff1a7224 */ /* 0x001fe400078e0017 */
[----:B------:R-:W-:Y:S02]  /*144e0*/  IMAD.MOV.U32 R27, RZ, RZ, R22 ;  /* 0x000000ffff1b7224 */ /* 0x000fe400078e0016 */
[----:B-1----:R-:W-:Y:S02]  /*144f0*/  IMAD.MOV.U32 R24, RZ, RZ, R21 ;  /* 0x000000ffff187224 */ /* 0x002fe400078e0015 */
[----:B------:R-:W-:-:S02]  /*14500*/  IMAD.MOV.U32 R25, RZ, RZ, R20 ;  /* 0x000000ffff197224 */ /* 0x000fc400078e0014 */
[----:B------:R-:W-:Y:S02]  /*14510*/  IMAD.MOV.U32 R20, RZ, RZ, R17 ;  /* 0x000000ffff147224 */ /* 0x000fe400078e0011 */
[----:B------:R-:W-:Y:S01]  /*14520*/  IMAD.MOV.U32 R21, RZ, RZ, R16 ;  /* 0x000000ffff157224 */ /* 0x000fe200078e0010 */
[----:B------:R0:W-:Y:S01]  /*14530*/  STL.64 [R1+0x3a0], R26 ;  /* 0x0003a01a01007387 */ /* 0x0001e20000100a00 */
[----:B------:R-:W-:Y:S02]  /*14540*/  IMAD.MOV.U32 R16, RZ, RZ, R13 ;  /* 0x000000ffff107224 */ /* 0x000fe400078e000d */
[----:B------:R-:W-:Y:S01]  /*14550*/  IMAD.MOV.U32 R17, RZ, RZ, R12 ;  /* 0x000000ffff117224 */ /* 0x000fe200078e000c */
[----:B------:R-:W-:Y:S01]  /*14560*/  STL.64 [R1+0x3a8], R24 ;  /* 0x0003a81801007387 */ /* 0x000fe20000100a00 */
[----:B------:R-:W-:Y:S01]  /*14570*/  MOV R12, R9 ;  /* 0x00000009000c7202 */ /* 0x000fe20000000f00 */
[----:B------:R-:W-:Y:S02]  /*14580*/  IMAD.MOV.U32 R13, RZ, RZ, R8 ;  /* 0x000000ffff0d7224 */ /* 0x000fe400078e0008 */
[----:B------:R-:W-:-:S02]  /*14590*/  IMAD.MOV.U32 R8, RZ, RZ, R5 ;  /* 0x000000ffff087224 */ /* 0x000fc400078e0005 */
[----:B------:R-:W-:Y:S02]  /*145a0*/  IMAD.MOV.U32 R9, RZ, RZ, R4 ;  /* 0x000000ffff097224 */ /* 0x000fe400078e0004 */
[----:B--2---:R-:W-:Y:S02]  /*145b0*/  IMAD.MOV.U32 R22, RZ, RZ, R19 ;  /* 0x000000ffff167224 */ /* 0x004fe400078e0013 */
[----:B------:R-:W-:Y:S02]  /*145c0*/  IMAD.MOV.U32 R23, RZ, RZ, R18 ;  /* 0x000000ffff177224 */ /* 0x000fe400078e0012 */
[----:B------:R-:W-:Y:S02]  /*145d0*/  IMAD.MOV.U32 R18, RZ, RZ, R15 ;  /* 0x000000ffff127224 */ /* 0x000fe400078e000f */
[----:B------:R-:W-:Y:S01]  /*145e0*/  IMAD.MOV.U32 R19, RZ, RZ, R14 ;  /* 0x000000ffff137224 */ /* 0x000fe200078e000e */
[----:B------:R-:W-:Y:S01]  /*145f0*/  STL.64 [R1+0x3b0], R22 ;  /* 0x0003b01601007387 */ /* 0x000fe20000100a00 */
[----:B------:R-:W-:-:S02]  /*14600*/  IMAD.MOV.U32 R14, RZ, RZ, R11 ;  /* 0x000000ffff0e7224 */ /* 0x000fc400078e000b */
[----:B------:R-:W-:Y:S01]  /*14610*/  IMAD.MOV.U32 R15, RZ, RZ, R10 ;  /* 0x000000ffff0f7224 */ /* 0x000fe200078e000a */
[----:B------:R-:W-:Y:S01]  /*14620*/  STL.64 [R1+0x3b8], R20 ;  /* 0x0003b81401007387 */ /* 0x000fe20000100a00 */
[----:B------:R-:W-:Y:S02]  /*14630*/  IMAD.MOV.U32 R10, RZ, RZ, R7 ;  /* 0x000000ffff0a7224 */ /* 0x000fe400078e0007 */
[----:B------:R-:W-:Y:S01]  /*14640*/  IMAD.MOV.U32 R11, RZ, RZ, R6 ;  /* 0x000000ffff0b7224 */ /* 0x000fe200078e0006 */
[----:B------:R-:W-:Y:S01]  /*14650*/  STL.64 [R1+0x3c0], R18 ;  /* 0x0003c01201007387 */ /* 0x000fe20000100a00 */
[----:B------:R-:W-:Y:S02]  /*14660*/  IMAD.MOV.U32 R6, RZ, RZ, R29 ;  /* 0x000000ffff067224 */ /* 0x000fe400078e001d */
[----:B------:R-:W-:Y:S01]  /*14670*/  IMAD.MOV.U32 R7, RZ, RZ, R28 ;  /* 0x000000ffff077224 */ /* 0x000fe200078e001c */
[----:B------:R-:W-:Y:S04]  /*14680*/  STL.64 [R1+0x3c8], R16 ;  /* 0x0003c81001007387 */ /* 0x000fe80000100a00 */
[----:B------:R-:W-:Y:S04]  /*14690*/  STL.64 [R1+0x3d0], R14 ;  /* 0x0003d00e01007387 */ /* 0x000fe80000100a00 */
[----:B------:R-:W-:Y:S04]  /*146a0*/  STL.64 [R1+0x3d8], R12 ;  /* 0x0003d80c01007387 */ /* 0x000fe80000100a00 */
[----:B------:R-:W-:Y:S04]  /*146b0*/  STL.64 [R1+0x3e0], R10 ;  /* 0x0003e00a01007387 */ /* 0x000fe80000100a00 */
[----:B------:R-:W-:Y:S04]  /*146c0*/  STL.64 [R1+0x3e8], R8 ;  /* 0x0003e80801007387 */ /* 0x000fe80000100a00 */
[----:B0-----:R-:W2:Y:S04]  /*146d0*/  LDL.LU R26, [R1+0x2ac] ;  /* 0x0002ac00011a7983 */ /* 0x001ea80000300800 */
[----:B------:R-:W-:Y:S04]  /*146e0*/  STL.64 [R1+0x3f0], R6 ;  /* 0x0003f00601007387 */ /* 0x000fe80000100a00 */
[----:B------:R-:W2:Y:S01]  /*146f0*/  LDL.LU R27, [R1+0x500] ;  /* 0x00050000011b7983 */ /* 0x000ea20000300800 */
[----:B------:R-:W-:-:S02]  /*14700*/  IMAD.MOV.U32 R4, RZ, RZ, R0 ;  /* 0x000000ffff047224 */ /* 0x000fc400078e0000 */
[----:B------:R-:W-:-:S05]  /*14710*/  IMAD.MOV.U32 R5, RZ, RZ, R3 ;  /* 0x000000ffff057224 */ /* 0x000fca00078e0003 */
[----:B------:R-:W-:Y:S04]  /*14720*/  STL.64 [R1+0x3f8], R4 ;  /* 0x0003f80401007387 */ /* 0x000fe80000100a00 */
        /* <DEDUP_REMOVED lines=46> */
[----:B------:R-:W4:Y:S04]  /*14a10*/  LDL.LU R25, [R1+0x504] ;  /* 0x0005040001197983 */ /* 0x000f280000300800 */
        /* <DEDUP_REMOVED lines=102> */
[----:B------:R4:W-:Y:S02]  /*15080*/  STL.64 [R1+0x478], R26 ;  /* 0x0004781a01007387 */ /* 0x0009e40000100a00 */
[----:B----4-:R-:W-:Y:S02]  /*15090*/  IMAD.MOV.U32 R26, RZ, RZ, R25 ;  /* 0x000000ffff1a7224 */ /* 0x010fe400078e0019 */
[----:B---3--:R-:W-:Y:S02]  /*150a0*/  IMAD.MOV.U32 R25, RZ, RZ, R22 ;  /* 0x000000ffff197224 */ /* 0x008fe400078e0016 */
[----:B------:R-:W-:Y:S01]  /*150b0*/  IMAD.MOV.U32 R22, RZ, RZ, R21 ;  /* 0x000000ffff167224 */ /* 0x000fe200078e0015 */
[----:B------:R-:W-:Y:S01]  /*150c0*/  MOV R21, R18 ;  /* 0x0000001200157202 */ /* 0x000fe20000000f00 */
[----:B------:R-:W-:Y:S02]  /*150d0*/  IMAD.MOV.U32 R18, RZ, RZ, R17 ;  /* 0x000000ffff127224 */ /* 0x000fe400078e0011 */
[----:B------:R-:W-:-:S02]  /*150e0*/  IMAD.MOV.U32 R17, RZ, RZ, R14 ;  /* 0x000000ffff117224 */ /* 0x000fc400078e000e */
[----:B------:R-:W-:Y:S02]  /*150f0*/  IMAD.MOV.U32 R14, RZ, RZ, R13 ;  /* 0x000000ffff0e7224 */ /* 0x000fe400078e000d */
[----:B------:R-:W-:Y:S02]  /*15100*/  IMAD.MOV.U32 R13, RZ, RZ, R10 ;  /* 0x000000ffff0d7224 */ /* 0x000fe400078e000a */
[----:B------:R-:W-:Y:S02]  /*15110*/  IMAD.MOV.U32 R10, RZ, RZ, R3 ;  /* 0x000000ffff0a7224 */ /* 0x000fe400078e0003 */
[----:B------:R-:W0:Y:S01]  /*15120*/  LDC R3, c[0x0][0x23c] ;  /* 0x00008f00ff037b82 */ /* 0x000e220000000800 */
[----:B------:R-:W-:Y:S02]  /*15130*/  IMAD.MOV.U32 R27, RZ, RZ, R24 ;  /* 0x000000ffff1b7224 */ /* 0x000fe400078e0018 */
[----:B------:R-:W-:Y:S02]  /*15140*/  IMAD.MOV.U32 R24, RZ, RZ, R23 ;  /* 0x000000ffff187224 */ /* 0x000fe400078e0017 */
[----:B------:R-:W-:-:S02]  /*15150*/  IMAD.MOV.U32 R23, RZ, RZ, R20 ;  /* 0x000000ffff177224 */ /* 0x000fc400078e0014 */
[----:B------:R-:W-:Y:S02]  /*15160*/  IMAD.MOV.U32 R20, RZ, RZ, R19 ;  /* 0x000000ffff147224 */ /* 0x000fe400078e0013 */
[----:B------:R-:W-:Y:S01]  /*15170*/  IMAD.MOV.U32 R19, RZ, RZ, R16 ;  /* 0x000000ffff137224 */ /* 0x000fe200078e0010 */
[----:B------:R-:W-:Y:S01]  /*15180*/  STL.64 [R1+0x480], R26 ;  /* 0x0004801a01007387 */ /* 0x000fe20000100a00 */
[----:B------:R-:W-:-:S03]  /*15190*/  IMAD.MOV.U32 R16, RZ, RZ, R15 ;  /* 0x000000ffff107224 */ /* 0x000fc600078e000f */
[----:B------:R-:W-:Y:S01]  /*151a0*/  STL.64 [R1+0x488], R24 ;  /* 0x0004881801007387 */ /* 0x000fe20000100a00 */
[----:B------:R-:W-:-:S03]  /*151b0*/  IMAD.MOV.U32 R15, RZ, RZ, R12 ;  /* 0x000000ffff0f7224 */ /* 0x000fc600078e000c */
[----:B------:R-:W-:Y:S01]  /*151c0*/  STL.64 [R1+0x490], R22 ;  /* 0x0004901601007387 */ /* 0x000fe20000100a00 */
[----:B------:R-:W-:-:S03]  /*151d0*/  IMAD.MOV.U32 R12, RZ, RZ, R11 ;  /* 0x000000ffff0c7224 */ /* 0x000fc600078e000b */
[----:B------:R-:W-:Y:S04]  /*151e0*/  STL.64 [R1+0x498], R20 ;  /* 0x0004981401007387 */ /* 0x000fe80000100a00 */
[----:B------:R-:W-:Y:S04]  /*151f0*/  STL.64 [R1+0x4a0], R18 ;  /* 0x0004a01201007387 */ /* 0x000fe80000100a00 */
[----:B------:R-:W-:Y:S04]  /*15200*/  STL.64 [R1+0x4a8], R16 ;  /* 0x0004a81001007387 */ /* 0x000fe80000100a00 */
[----:B------:R-:W-:Y:S01]  /*15210*/  STL.64 [R1+0x4b0], R14 ;  /* 0x0004b00e01007387 */ /* 0x000fe20000100a00 */
[----:B------:R-:W-:-:S03]  /*15220*/  IMAD.MOV.U32 R11, RZ, RZ, R8 ;  /* 0x000000ffff0b7224 */ /* 0x000fc600078e0008 */
[----:B------:R-:W-:Y:S01]  /*15230*/  STL.64 [R1+0x4b8], R12 ;  /* 0x0004b80c01007387 */ /* 0x000fe20000100a00 */
[----:B------:R-:W-:Y:S02]  /*15240*/  IMAD.MOV.U32 R8, RZ, RZ, R6 ;  /* 0x000000ffff087224 */ /* 0x000fe400078e0006 */
[----:B------:R-:W-:Y:S01]  /*15250*/  IMAD.MOV.U32 R6, RZ, RZ, R28 ;  /* 0x000000ffff067224 */ /* 0x000fe200078e001c */
[----:B0-----:R0:W-:Y:S04]  /*15260*/  STL.64 [R1+0x870], R2 ;  /* 0x0008700201007387 */ /* 0x0011e80000100a00 */
[----:B------:R-:W-:Y:S04]  /*15270*/  STL.64 [R1+0x4c0], R10 ;  /* 0x0004c00a01007387 */ /* 0x000fe80000100a00 */
[----:B------:R-:W-:Y:S01]  /*15280*/  STL.64 [R1+0x4c8], R8 ;  /* 0x0004c80801007387 */ /* 0x000fe20000100a00 */
[----:B0-----:R-:W-:-:S02]  /*15290*/  IMAD.MOV.U32 R2, RZ, RZ, R4 ;  /* 0x000000ffff027224 */ /* 0x001fc400078e0004 */
[----:B------:R-:W-:Y:S02]  /*152a0*/  IMAD.MOV.U32 R3, RZ, RZ, R7 ;  /* 0x000000ffff037224 */ /* 0x000fe400078e0007 */
[----:B------:R-:W-:-:S03]  /*152b0*/  IMAD.MOV.U32 R7, RZ, RZ, R5 ;  /* 0x000000ffff077224 */ /* 0x000fc600078e0005 */
[----:B------:R0:W-:Y:S04]  /*152c0*/  STL.64 [R1+0x4d0], R2 ;  /* 0x0004d00201007387 */ /* 0x0001e80000100a00 */
[----:B0-----:R-:W2:Y:S04]  /*152d0*/  LDL.LU R2, [R1+0x578] ;  /* 0x0005780001027983 */ /* 0x001ea80000300800 */
[----:B------:R-:W-:Y:S04]  /*152e0*/  STL.64 [R1+0x4d8], R6 ;  /* 0x0004d80601007387 */ /* 0x000fe80000100a00 */
[----:B------:R-:W3:Y:S01]  /*152f0*/  LDL.LU R3, [R1+0x1a0] ;  /* 0x0001a00001037983 */ /* 0x000ee20000300800 */
[----:B------:R-:W-:Y:S01]  /*15300*/  IMAD.MOV.U32 R4, RZ, RZ, R0 ;  /* 0x000000ffff047224 */ /* 0x000fe200078e0000 */
[----:B------:R-:W-:-:S05]  /*15310*/  MOV R5, R29 ;  /* 0x0000001d00057202 */ /* 0x000fca0000000f00 */
[----:B------:R-:W-:Y:S04]  /*15320*/  STL.64 [R1+0x4e0], R4 ;  /* 0x0004e00401007387 */ /* 0x000fe80000100a00 */
[----:B---3--:R0:W-:Y:S04]  /*15330*/  STL [R1+0x878], R3 ;  /* 0x0008780301007387 */ /* 0x0081e80000100800 */
[----:B0-----:R-:W2:Y:S04]  /*15340*/  LDL.LU R3, [R1+0x19c] ;  /* 0x00019c0001037983 */ /* 0x001ea80000300800 */
        /* <DEDUP_REMOVED lines=58> */
[----:B------:R-:W4:Y:S04]  /*156f0*/  LDL.LU.64 R14, [R1+0x128] ;  /* 0x00012800010e7983 */ /* 0x000f280000300a00 */
[----:B------:R-:W4:Y:S04]  /*15700*/  LDL.LU.64 R12, [R1+0x120] ;  /* 0x00012000010c7983 */ /* 0x000f280000300a00 */
[----:B------:R-:W4:Y:S04]  /*15710*/  LDL.LU.64 R10, [R1+0x118] ;  /* 0x00011800010a7983 */ /* 0x000f280000300a00 */
[----:B------:R-:W4:Y:S04]  /*15720*/  LDL.LU.64 R8, [R1+0x110] ;  /* 0x0001100001087983 */ /* 0x000f280000300a00 */
[----:B------:R-:W4:Y:S04]  /*15730*/  LDL.LU.64 R6, [R1+0x108] ;  /* 0x0001080001067983 */ /* 0x000f280000300a00 */
[----:B------:R-:W4:Y:S04]  /*15740*/  LDL.LU.64 R4, [R1+0x100] ;  /* 0x0001000001047983 */ /* 0x000f280000300a00 */
[----:B------:R-:W4:Y:S01]  /*15750*/  LDL.LU.64 R28, [R1+0xf8] ;  /* 0x0000f800011c7983 */ /* 0x000f220000300a00 */
        /* <DEDUP_REMOVED lines=74> */
[----:B0-----:R-:W2:Y:S04]  /*15c00*/  LDL.LU.64 R2, [R1+0x880] ;  /* 0x0008800001027983 */ /* 0x001ea80000300a00 */
[----:B--2---:R0:W-:Y:S04]  /*15c10*/  STL.64 [R1+0x568], R2 ;  /* 0x0005680201007387 */ /* 0x0041e80000100a00 */
[----:B0-----:R-:W2:Y:S01]  /*15c20*/  LDL.LU R3, [R1+0x878] ;  /* 0x0008780001037983 */ /* 0x001ea20000300800 */
[----:B---3--:R-:W-:-:S02]  /*15c30*/  IMAD.MOV.U32 R2, RZ, RZ, R26 ;  /* 0x000000ffff027224 */ /* 0x008fc400078e001a */
[----:B----4-:R-:W-:-:S03]  /*15c40*/  IMAD.MOV.U32 R26, RZ, RZ, R24 ;  /* 0x000000ffff1a7224 */ /* 0x010fc600078e0018 */
[----:B--2---:R0:W-:Y:S04]  /*15c50*/  STL.64 [R1+0x570], R2 ;  /* 0x0005700201007387 */ /* 0x0041e80000100a00 */
[----:B0-----:R-:W2:Y:S04]  /*15c60*/  LDL.LU.64 R2, [R1+0x870] ;  /* 0x0008700001027983 */ /* 0x001ea80000300a00 */
[----:B------:R0:W-:Y:S01]  /*15c70*/  STL.64 [R1+0x578], R26 ;  /* 0x0005781a01007387 */ /* 0x0001e20000100a00 */
[----:B------:R-:W-:Y:S02]  /*15c80*/  IMAD.MOV.U32 R24, RZ, RZ, R20 ;  /* 0x000000ffff187224 */ /* 0x000fe400078e0014 */
[----:B------:R-:W-:-:S02]  /*15c90*/  IMAD.MOV.U32 R20, RZ, RZ, R16 ;  /* 0x000000ffff147224 */ /* 0x000fc400078e0010 */
[----:B0-----:R-:W-:Y:S02]  /*15ca0*/  IMAD.MOV.U32 R26, RZ, RZ, R22 ;  /* 0x000000ffff1a7224 */ /* 0x001fe400078e0016 */
[----:B------:R-:W-:Y:S02]  /*15cb0*/  IMAD.MOV.U32 R27, RZ, RZ, R25 ;  /* 0x000000ffff1b7224 */ /* 0x000fe400078e0019 */
[----:B------:R-:W-:Y:S02]  /*15cc0*/  IMAD.MOV.U32 R25, RZ, RZ, R23 ;  /* 0x000000ffff197224 */ /* 0x000fe400078e0017 */
[----:B------:R-:W-:Y:S02]  /*15cd0*/  IMAD.MOV.U32 R22, RZ, RZ, R18 ;  /* 0x000000ffff167224 */ /* 0x000fe400078e0012 */
[----:B------:R-:W-:Y:S02]  /*15ce0*/  IMAD.MOV.U32 R23, RZ, RZ, R21 ;  /* 0x000000ffff177224 */ /* 0x000fe400078e0015 */
[----:B------:R-:W-:-:S02]  /*15cf0*/  IMAD.MOV.U32 R21, RZ, RZ, R19 ;  /* 0x000000ffff157224 */ /* 0x000fc400078e0013 */
[----:B------:R-:W-:Y:S02]  /*15d00*/  IMAD.MOV.U32 R18, RZ, RZ, R0 ;  /* 0x000000ffff127224 */ /* 0x000fe400078e0000 */
[----:B------:R-:W-:Y:S01]  /*15d10*/  IMAD.MOV.U32 R19, RZ, RZ, R17 ;  /* 0x000000ffff137224 */ /* 0x000fe200078e0011 */
[----:B------:R0:W-:Y:S04]  /*15d20*/  STL.64 [R1+0x580], R26 ;  /* 0x0005801a01007387 */ /* 0x0001e80000100a00 */
[----:B------:R-:W-:Y:S04]  /*15d30*/  STL.64 [R1+0x588], R24 ;  /* 0x0005881801007387 */ /* 0x000fe80000100a00 */
[----:B------:R-:W-:Y:S04]  /*15d40*/  STL.64 [R1+0x590], R22 ;  /* 0x0005901601007387 */ /* 0x000fe80000100a00 */
[----:B------:R-:W-:Y:S04]  /*15d50*/  STL.64 [R1+0x598], R20 ;  /* 0x0005981401007387 */ /* 0x000fe80000100a00 */
[----:B------:R-:W-:Y:S01]  /*15d60*/  STL.64 [R1+0x5a0], R18 ;  /* 0x0005a01201007387 */ /* 0x000fe20000100a00 */
[----:B--2---:R-:W-:-:S04]  /*15d70*/  IMAD.SHL.U32 R3, R3, 0x80, RZ ;  /* 0x0000008003037824 */ /* 0x004fc800078e00ff */
[----:B------:R-:W-:-:S04]  /*15d80*/  IMAD.WIDE R16, R3, 0x2, R14 ;  /* 0x0000000203107825 */ /* 0x000fc800078e020e */
[----:B------:R-:W-:-:S04]  /*15d90*/  IMAD.WIDE R14, R3, 0x2, R12 ;  /* 0x00000002030e7825 */ /* 0x000fc800078e020c */
[----:B------:R-:W-:-:S04]  /*15da0*/  IMAD.WIDE R12, R3, 0x2, R10 ;  /* 0x00000002030c7825 */ /* 0x000fc800078e020a */
[----:B------:R-:W-:-:S04]  /*15db0*/  IMAD.WIDE R10, R3, 0x2, R8 ;  /* 0x00000002030a7825 */ /* 0x000fc800078e0208 */
[C---:B------:R-:W-:Y:S01]  /*15dc0*/  IMAD.WIDE R8, R3.reuse, 0x2, R6 ;  /* 0x0000000203087825 */ /* 0x040fe200078e0206 */
[----:B------:R-:W-:Y:S04]  /*15dd0*/  STL.64 [R1+0x398], R16 ;  /* 0x0003981001007387 */ /* 0x000fe80000100a00 */
[----:B------:R-:W-:Y:S04]  /*15de0*/  STL.64 [R1+0x390], R14 ;  /* 0x0003900e01007387 */ /* 0x000fe80000100a00 */
[----:B------:R-:W-:Y:S04]  /*15df0*/  STL.64 [R1+0x388], R12 ;  /* 0x0003880c01007387 */ /* 0x000fe80000100a00 */
[----:B------:R-:W-:Y:S04]  /*15e00*/  STL.64 [R1+0x380], R10 ;  /* 0x0003800a01007387 */ /* 0x000fe80000100a00 */
[----:B------:R-:W-:Y:S04]  /*15e10*/  STL.64 [R1+0x378], R8 ;  /* 0x0003780801007387 */ /* 0x000fe80000100a00 */
[----:B0-----:R-:W2:Y:S01]  /*15e20*/  LDL.LU.64 R26, [R1+0x60] ;  /* 0x00006000011a7983 */ /* 0x001ea20000300a00 */
[----:B------:R-:W-:-:S04]  /*15e30*/  IMAD.WIDE R6, R3, 0x2, R4 ;  /* 0x0000000203067825 */ /* 0x000fc800078e0204 */
[C---:B------:R-:W-:Y:S01]  /*15e40*/  IMAD.WIDE R4, R3.reuse, 0x2, R28 ;  /* 0x0000000203047825 */ /* 0x040fe200078e021c */
[----:B------:R-:W-:Y:S04]  /*15e50*/  STL.64 [R1+0x370], R6 ;  /* 0x0003700601007387 */ /* 0x000fe80000100a00 */
[----:B--2---:R0:W-:Y:S04]  /*15e60*/  STL.64 [R1+0x7e0], R26 ;  /* 0x0007e01a01007387 */ /* 0x0041e80000100a00 */
[----:B------:R-:W-:Y:S04]  /*15e70*/  STL.64 [R1+0x368], R4 ;  /* 0x0003680401007387 */ /* 0x000fe80000100a00 */
[----:B0-----:R-:W2:Y:S04]  /*15e80*/  LDL.LU.64 R26, [R1+0x68] ;  /* 0x00006800011a7983 */ /* 0x001ea80000300a00 */
[----:B--2---:R0:W-:Y:S04]  /*15e90*/  STL.64 [R1+0x7e8], R26 ;  /* 0x0007e81a01007387 */ /* 0x0041e80000100a00 */
        /* <DEDUP_REMOVED lines=33> */
[----:B------:R-:W3:Y:S04]  /*160b0*/  LDL.LU.64 R24, [R1+0x58] ;  /* 0x0000580001187983 */ /* 0x000ee80000300a00 */
[----:B------:R-:W4:Y:S04]  /*160c0*/  LDL.LU.64 R22, [R1+0x50] ;  /* 0x0000500001167983 */ /* 0x000f280000300a00 */
        /* <DEDUP_REMOVED lines=9> */
[----:B------:R-:W4:Y:S01]  /*16160*/  LDL.LU.64 R28, [R1] ;  /* 0x00000000011c7983 */ /* 0x000f220000300a00 */
[----:B--2---:R-:W-:-:S05]  /*16170*/  IMAD.WIDE R26, R3, 0x2, R26 ;  /* 0x00000002031a7825 */ /* 0x004fca00078e021a */
[----:B------:R0:W-:Y:S04]  /*16180*/  STL.64 [R1+0x360], R26 ;  /* 0x0003601a01007387 */ /* 0x0001e80000100a00 */
[----:B0-----:R-:W2:Y:S02]  /*16190*/  LDL.LU.64 R26, [R1+0x868] ;  /* 0x00086800011a7983 */ /* 0x001ea40000300a00 */
        /* <DEDUP_REMOVED lines=50> */
[----:B0-----:R-:W2:Y:S01]  /*164c0*/  LDL.LU.64 R26, [R1+0x7e0] ;  /* 0x0007e000011a7983 */ /* 0x001ea20000300a00 */
[----:B---3--:R-:W-:-:S04]  /*164d0*/  IMAD.WIDE R24, R3, 0x2, R24 ;  /* 0x0000000203187825 */ /* 0x008fc800078e0218 */
[----:B----4-:R-:W-:-:S04]  /*164e0*/  IMAD.WIDE R22, R3, 0x2, R22 ;  /* 0x0000000203167825 */ /* 0x010fc800078e0216 */
[----:B------:R-:W-:-:S04]  /*164f0*/  IMAD.WIDE R20, R3, 0x2, R20 ;  /* 0x0000000203147825 */ /* 0x000fc800078e0214 */
        /* <DEDUP_REMOVED lines=9> */
[----:B--2---:R-:W-:-:S05]  /*16590*/  IMAD.WIDE R26, R3, 0x2, R26 ;  /* 0x00000002031a7825 */ /* 0x004fca00078e021a */
[----:B------:R0:W-:Y:S04]  /*165a0*/  STL.64 [R1+0x2d0], R26 ;  /* 0x0002d01a01007387 */ /* 0x0001e80000100a00 */
[----:B0-----:R-:W2:Y:S04]  /*165b0*/  LDL.LU.64 R26, [R1+0x7d8] ;  /* 0x0007d800011a7983 */ /* 0x001ea80000300a00 */
[----:B------:R0:W-:Y:S04]  /*165c0*/  STL.64 [R1+0x2c8], R24 ;  /* 0x0002c81801007387 */ /* 0x0001e80000100a00 */
[----:B0-----:R-:W3:Y:S04]  /*165d0*/  LDL.LU.64 R24, [R1+0x7d0] ;  /* 0x0007d00001187983 */ /* 0x001ee80000300a00 */
[----:B------:R0:W-:Y:S04]  /*165e0*/  STL.64 [R1+0x2c0], R22 ;  /* 0x0002c01601007387 */ /* 0x0001e80000100a00 */
[----:B0-----:R-:W4:Y:S04]  /*165f0*/  LDL.LU.64 R22, [R1+0x7c8] ;  /* 0x0007c80001167983 */ /* 0x001f280000300a00 */
[----:B------:R0:W-:Y:S04]  /*16600*/  STL.64 [R1+0x2b8], R20 ;  /* 0x0002b81401007387 */ /* 0x0001e80000100a00 */
[----:B0-----:R-:W2:Y:S04]  /*16610*/  LDL.LU.64 R20, [R1+0x7c0] ;  /* 0x0007c00001147983 */ /* 0x001ea80000300a00 */
        /* <DEDUP_REMOVED lines=17> */
[----:B0-----:R-:W2:Y:S01]  /*16730*/  LDL.LU.64 R28, [R1+0x778] ;  /* 0x00077800011c7983 */ /* 0x001ea20000300a00 */
[----:B---3--:R-:W-:-:S04]  /*16740*/  IMAD.WIDE R24, R3, 0x2, R24 ;  /* 0x0000000203187825 */ /* 0x008fc800078e0218 */
[----:B----4-:R-:W-:-:S04]  /*16750*/  IMAD.WIDE R22, R3, 0x2, R22 ;  /* 0x0000000203167825 */ /* 0x010fc800078e0216 */
[----:B--2---:R-:W-:-:S04]  /*16760*/  IMAD.WIDE R20, R3, 0x2, R20 ;  /* 0x0000000203147825 */ /* 0x004fc800078e0214 */
        /* <DEDUP_REMOVED lines=8> */
[----:B------:R-:W-:-:S05]  /*167f0*/  IMAD.WIDE R28, R3, 0x2, R28 ;  /* 0x00000002031c7825 */ /* 0x000fca00078e021c */
        /* <DEDUP_REMOVED lines=9> */
[----:B0-----:R-:W3:Y:S04]  /*16890*/  LDL.LU.64 R10, [R1+0x168] ;  /* 0x00016800010a7983 */ /* 0x001ee80000300a00 */
[----:B------:R0:W-:Y:S04]  /*168a0*/  STL.64 [R1+0x240], R12 ;  /* 0x0002400c01007387 */ /* 0x0001e80000100a00 */
[----:B0-----:R-:W2:Y:S04]  /*168b0*/  LDL.LU.64 R12, [R1+0x160] ;  /* 0x00016000010c7983 */ /* 0x001ea80000300a00 */
        /* <DEDUP_REMOVED lines=11> */
[----:B0-----:R-:W2:Y:S01]  /*16970*/  LDL.LU.64 R24, [R1+0x130] ;  /* 0x0001300001187983 */ /* 0x001ea20000300a00 */
[----:B------:R-:W-:-:S05]  /*16980*/  IMAD.WIDE R26, R3, 0x2, R26 ;  /* 0x00000002031a7825 */ /* 0x000fca00078e021a */
[----:B------:R4:W-:Y:S02]  /*16990*/  STL.64 [R1+0x200], R26 ;  /* 0x0002001a01007387 */ /* 0x0009e40000100a00 */
[----:B----4-:R-:W-:-:S04]  /*169a0*/  IMAD.WIDE R26, R3, 0x2, R22 ;  /* 0x00000002031a7825 */ /* 0x010fc800078e0216 */
[----:B---3--:R-:W-:-:S04]  /*169b0*/  IMAD.WIDE R22, R3, 0x2, R18 ;  /* 0x0000000203167825 */ /* 0x008fc800078e0212 */
[----:B------:R-:W-:-:S04]  /*169c0*/  IMAD.WIDE R18, R3, 0x2, R14 ;  /* 0x0000000203127825 */ /* 0x000fc800078e020e */
[----:B--2---:R-:W-:-:S05]  /*169d0*/  IMAD.WIDE R24, R3, 0x2, R24 ;  /* 0x0000000203187825 */ /* 0x004fca00078e0218 */
[----:B------:R0:W-:Y:S04]  /*169e0*/  STL.64 [R1+0x1f8], R24 ;  /* 0x0001f81801007387 */ /* 0x0001e80000100a00 */
[----:B------:R-:W-:Y:S01]  /*169f0*/  STL.64 [R1+0x1f0], R26 ;  /* 0x0001f01a01007387 */ /* 0x000fe20000100a00 */
[----:B------:R-:W-:-:S04]  /*16a00*/  IMAD.WIDE R14, R3, 0x2, R10 ;  /* 0x00000002030e7825 */ /* 0x000fc800078e020a */
[----:B------:R-:W-:-:S04]  /*16a10*/  IMAD.WIDE R10, R3, 0x2, R6 ;  /* 0x00000002030a7825 */ /* 0x000fc800078e0206 */
[----:B0-----:R-:W-:-:S04]  /*16a20*/  IMAD.WIDE R24, R3, 0x2, R20 ;  /* 0x0000000203187825 */ /* 0x001fc800078e0214 */
[----:B------:R-:W-:-:S04]  /*16a30*/  IMAD.WIDE R20, R3, 0x2, R16 ;  /* 0x0000000203147825 */ /* 0x000fc800078e0210 */
[----:B------:R-:W-:-:S04]  /*16a40*/  IMAD.WIDE R16, R3, 0x2, R12 ;  /* 0x0000000203107825 */ /* 0x000fc800078e020c */
[C---:B------:R-:W-:Y:S01]  /*16a50*/  IMAD.WIDE R12, R3.reuse, 0x2, R8 ;  /* 0x00000002030c7825 */ /* 0x040fe200078e0208 */
[----:B------:R-:W-:Y:S04]  /*16a60*/  STL.64 [R1+0x1e8], R24 ;  /* 0x0001e81801007387 */ /* 0x000fe80000100a00 */
[----:B------:R-:W-:Y:S04]  /*16a70*/  STL.64 [R1+0x1e0], R22 ;  /* 0x0001e01601007387 */ /* 0x000fe80000100a00 */
[----:B------:R-:W-:Y:S04]  /*16a80*/  STL.64 [R1+0x1d8], R20 ;  /* 0x0001d81401007387 */ /* 0x000fe80000100a00 */
[----:B------:R-:W-:Y:S04]  /*16a90*/  STL.64 [R1+0x1d0], R18 ;  /* 0x0001d01201007387 */ /* 0x000fe80000100a00 */
[----:B------:R-:W-:Y:S01]  /*16aa0*/  STL.64 [R1+0x1c8], R16 ;  /* 0x0001c81001007387 */ /* 0x000fe20000100a00 */
[----:B------:R-:W-:-:S03]  /*16ab0*/  IMAD.WIDE R8, R3, 0x2, R4 ;  /* 0x0000000203087825 */ /* 0x000fc600078e0204 */
[----:B------:R-:W-:Y:S04]  /*16ac0*/  STL.64 [R1+0x1c0], R14 ;  /* 0x0001c00e01007387 */ /* 0x000fe80000100a00 */
[----:B------:R-:W-:Y:S04]  /*16ad0*/  STL.64 [R1+0x1b8], R12 ;  /* 0x0001b80c01007387 */ /* 0x000fe80000100a00 */
[----:B------:R-:W-:Y:S04]  /*16ae0*/  STL.64 [R1+0x1b0], R10 ;  /* 0x0001b00a01007387 */ /* 0x000fe80000100a00 */
[----:B------:R-:W2:Y:S04]  /*16af0*/  LDL.LU.64 R4, [R1+0x190] ;  /* 0x0001900001047983 */ /* 0x000ea80000300a00 */
[----:B------:R0:W-:Y:S04]  /*16b00*/  STL.64 [R1+0x1a8], R8 ;  /* 0x0001a80801007387 */ /* 0x0001e80000100a00 */
[----:B0-----:R-:W3:Y:S01]  /*16b10*/  LDL.LU.64 R8, [R1+0x3c8] ;  /* 0x0003c80001087983 */ /* 0x001ee20000300a00 */
[----:B------:R-:W-:-:S05]  /*16b20*/  IMAD.WIDE R6, R3, 0x2, R28 ;  /* 0x0000000203067825 */ /* 0x000fca00078e021c */
[----:B------:R-:W-:Y:S04]  /*16b30*/  STL.64 [R1+0x1a0], R6 ;  /* 0x0001a00601007387 */ /* 0x000fe80000100a00 */
[----:B---3--:R0:W-:Y:S04]  /*16b40*/  STL.64 [R1+0x750], R8 ;  /* 0x0007500801007387 */ /* 0x0081e80000100a00 */
[----:B0-----:R-:W3:Y:S04]  /*16b50*/  LDL.LU.64 R8, [R1+0x3c0] ;  /* 0x0003c00001087983 */ /* 0x001ee80000300a00 */
        /* <DEDUP_REMOVED lines=8> */
[----:B------:R-:W4:Y:S04]  /*16be0*/  LDL.LU.64 R10, [R1+0x3d0] ;  /* 0x0003d000010a7983 */ /* 0x000f280000300a00 */
[----:B------:R-:W2:Y:S04]  /*16bf0*/  LDL.LU.64 R26, [R1+0x428] ;  /* 0x00042800011a7983 */ /* 0x000ea80000300a00 */
        /* <DEDUP_REMOVED lines=17> */
[----:B0-----:R-:W2:Y:S01]  /*16d10*/  LDL.LU.64 R26, [R1+0x3e0] ;  /* 0x0003e000011a7983 */ /* 0x001ea20000300a00 */
[----:B------:R-:W-:-:S04]  /*16d20*/  IMAD.WIDE R4, R3, 0x2, R4 ;  /* 0x0000000203047825 */ /* 0x000fc800078e0204 */
[C---:B---3--:R-:W-:Y:S01]  /*16d30*/  IMAD.WIDE R8, R3.reuse, 0x2, R8 ;  /* 0x0000000203087825 */ /* 0x048fe200078e0208 */
[----:B--2---:R0:W-:Y:S04]  /*16d40*/  STL.64 [R1+0x748], R26 ;  /* 0x0007481a01007387 */ /* 0x0041e80000100a00 */
[----:B0-----:R-:W2:Y:S04]  /*16d50*/  LDL.LU.64 R26, [R1+0x3d8] ;  /* 0x0003d800011a7983 */ /* 0x001ea80000300a00 */
[----:B------:R-:W3:Y:S04]  /*16d60*/  LDL.LU.64 R24, [R1+0x430] ;  /* 0x0004300001187983 */ /* 0x000ee80000300a00 */
        /* <DEDUP_REMOVED lines=8> */
[----:B------:R0:W-:Y:S04]  /*16df0*/  STL.64 [R1+0x198], R4 ;  /* 0x0001980401007387 */ /* 0x0001e80000100a00 */
[----:B0-----:R-:W3:Y:S04]  /*16e00*/  LDL.LU.64 R4, [R1+0x478] ;  /* 0x0004780001047983 */ /* 0x001ee80000300a00 */
[----:B------:R0:W-:Y:S04]  /*16e10*/  STL.64 [R1+0x190], R8 ;  /* 0x0001900801007387 */ /* 0x0001e80000100a00 */
[----:B0-----:R-:W4:Y:S02]  /*16e20*/  LDL.LU.64 R8, [R1+0x770] ;  /* 0x0007700001087983 */ /* 0x001f240000300a00 */
[----:B----4-:R-:W-:-:S05]  /*16e30*/  IMAD.WIDE R8, R3, 0x2, R8 ;  /* 0x0000000203087825 */ /* 0x010fca00078e0208 */
        /* <DEDUP_REMOVED lines=10> */
[----:B0-----:R-:W4:Y:S01]  /*16ee0*/  LDL.LU.64 R8, [R1+0x750] ;  /* 0x0007500001087983 */ /* 0x001f220000300a00 */
[----:B------:R-:W-:-:S04]  /*16ef0*/  IMAD.WIDE R10, R3, 0x2, R10 ;  /* 0x00000002030a7825 */ /* 0x000fc800078e020a */
[----:B--2---:R-:W-:-:S04]  /*16f00*/  IMAD.WIDE R26, R3, 0x2, R26 ;  /* 0x00000002031a7825 */ /* 0x004fc800078e021a */
[----:B----4-:R-:W-:-:S05]  /*16f10*/  IMAD.WIDE R8, R3, 0x2, R8 ;  /* 0x0000000203087825 */ /* 0x010fca00078e0208 */
[----:B------:R0:W-:Y:S04]  /*16f20*/  STL.64 [R1+0x168], R8 ;  /* 0x0001680801007387 */ /* 0x0001e80000100a00 */
[----:B0-----:R-:W2:Y:S04]  /*16f30*/  LDL.LU.64 R8, [R1+0x480] ;  /* 0x0004800001087983 */ /* 0x001ea80000300a00 */
[----:B------:R0:W-:Y:S04]  /*16f40*/  STL.64 [R1+0x160], R10 ;  /* 0x0001600a01007387 */ /* 0x0001e80000100a00 */
[----:B0-----:R-:W4:Y:S04]  /*16f50*/  LDL.LU.64 R10, [R1+0x488] ;  /* 0x00048800010a7983 */ /* 0x001f280000300a00 */
[----:B------:R0:W-:Y:S04]  /*16f60*/  STL.64 [R1+0x158], R26 ;  /* 0x0001581a01007387 */ /* 0x0001e80000100a00 */
[----:B0-----:R-:W3:Y:S02]  /*16f70*/  LDL.LU.64 R26, [R1+0x748] ;  /* 0x00074800011a7983 */ /* 0x001ee40000300a00 */
[----:B---3--:R-:W-:-:S05]  /*16f80*/  IMAD.WIDE R26, R3, 0x2, R26 ;  /* 0x00000002031a7825 */ /* 0x008fca00078e021a */
        /* <DEDUP_REMOVED lines=25> */
[----:B0-----:R-:W3:Y:S01]  /*17120*/  LDL.LU.64 R26, [R1+0x700] ;  /* 0x00070000011a7983 */ /* 0x001ee20000300a00 */
[----:B------:R-:W-:-:S04]  /*17130*/  IMAD.WIDE R12, R3, 0x2, R12 ;  /* 0x00000002030c7825 */ /* 0x000fc800078e020c */
[----:B---3--:R-:W-:-:S05]  /*17140*/  IMAD.WIDE R26, R3, 0x2, R26 ;  /* 0x00000002031a7825 */ /* 0x008fca00078e021a */
[----:B------:R0:W-:Y:S02]  /*17150*/  STL.64 [R1+0x108], R26 ;  /* 0x0001081a01007387 */ /* 0x0001e40000100a00 */
[----:B0-----:R-:W-:-:S04]  /*17160*/  IMAD.WIDE R26, R3, 0x2, R24 ;  /* 0x00000002031a7825 */ /* 0x001fc800078e0218 */
[----:B------:R-:W-:-:S04]  /*17170*/  IMAD.WIDE R24, R3, 0x2, R22 ;  /* 0x0000000203187825 */ /* 0x000fc800078e0216 */
[----:B------:R-:W-:-:S04]  /*17180*/  IMAD.WIDE R22, R3, 0x2, R20 ;  /* 0x0000000203167825 */ /* 0x000fc800078e0214 */
[----:B------:R-:W-:-:S04]  /*17190*/  IMAD.WIDE R20, R3, 0x2, R18 ;  /* 0x0000000203147825 */ /* 0x000fc800078e0212 */
[C---:B------:R-:W-:Y:S01]  /*171a0*/  IMAD.WIDE R18, R3.reuse, 0x2, R16 ;  /* 0x0000000203127825 */ /* 0x040fe200078e0210 */
[----:B------:R-:W-:Y:S03]  /*171b0*/  STL.64 [R1+0x100], R26 ;  /* 0x0001001a01007387 */ /* 0x000fe60000100a00 */
[C---:B------:R-:W-:Y:S01]  /*171c0*/  IMAD.WIDE R16, R3.reuse, 0x2, R14 ;  /* 0x0000000203107825 */ /* 0x040fe200078e020e */
[----:B------:R-:W-:Y:S04]  /*171d0*/  STL.64 [R1+0xf8], R24 ;  /* 0x0000f81801007387 */ /* 0x000fe80000100a00 */
[----:B------:R-:W-:Y:S04]  /*171e0*/  STL.64 [R1+0xf0], R22 ;  /* 0x0000f01601007387 */ /* 0x000fe80000100a00 */
[----:B------:R-:W-:Y:S04]  /*171f0*/  STL.64 [R1+0xe8], R20 ;  /* 0x0000e81401007387 */ /* 0x000fe80000100a00 */
[----:B------:R-:W-:Y:S01]  /*17200*/  STL.64 [R1+0xe0], R18 ;  /* 0x0000e01201007387 */ /* 0x000fe20000100a00 */
[----:B------:R-:W-:-:S03]  /*17210*/  IMAD.WIDE R14, R3, 0x2, R28 ;  /* 0x00000002030e7825 */ /* 0x000fc600078e021c */
[----:B------:R-:W-:Y:S04]  /*17220*/  STL.64 [R1+0xd8], R16 ;  /* 0x0000d81001007387 */ /* 0x000fe80000100a00 */
[----:B------:R-:W3:Y:S04]  /*17230*/  LDL.LU.64 R28, [R1+0x490] ;  /* 0x00049000011c7983 */ /* 0x000ee80000300a00 */
[----:B------:R0:W-:Y:S04]  /*17240*/  STL.64 [R1+0xd0], R12 ;  /* 0x0000d00c01007387 */ /* 0x0001e80000100a00 */
[----:B------:R-:W-:Y:S01]  /*17250*/  STL.64 [R1+0xc8], R14 ;  /* 0x0000c80e01007387 */ /* 0x000fe20000100a00 */
[----:B0-----:R-:W-:-:S04]  /*17260*/  IMAD.WIDE R12, R3, 0x2, R6 ;  /* 0x00000002030c7825 */ /* 0x001fc800078e0206 */
[C---:B------:R-:W-:Y:S02]  /*17270*/  IMAD.WIDE R6, R3.reuse, 0x2, R4 ;  /* 0x0000000203067825 */ /* 0x040fe400078e0204 */
[----:B------:R-:W2:Y:S04]  /*17280*/  LDL.LU.64 R4, [R1+0x4a0] ;  /* 0x0004a00001047983 */ /* 0x000ea80000300a00 */
[----:B------:R-:W-:Y:S04]  /*17290*/  STL.64 [R1+0xc0], R12 ;  /* 0x0000c00c01007387 */ /* 0x000fe80000100a00 */
[----:B--2---:R0:W-:Y:S04]  /*172a0*/  STL.64 [R1+0x6f8], R4 ;  /* 0x0006f80401007387 */ /* 0x0041e80000100a00 */
[----:B------:R1:W-:Y:S04]  /*172b0*/  STL.64 [R1+0xb8], R6 ;  /* 0x0000b80601007387 */ /* 0x0003e80000100a00 */
[----:B0-----:R-:W2:Y:S04]  /*172c0*/  LDL.LU.64 R4, [R1+0x498] ;  /* 0x0004980001047983 */ /* 0x001ea80000300a00 */
[----:B-1----:R-:W3:Y:S01]  /*172d0*/  LDL.LU.64 R6, [R1+0x4b0] ;  /* 0x0004b00001067983 */ /* 0x002ee20000300a00 */
[----:B------:R-:W-:-:S04]  /*172e0*/  IMAD.WIDE R12, R3, 0x2, R8 ;  /* 0x00000002030c7825 */ /* 0x000fc800078e0208 */
[C---:B----4-:R-:W-:Y:S01]  /*172f0*/  IMAD.WIDE R14, R3.reuse, 0x2, R10 ;  /* 0x00000002030e7825 */ /* 0x050fe200078e020a */
[----:B---3--:R0:W-:Y:S04]  /*17300*/  STL.64 [R1+0x6f0], R6 ;  /* 0x0006f00601007387 */ /* 0x0081e80000100a00 */
[----:B0-----:R-:W3:Y:S04]  /*17310*/  LDL.LU.64 R6, [R1+0x4a8] ;  /* 0x0004a80001067983 */ /* 0x001ee80000300a00 */
[----:B------:R-:W4:Y:S04]  /*17320*/  LDL.LU.64 R8, [R1+0x4b8] ;  /* 0x0004b80001087983 */ /* 0x000f280000300a00 */
[----:B------:R0:W-:Y:S04]  /*17330*/  STL.64 [R1+0xb0], R12 ;  /* 0x0000b00c01007387 */ /* 0x0001e80000100a00 */
[----:B------:R-:W4:Y:S04]  /*17340*/  LDL.LU.64 R10, [R1+0x4c0] ;  /* 0x0004c000010a7983 */ /* 0x000f280000300a00 */
[----:B0-----:R-:W4:Y:S04]  /*17350*/  LDL.LU.64 R12, [R1+0x4c8] ;  /* 0x0004c800010c7983 */ /* 0x001f280000300a00 */
[----:B------:R0:W-:Y:S04]  /*17360*/  STL.64 [R1+0xa8], R14 ;  /* 0x0000a80e01007387 */ /* 0x0001e80000100a00 */
[----:B0-----:R-:W4:Y:S04]  /*17370*/  LDL.LU.64 R14, [R1+0x4d0] ;  /* 0x0004d000010e7983 */ /* 0x001f280000300a00 */
[----:B------:R-:W2:Y:S04]  /*17380*/  LDL.LU.64 R16, [R1+0x4e0] ;  /* 0x0004e00001107983 */ /* 0x000ea80000300a00 */
[----:B--2---:R0:W-:Y:S04]  /*17390*/  STL.64 [R1+0x6e8], R16 ;  /* 0x0006e81001007387 */ /* 0x0041e80000100a00 */
[----:B0-----:R-:W2:Y:S04]  /*173a0*/  LDL.LU.64 R16, [R1+0x4d8] ;  /* 0x0004d80001107983 */ /* 0x001ea80000300a00 */
[----:B------:R-:W3:Y:S04]  /*173b0*/  LDL.LU.64 R18, [R1+0x4f8] ;  /* 0x0004f80001127983 */ /* 0x000ee80000300a00 */
[----:B---3--:R0:W-:Y:S04]  /*173c0*/  STL.64 [R1+0x6d8], R18 ;  /* 0x0006d81201007387 */ /* 0x0081e80000100a00 */
[----:B0-----:R-:W3:Y:S04]  /*173d0*/  LDL.LU.64 R18, [R1+0x4f0] ;  /* 0x0004f00001127983 */ /* 0x001ee80000300a00 */
[----:B---3--:R0:W-:Y:S04]  /*173e0*/  STL.64 [R1+0x6e0], R18 ;  /* 0x0006e01201007387 */ /* 0x0081e80000100a00 */
[----:B0-----:R-:W3:Y:S04]  /*173f0*/  LDL.LU.64 R18, [R1+0x4e8] ;  /* 0x0004e80001127983 */ /* 0x001ee80000300a00 */
[----:B------:R-:W4:Y:S04]  /*17400*/  LDL.LU.64 R20, [R1+0x508] ;  /* 0x0005080001147983 */ /* 0x000f280000300a00 */
[----:B----4-:R0:W-:Y:S04]  /*17410*/  STL.64 [R1+0x6d0], R20 ;  /* 0x0006d01401007387 */ /* 0x0101e80000100a00 */
[----:B0-----:R-:W4:Y:S04]  /*17420*/  LDL.LU.64 R20, [R1+0x500] ;  /* 0x0005000001147983 */ /* 0x001f280000300a00 */
[----:B------:R-:W2:Y:S04]  /*17430*/  LDL.LU.64 R22, [R1+0x528] ;  /* 0x0005280001167983 */ /* 0x000ea80000300a00 */
[----:B--2---:R0:W-:Y:S04]  /*17440*/  STL.64 [R1+0x6c0], R22 ;  /* 0x0006c01601007387 */ /* 0x0041e80000100a00 */
[----:B0-----:R-:W2:Y:S01]  /*17450*/  LDL.LU.64 R22, [R1+0x520] ;  /* 0x0005200001167983 */ /* 0x001ea20000300a00 */
[----:B------:R-:W-:-:S04]  /*17460*/  IMAD.WIDE R28, R3, 0x2, R28 ;  /* 0x00000002031c7825 */ /* 0x000fc800078e021c */
[C---:B------:R-:W-:Y:S01]  /*17470*/  IMAD.WIDE R4, R3.reuse, 0x2, R4 ;  /* 0x0000000203047825 */ /* 0x040fe200078e0204 */
[----:B--2---:R0:W-:Y:S04]  /*17480*/  STL.64 [R1+0x6c8], R22 ;  /* 0x0006c81601007387 */ /* 0x0041e80000100a00 */
[----:B0-----:R-:W2:Y:S04]  /*17490*/  LDL.LU.64 R22, [R1+0x518] ;  /* 0x0005180001167983 */ /* 0x001ea80000300a00 */
[----:B------:R-:W2:Y:S04]  /*174a0*/  LDL.LU.64 R26, [R1+0x530] ;  /* 0x00053000011a7983 */ /* 0x000ea80000300a00 */
[----:B------:R-:W2:Y:S04]  /*174b0*/  LDL.LU.64 R24, [R1+0x538] ;  /* 0x0005380001187983 */ /* 0x000ea80000300a00 */
[----:B------:R0:W-:Y:S04]  /*174c0*/  STL.64 [R1+0xa0], R28 ;  /* 0x0000a01c01007387 */ /* 0x0001e80000100a00 */
[----:B0-----:R-:W2:Y:S04]  /*174d0*/  LDL.LU.64 R28, [R1+0x540] ;  /* 0x00054000011c7983 */ /* 0x001ea80000300a00 */
[----:B------:R0:W-:Y:S04]  /*174e0*/  STL.64 [R1+0x98], R4 ;  /* 0x0000980401007387 */ /* 0x0001e80000100a00 */
[----:B0-----:R-:W3:Y:S01]  /*174f0*/  LDL.LU.64 R4, [R1+0x6f8] ;  /* 0x0006f80001047983 */ /* 0x001ee20000300a00 */
[----:B------:R-:W-:-:S04]  /*17500*/  IMAD.WIDE R6, R3, 0x2, R6 ;  /* 0x0000000203067825 */ /* 0x000fc800078e0206 */
[----:B---3--:R-:W-:-:S05]  /*17510*/  IMAD.WIDE R4, R3, 0x2, R4 ;  /* 0x0000000203047825 */ /* 0x008fca00078e0204 */
[----:B------:R0:W-:Y:S04]  /*17520*/  STL.64 [R1+0x90], R4 ;  /* 0x0000900401007387 */ /* 0x0001e80000100a00 */
[----:B0-----:R-:W3:Y:S04]  /*17530*/  LDL.LU.64 R4, [R1+0x548] ;  /* 0x0005480001047983 */ /* 0x001ee80000300a00 */
[----:B------:R0:W-:Y:S04]  /*17540*/  STL.64 [R1+0x88], R6 ;  /* 0x0000880601007387 */ /* 0x0001e80000100a00 */
[----:B0-----:R-:W4:Y:S01]  /*17550*/  LDL.LU.64 R6, [R1+0x6f0] ;  /* 0x0006f00001067983 */ /* 0x001f220000300a00 */
[----:B------:R-:W-:-:S04]  /*17560*/  IMAD.WIDE R8, R3, 0x2, R8 ;  /* 0x0000000203087825 */ /* 0x000fc800078e0208 */
[----:B------:R-:W-:-:S04]  /*17570*/  IMAD.WIDE R10, R3, 0x2, R10 ;  /* 0x00000002030a7825 */ /* 0x000fc800078e020a */
[----:B------:R-:W-:-:S04]  /*17580*/  IMAD.WIDE R12, R3, 0x2, R12 ;  /* 0x00000002030c7825 */ /* 0x000fc800078e020c */
[----:B------:R-:W-:-:S04]  /*17590*/  IMAD.WIDE R14, R3, 0x2, R14 ;  /* 0x00000002030e7825 */ /* 0x000fc800078e020e */
[----:B------:R-:W-:-:S04]  /*175a0*/  IMAD.WIDE R16, R3, 0x2, R16 ;  /* 0x0000000203107825 */ /* 0x000fc800078e0210 */
[----:B----4-:R-:W-:-:S05]  /*175b0*/  IMAD.WIDE R6, R3, 0x2, R6 ;  /* 0x0000000203067825 */ /* 0x010fca00078e0206 */
[----:B------:R0:W-:Y:S04]  /*175c0*/  STL.64 [R1+0x80], R6 ;  /* 0x0000800601007387 */ /* 0x0001e80000100a00 */
[----:B0-----:R-:W4:Y:S04]  /*175d0*/  LDL.LU.64 R6, [R1+0x550] ;  /* 0x0005500001067983 */ /* 0x001f280000300a00 */
        /* <DEDUP_REMOVED lines=9> */
[----:B0-----:R-:W2:Y:S01]  /*17670*/  LDL.LU.64 R16, [R1+0x6e8] ;  /* 0x0006e80001107983 */ /* 0x001ea20000300a00 */
[----:B------:R-:W-:-:S04]  /*17680*/  IMAD.WIDE R18, R3, 0x2, R18 ;  /* 0x0000000203127825 */ /* 0x000fc800078e0212 */
[----:B--2---:R-:W-:-:S05]  /*17690*/  IMAD.WIDE R16, R3, 0x2, R16 ;  /* 0x0000000203107825 */ /* 0x004fca00078e0210 */
[----:B------:R0:W-:Y:S04]  /*176a0*/  STL.64 [R1+0x50], R16 ;  /* 0x0000501001007387 */ /* 0x0001e80000100a00 */
[----:B0-----:R-:W2:Y:S04]  /*176b0*/  LDL.LU.64 R16, [R1+0x578] ;  /* 0x0005780001107983 */ /* 0x001ea80000300a00 */
[----:B------:R0:W-:Y:S04]  /*176c0*/  STL.64 [R1+0x48], R18 ;  /* 0x0000481201007387 */ /* 0x0001e80000100a00 */
[----:B0-----:R-:W3:Y:S02]  /*176d0*/  LDL.LU.64 R18, [R1+0x6e0] ;  /* 0x0006e00001127983 */ /* 0x001ee40000300a00 */
[----:B---3--:R-:W-:-:S05]  /*176e0*/  IMAD.WIDE R18, R3, 0x2, R18 ;  /* 0x0000000203127825 */ /* 0x008fca00078e0212 */
        /* <DEDUP_REMOVED lines=9> */
[----:B----4-:R-:W-:-:S05]  /*17780*/  IMAD.WIDE R20, R3, 0x2, R20 ;  /* 0x0000000203147825 */ /* 0x010fca00078e0214 */
[----:B------:R0:W-:Y:S04]  /*17790*/  STL.64 [R1+0x28], R20 ;  /* 0x0000281401007387 */ /* 0x0001e80000100a00 */
[----:B0-----:R-:W4:Y:S04]  /*177a0*/  LDL.LU.64 R20, [R1+0x588] ;  /* 0x0005880001147983 */ /* 0x001f280000300a00 */
[----:B------:R0:W-:Y:S04]  /*177b0*/  STL.64 [R1+0x20], R22 ;  /* 0x0000201601007387 */ /* 0x0001e80000100a00 */
[----:B0-----:R-:W2:Y:S02]  /*177c0*/  LDL.LU.64 R22, [R1+0x6c8] ;  /* 0x0006c80001167983 */ /* 0x001ea40000300a00 */
[----:B--2---:R-:W-:-:S05]  /*177d0*/  IMAD.WIDE R22, R3, 0x2, R22 ;  /* 0x0000000203167825 */ /* 0x004fca00078e0216 */
[----:B------:R0:W-:Y:S04]  /*177e0*/  STL.64 [R1+0x18], R22 ;  /* 0x0000181601007387 */ /* 0x0001e80000100a00 */
[----:B0-----:R-:W2:Y:S01]  /*177f0*/  LDL.LU.64 R22, [R1+0x6c0] ;  /* 0x0006c00001167983 */ /* 0x001ea20000300a00 */
        /* <DEDUP_REMOVED lines=11> */
[----:B------:R0:W-:Y:S02]  /*178b0*/  STL.64 [R1+0x8], R26 ;  /* 0x0000081a01007387 */ /* 0x0001e40000100a00 */
[----:B0-----:R-:W-:-:S02]  /*178c0*/  IMAD.WIDE R26, R3, 0x2, R24 ;  /* 0x00000002031a7825 */ /* 0x001fc400078e0218 */
[----:B------:R-:W2:Y:S04]  /*178d0*/  LDL.LU.64 R24, [R1+0x598] ;  /* 0x0005980001187983 */ /* 0x000ea80000300a00 */
[----:B------:R0:W-:Y:S04]  /*178e0*/  STL.64 [R1], R26 ;  /* 0x0000001a01007387 */ /* 0x0001e80000100a00 */
[----:B------:R-:W-:Y:S01]  /*178f0*/  STL.64 [R1+0x640], R28 ;  /* 0x0006401c01007387 */ /* 0x000fe20000100a00 */
[----:B------:R-:W-:-:S03]  /*17900*/  IMAD.WIDE R16, R3, 0x2, R16 ;  /* 0x0000000203107825 */ /* 0x000fc600078e0210 */
[----:B0-----:R-:W2:Y:S04]  /*17910*/  LDL.LU.64 R26, [R1+0x5a0] ;  /* 0x0005a000011a7983 */ /* 0x001ea80000300a00 */
[----:B------:R-:W-:Y:S04]  /*17920*/  STL.64 [R1+0x648], R4 ;  /* 0x0006480401007387 */ /* 0x000fe80000100a00 */
[----:B------:R-:W-:Y:S04]  /*17930*/  STL.64 [R1+0x650], R6 ;  /* 0x0006500601007387 */ /* 0x000fe80000100a00 */
[----:B------:R-:W-:Y:S04]  /*17940*/  STL.64 [R1+0x658], R8 ;  /* 0x0006580801007387 */ /* 0x000fe80000100a00 */
[----:B------:R-:W-:Y:S04]  /*17950*/  STL.64 [R1+0x660], R10 ;  /* 0x0006600a01007387 */ /* 0x000fe80000100a00 */
[----:B------:R-:W-:Y:S04]  /*17960*/  STL.64 [R1+0x668], R12 ;  /* 0x0006680c01007387 */ /* 0x000fe80000100a00 */
[----:B------:R0:W-:Y:S01]  /*17970*/  STL.64 [R1+0x670], R14 ;  /* 0x0006700e01007387 */ /* 0x0001e20000100a00 */
[----:B---3--:R-:W-:-:S04]  /*17980*/  IMAD.WIDE R18, R3, 0x2, R18 ;  /* 0x0000000203127825 */ /* 0x008fc800078e0212 */
[C---:B----4-:R-:W-:Y:S01]  /*17990*/  IMAD.WIDE R20, R3.reuse, 0x2, R20 ;  /* 0x0000000203147825 */ /* 0x050fe200078e0214 */
[----:B0-----:R-:W3:Y:S04]  /*179a0*/  LDL.LU.64 R14, [R1+0x390] ;  /* 0x00039000010e7983 */ /* 0x001ee80000300a00 */
[----:B------:R-:W4:Y:S04]  /*179b0*/  LDL.LU.64 R12, [R1+0x378] ;  /* 0x00037800010c7983 */ /* 0x000f280000300a00 */
[----:B------:R0:W-:Y:S04]  /*179c0*/  STL.64 [R1+0x678], R16 ;  /* 0x0006781001007387 */ /* 0x0001e80000100a00 */
[----:B0-----:R-:W3:Y:S04]  /*179d0*/  LDL.LU.64 R16, [R1+0x398] ;  /* 0x0003980001107983 */ /* 0x001ee80000300a00 */
[----:B------:R0:W-:Y:S04]  /*179e0*/  STL.64 [R1+0x680], R18 ;  /* 0x0006801201007387 */ /* 0x0001e80000100a00 */
[----:B0-----:R-:W4:Y:S04]  /*179f0*/  LDL.LU.64 R18, [R1+0x370] ;  /* 0x0003700001127983 */ /* 0x001f280000300a00 */
[----:B------:R-:W4:Y:S04]  /*17a00*/  LDL.LU.64 R10, [R1+0x368] ;  /* 0x00036800010a7983 */ /* 0x000f280000300a00 */
[----:B------:R0:W-:Y:S04]  /*17a10*/  STL.64 [R1+0x688], R20 ;  /* 0x0006881401007387 */ /* 0x0001e80000100a00 */
[----:B0-----:R-:W4:Y:S04]  /*17a20*/  LDL.LU.64 R20, [R1+0x380] ;  /* 0x0003800001147983 */ /* 0x001f280000300a00 */
[----:B------:R-:W4:Y:S01]  /*17a30*/  LDL.LU.64 R8, [R1+0x360] ;  /* 0x0003600001087983 */ /* 0x000f220000300a00 */
[----:B--2---:R-:W-:-:S05]  /*17a40*/  IMAD.WIDE R22, R3, 0x2, R22 ;  /* 0x0000000203167825 */ /* 0x004fca00078e0216 */
[----:B------:R0:W-:Y:S04]  /*17a50*/  STL.64 [R1+0x690], R22 ;  /* 0x0006901601007387 */ /* 0x0001e80000100a00 */
[----:B0-----:R-:W2:Y:S01]  /*17a60*/  LDL.LU.64 R22, [R1+0x388] ;  /* 0x0003880001167983 */ /* 0x001ea20000300a00 */
[----:B------:R-:W-:-:S03]  /*17a70*/  IMAD.WIDE R24, R3, 0x2, R24 ;  /* 0x0000000203187825 */ /* 0x000fc600078e0218 */
[----:B------:R-:W4:Y:S04]  /*17a80*/  LDL.LU.64 R6, [R1+0x358] ;  /* 0x0003580001067983 */ /* 0x000f280000300a00 */
[----:B------:R-:W-:Y:S04]  /*17a90*/  STL.64 [R1+0x698], R24 ;  /* 0x0006981801007387 */ /* 0x000fe80000100a00 */
[----:B------:R-:W4:Y:S04]  /*17aa0*/  LDL.LU.64 R4, [R1+0x350] ;  /* 0x0003500001047983 */ /* 0x000f280000300a00 */
[----:B------:R-:W4:Y:S01]  /*17ab0*/  LDL.LU.64 R28, [R1+0x348] ;  /* 0x00034800011c7983 */ /* 0x000f220000300a00 */
[----:B------:R-:W-:-:S05]  /*17ac0*/  IMAD.WIDE R26, R3, 0x2, R26 ;  /* 0x00000002031a7825 */ /* 0x000fca00078e021a */
[----:B------:R-:W-:Y:S04]  /*17ad0*/  STL.64 [R1+0x6a8], R26 ;  /* 0x0006a81a01007387 */ /* 0x000fe80000100a00 */
[----:B------:R-:W-:Y:S04]  /*17ae0*/  STL [R1+0x6a0], R2 ;  /* 0x0006a00201007387 */ /* 0x000fe80000100800 */
[----:B---3--:R0:W-:Y:S01]  /*17af0*/  STL [R1+0x3a0], R16 ;  /* 0x0003a01001007387 */ /* 0x0081e20000100800 */
[----:B------:R-:W-:-:S03]  /*17b00*/  IMAD.MOV.U32 R0, RZ, RZ, R17 ;  /* 0x000000ffff007224 */ /* 0x000fc600078e0011 */
[----:B0-----:R-:W3:Y:S04]  /*17b10*/  LDL.LU.64 R16, [R1+0x340] ;  /* 0x0003400001107983 */ /* 0x001ee80000300a00 */
[----:B------:R0:W-:Y:S04]  /*17b20*/  STL [R1+0x398], R0 ;  /* 0x0003980001007387 */ /* 0x0001e80000100800 */
[----:B------:R1:W-:Y:S01]  /*17b30*/  STL [R1+0x39c], R14 ;  /* 0x00039c0e01007387 */ /* 0x0003e20000100800 */
[----:B0-----:R-:W-:-:S03]  /*17b40*/  IMAD.MOV.U32 R0, RZ, RZ, R15 ;  /* 0x000000ffff007224 */ /* 0x001fc600078e000f */
[----:B-1----:R-:W3:Y:S04]  /*17b50*/  LDL.LU.64 R14, [R1+0x338] ;  /* 0x00033800010e7983 */ /* 0x002ee80000300a00 */
[----:B------:R0:W-:Y:S04]  /*17b60*/  STL [R1+0x390], R0 ;  /* 0x0003900001007387 */ /* 0x0001e80000100800 */
[----:B--2---:R1:W-:Y:S01]  /*17b70*/  STL [R1+0x394], R22 ;  /* 0x0003941601007387 */ /* 0x0043e20000100800 */
[----:B0-----:R-:W-:-:S03]  /*17b80*/  IMAD.MOV.U32 R0, RZ, RZ, R23 ;  /* 0x000000ffff007224 */ /* 0x001fc600078e0017 */
[----:B-1----:R-:W2:Y:S04]  /*17b90*/  LDL.LU.64 R22, [R1+0x330] ;  /* 0x0003300001167983 */ /* 0x002ea80000300a00 */
[----:B------:R0:W-:Y:S04]  /*17ba0*/  STL [R1+0x388], R0 ;  /* 0x0003880001007387 */ /* 0x0001e80000100800 */
[----:B----4-:R1:W-:Y:S01]  /*17bb0*/  STL [R1+0x3a4], R20 ;  /* 0x0003a41401007387 */ /* 0x0103e20000100800 */
[----:B0-----:R-:W-:-:S03]  /*17bc0*/  MOV R0, R21 ;  /* 0x0000001500007202 */ /* 0x001fc60000000f00 */
[----:B-1----:R-:W4:Y:S04]  /*17bd0*/  LDL.LU.64 R20, [R1+0x328] ;  /* 0x0003280001147983 */ /* 0x002f280000300a00 */
[----:B------:R0:W-:Y:S04]  /*17be0*/  STL [R1+0x380], R0 ;  /* 0x0003800001007387 */ /* 0x0001e80000100800 */
[----:B------:R1:W-:Y:S01]  /*17bf0*/  STL [R1+0x3a8], R12 ;  /* 0x0003a80c01007387 */ /* 0x0003e20000100800 */
[----:B0-----:R-:W-:-:S03]  /*17c00*/  IMAD.MOV.U32 R0, RZ, RZ, R13 ;  /* 0x000000ffff007224 */ /* 0x001fc600078e000d */
        /* <DEDUP_REMOVED lines=26> */
[----:B---3--:R1:W-:Y:S01]  /*17db0*/  STL [R1+0x3c0], R16 ;  /* 0x0003c01001007387 */ /* 0x0083e20000100800 */
[----:B0-----:R-:W-:-:S03]  /*17dc0*/  IMAD.MOV.U32 R0, RZ, RZ, R17 ;  /* 0x000000ffff007224 */ /* 0x001fc600078e0011 */
[----:B-1----:R-:W3:Y:S04]  /*17dd0*/  LDL.LU.64 R16, [R1+0x2e8] ;  /* 0x0002e80001107983 */ /* 0x002ee80000300a00 */
        /* <DEDUP_REMOVED lines=34> */
[----:B0-----:R-:W-:-:S03]  /*18000*/  MOV R0, R5 ;  /* 0x0000000500007202 */ /* 0x001fc60000000f00 */
        /* <DEDUP_REMOVED lines=114> */
[----:B------:R-:W-:Y:S04]  /*18730*/  STL [R1+0x458], R18 ;  /* 0x0004581201007387 */ /* 0x000fe80000100800 */
[----:B------:R-:W4:Y:S01]  /*18740*/  LDL.LU.64 R24, [R1+0x1b0] ;  /* 0x0001b00001187983 */ /* 0x000f220000300a00 */
[----:B0-----:R-:W-:-:S05]  /*18750*/  IMAD.MOV.U32 R0, RZ, RZ, R19 ;  /* 0x000000ffff007224 */ /* 0x001fca00078e0013 */
        /* <DEDUP_REMOVED lines=9> */
[----:B------:R1:W-:Y:S04]  /*187f0*/  STL [R1+0x464], R6 ;  /* 0x0004640601007387 */ /* 0x0003e80000100800 */
[----:B------:R-:W4:Y:S01]  /*18800*/  LDL.LU.64 R18, [R1+0x198] ;  /* 0x0001980001127983 */ /* 0x000f220000300a00 */
[----:B0-----:R-:W-:-:S05]  /*18810*/  IMAD.MOV.U32 R0, RZ, RZ, R7 ;  /* 0x000000ffff007224 */ /* 0x001fca00078e0007 */
[----:B------:R0:W-:Y:S04]  /*18820*/  STL [R1+0x1f0], R0 ;  /* 0x0001f00001007387 */ /* 0x0001e80000100800 */
[----:B------:R0:W-:Y:S04]  /*18830*/  STL [R1+0x468], R4 ;  /* 0x0004680401007387 */ /* 0x0001e80000100800 */
[----:B-1----:R-:W4:Y:S01]  /*18840*/  LDL.LU.64 R6, [R1+0x190] ;  /* 0x0001900001067983 */ /* 0x002f220000300a00 */
[----:B0-----:R-:W-:-:S05]  /*18850*/  IMAD.MOV.U32 R0, RZ, RZ, R5 ;  /* 0x000000ffff007224 */ /* 0x001fca00078e0005 */
[----:B------:R0:W-:Y:S04]  /*18860*/  STL [R1+0x1e8], R0 ;  /* 0x0001e80001007387 */ /* 0x0001e80000100800 */
[----:B------:R1:W-:Y:S04]  /*18870*/  STL [R1+0x46c], R28 ;  /* 0x00046c1c01007387 */ /* 0x0003e80000100800 */
[----:B------:R-:W4:Y:S01]  /*18880*/  LDL.LU.64 R4, [R1+0x188] ;  /* 0x0001880001047983 */ /* 0x000f220000300a00 */
[----:B0-----:R-:W-:-:S03]  /*18890*/  MOV R0, R29 ;  /* 0x0000001d00007202 */ /* 0x001fc60000000f00 */
[----:B---3--:R-:W-:Y:S04]  /*188a0*/  STL [R1+0x470], R16 ;  /* 0x0004701001007387 */ /* 0x008fe80000100800 */
[----:B------:R0:W-:Y:S04]  /*188b0*/  STL [R1+0x1e0], R0 ;  /* 0x0001e00001007387 */ /* 0x0001e80000100800 */
[----:B-1----:R-:W3:Y:S01]  /*188c0*/  LDL.LU.64 R28, [R1+0x180] ;  /* 0x00018000011c7983 */ /* 0x002ee20000300a00 */
[----:B0-----:R-:W-:-:S03]  /*188d0*/  IMAD.MOV.U32 R0, RZ, RZ, R17 ;  /* 0x000000ffff007224 */ /* 0x001fc600078e0011 */
[----:B------:R-:W-:Y:S04]  /*188e0*/  STL [R1+0x474], R14 ;  /* 0x0004740e01007387 */ /* 0x000fe80000100800 */
[----:B------:R0:W-:Y:S04]  /*188f0*/  STL [R1+0x1d8], R0 ;  /* 0x0001d80001007387 */ /* 0x0001e80000100800 */
[----:B------:R-:W3:Y:S01]  /*18900*/  LDL.LU.64 R16, [R1+0x178] ;  /* 0x0001780001107983 */ /* 0x000ee20000300a00 */
[----:B0-----:R-:W-:-:S03]  /*18910*/  IMAD.MOV.U32 R0, RZ, RZ, R15 ;  /* 0x000000ffff007224 */ /* 0x001fc600078e000f */
[----:B--2---:R-:W-:Y:S04]  /*18920*/  STL [R1+0x478], R22 ;  /* 0x0004781601007387 */ /* 0x004fe80000100800 */
[----:B------:R0:W-:Y:S04]  /*18930*/  STL [R1+0x1d0], R0 ;  /* 0x0001d00001007387 */ /* 0x0001e80000100800 */
[----:B------:R-:W2:Y:S01]  /*18940*/  LDL.LU.64 R14, [R1+0x170] ;  /* 0x00017000010e7983 */ /* 0x000ea20000300a00 */
[----:B0-----:R-:W-:-:S03]  /*18950*/  IMAD.MOV.U32 R0, RZ, RZ, R23 ;  /* 0x000000ffff007224 */ /* 0x001fc600078e0017 */
[----:B----4-:R-:W-:Y:S04]  /*18960*/  STL [R1+0x47c], R20 ;  /* 0x00047c1401007387 */ /* 0x010fe80000100800 */
[----:B------:R0:W-:Y:S04]  /*18970*/  STL [R1+0x1c8], R0 ;  /* 0x0001c80001007387 */ /* 0x0001e80000100800 */
[----:B------:R-:W4:Y:S01]  /*18980*/  LDL.LU.64 R22, [R1+0x168] ;  /* 0x0001680001167983 */ /* 0x000f220000300a00 */
[----:B0-----:R-:W-:-:S03]  /*18990*/  IMAD.MOV.U32 R0, RZ, RZ, R21 ;  /* 0x000000ffff007224 */ /* 0x001fc600078e0015 */
[----:B------:R-:W-:Y:S04]  /*189a0*/  STL [R1+0x480], R12 ;  /* 0x0004800c01007387 */ /* 0x000fe80000100800 */
[----:B------:R0:W-:Y:S04]  /*189b0*/  STL [R1+0x1c0], R0 ;  /* 0x0001c00001007387 */ /* 0x0001e80000100800 */
[----:B------:R-:W4:Y:S04]  /*189c0*/  LDL.LU.64 R20, [R1+0x160] ;  /* 0x0001600001147983 */ /* 0x000f280000300a00 */
[----:B------:R-:W-:Y:S01]  /*189d0*/  STL [R1+0x484], R24 ;  /* 0x0004841801007387 */ /* 0x000fe20000100800 */
[----:B0-----:R-:W-:-:S05]  /*189e0*/  IMAD.MOV.U32 R0, RZ, RZ, R13 ;  /* 0x000000ffff007224 */ /* 0x001fca00078e000d */
[----:B------:R0:W-:Y:S04]  /*189f0*/  STL [R1+0x1b8], R0 ;  /* 0x0001b80001007387 */ /* 0x0001e80000100800 */
[----:B------:R-:W4:Y:S01]  /*18a00*/  LDL.LU.64 R12, [R1+0x158] ;  /* 0x00015800010c7983 */ /* 0x000f220000300a00 */
[----:B0-----:R-:W-:-:S03]  /*18a10*/  IMAD.MOV.U32 R0, RZ, RZ, R25 ;  /* 0x000000ffff007224 */ /* 0x001fc600078e0019 */
[----:B------:R-:W-:Y:S04]  /*18a20*/  STL [R1+0x488], R10 ;  /* 0x0004880a01007387 */ /* 0x000fe80000100800 */
[----:B------:R0:W-:Y:S02]  /*18a30*/  STL [R1+0x1b0], R0 ;  /* 0x0001b00001007387 */ /* 0x0001e40000100800 */
[----:B0-----:R-:W-:Y:S02]  /*18a40*/  IMAD.MOV.U32 R0, RZ, RZ, R11 ;  /* 0x000000ffff007224 */ /* 0x001fe400078e000b */
[----:B------:R-:W4:Y:S04]  /*18a50*/  LDL.LU.64 R10, [R1+0x150] ;  /* 0x00015000010a7983 */ /* 0x000f280000300a00 */
        /* <DEDUP_REMOVED lines=10> */
[----:B------:R-:W-:Y:S01]  /*18b00*/  STL [R1+0x498], R4 ;  /* 0x0004980401007387 */ /* 0x000fe20000100800 */
[----:B0-----:R-:W-:-:S05]  /*18b10*/  IMAD.MOV.U32 R0, RZ, RZ, R7 ;  /* 0x000000ffff007224 */ /* 0x001fca00078e0007 */
[----:B------:R0:W-:Y:S04]  /*18b20*/  STL [R1+0x1cc], R0 ;  /* 0x0001cc0001007387 */ /* 0x0001e80000100800 */
[----:B-1----:R-:W4:Y:S04]  /*18b30*/  LDL.LU.64 R6, [R1+0x138] ;  /* 0x0001380001067983 */ /* 0x002f280000300a00 */
[----:B---3--:R-:W-:Y:S01]  /*18b40*/  STL [R1+0x49c], R28 ;  /* 0x00049c1c01007387 */ /* 0x008fe20000100800 */
[----:B0-----:R-:W-:-:S05]  /*18b50*/  IMAD.MOV.U32 R0, RZ, RZ, R5 ;  /* 0x000000ffff007224 */ /* 0x001fca00078e0005 */
[----:B------:R0:W-:Y:S04]  /*18b60*/  STL [R1+0x1d4], R0 ;  /* 0x0001d40001007387 */ /* 0x0001e80000100800 */
[----:B------:R-:W3:Y:S04]  /*18b70*/  LDL.LU.64 R4, [R1+0x130] ;  /* 0x0001300001047983 */ /* 0x000ee80000300a00 */
[----:B------:R-:W-:Y:S01]  /*18b80*/  STL [R1+0x4a0], R16 ;  /* 0x0004a01001007387 */ /* 0x000fe20000100800 */
[----:B0-----:R-:W-:-:S05]  /*18b90*/  IMAD.MOV.U32 R0, RZ, RZ, R29 ;  /* 0x000000ffff007224 */ /* 0x001fca00078e001d */
        /* <DEDUP_REMOVED lines=13> */
[----:B------:R-:W4:Y:S01]  /*18c70*/  LDL.LU.64 R26, [R1+0x110] ;  /* 0x00011000011a7983 */ /* 0x000f220000300a00 */
[----:B0-----:R-:W-:-:S05]  /*18c80*/  IMAD.MOV.U32 R0, RZ, RZ, R21 ;  /* 0x000000ffff007224 */ /* 0x001fca00078e0015 */
[----:B------:R0:W-:Y:S04]  /*18c90*/  STL [R1+0x1fc], R0 ;  /* 0x0001fc0001007387 */ /* 0x0001e80000100800 */
[----:B------:R1:W-:Y:S04]  /*18ca0*/  STL [R1+0x4b0], R12 ;  /* 0x0004b00c01007387 */ /* 0x0003e80000100800 */
[----:B------:R-:W4:Y:S01]  /*18cb0*/  LDL.LU.64 R24, [R1+0x108] ;  /* 0x0001080001187983 */ /* 0x000f220000300a00 */
[----:B0-----:R-:W-:-:S03]  /*18cc0*/  MOV R0, R13 ;  /* 0x0000000d00007202 */ /* 0x001fc60000000f00 */
[----:B-1----:R-:W4:Y:S04]  /*18cd0*/  LDL.LU.64 R12, [R1+0x100] ;  /* 0x00010000010c7983 */ /* 0x002f280000300a00 */
[----:B------:R0:W-:Y:S04]  /*18ce0*/  STL [R1+0x204], R0 ;  /* 0x0002040001007387 */ /* 0x0001e80000100800 */
[----:B------:R1:W-:Y:S04]  /*18cf0*/  STL [R1+0x4b4], R10 ;  /* 0x0004b40a01007387 */ /* 0x0003e80000100800 */
[----:B------:R-:W4:Y:S01]  /*18d00*/  LDL.LU.64 R22, [R1+0xf8] ;  /* 0x0000f80001167983 */ /* 0x000f220000300a00 */
[----:B0-----:R-:W-:-:S03]  /*18d10*/  IMAD.MOV.U32 R0, RZ, RZ, R11 ;  /* 0x000000ffff007224 */ /* 0x001fc600078e000b */
[----:B------:R-:W-:Y:S04]  /*18d20*/  STL [R1+0x4b8], R8 ;  /* 0x0004b80801007387 */ /* 0x000fe80000100800 */
[----:B------:R0:W-:Y:S04]  /*18d30*/  STL [R1+0x20c], R0 ;  /* 0x00020c0001007387 */ /* 0x0001e80000100800 */
[----:B-1----:R-:W4:Y:S01]  /*18d40*/  LDL.LU.64 R10, [R1+0xf0] ;  /* 0x0000f000010a7983 */ /* 0x002f220000300a00 */
[----:B0-----:R-:W-:-:S03]  /*18d50*/  IMAD.MOV.U32 R0, RZ, RZ, R9 ;  /* 0x000000ffff007224 */ /* 0x001fc600078e0009 */
[----:B------:R-:W-:Y:S04]  /*18d60*/  STL [R1+0x4bc], R18 ;  /* 0x0004bc1201007387 */ /* 0x000fe80000100800 */
[----:B------:R0:W-:Y:S04]  /*18d70*/  STL [R1+0x214], R0 ;  /* 0x0002140001007387 */ /* 0x0001e80000100800 */
[----:B------:R-:W4:Y:S04]  /*18d80*/  LDL.LU.64 R8, [R1+0xe8] ;  /* 0x0000e80001087983 */ /* 0x000f280000300a00 */
[----:B------:R-:W4:Y:S01]  /*18d90*/  LDL.LU.64 R20, [R1+0xe0] ;  /* 0x0000e00001147983 */ /* 0x000f220000300a00 */
[----:B0-----:R-:W-:-:S05]  /*18da0*/  IMAD.MOV.U32 R0, RZ, RZ, R19 ;  /* 0x000000ffff007224 */ /* 0x001fca00078e0013 */
        /* <DEDUP_REMOVED lines=9> */
[----:B------:R1:W-:Y:S04]  /*18e40*/  STL [R1+0x4c8], R28 ;  /* 0x0004c81c01007387 */ /* 0x0003e80000100800 */
[----:B------:R-:W3:Y:S01]  /*18e50*/  LDL.LU.64 R18, [R1+0xc8] ;  /* 0x0000c80001127983 */ /* 0x000ee20000300a00 */
[----:B0-----:R-:W-:-:S03]  /*18e60*/  IMAD.MOV.U32 R0, RZ, RZ, R29 ;  /* 0x000000ffff007224 */ /* 0x001fc600078e001d */
[----:B--2---:R-:W-:Y:S04]  /*18e70*/  STL [R1+0x4cc], R16 ;  /* 0x0004cc1001007387 */ /* 0x004fe80000100800 */
[----:B------:R0:W-:Y:S04]  /*18e80*/  STL [R1+0x23c], R0 ;  /* 0x00023c0001007387 */ /* 0x0001e80000100800 */
[----:B-1----:R-:W2:Y:S01]  /*18e90*/  LDL.LU.64 R28, [R1+0xc0] ;  /* 0x0000c000011c7983 */ /* 0x002ea20000300a00 */
[----:B0-----:R-:W-:-:S03]  /*18ea0*/  IMAD.MOV.U32 R0, RZ, RZ, R17 ;  /* 0x000000ffff007224 */ /* 0x001fc600078e0011 */
[----:B----4-:R-:W-:Y:S04]  /*18eb0*/  STL [R1+0x4d0], R14 ;  /* 0x0004d00e01007387 */ /* 0x010fe80000100800 */
[----:B------:R0:W-:Y:S04]  /*18ec0*/  STL [R1+0x244], R0 ;  /* 0x0002440001007387 */ /* 0x0001e80000100800 */
[----:B------:R-:W4:Y:S01]  /*18ed0*/  LDL.LU.64 R16, [R1+0xb8] ;  /* 0x0000b80001107983 */ /* 0x000f220000300a00 */
[----:B0-----:R-:W-:-:S03]  /*18ee0*/  IMAD.MOV.U32 R0, RZ, RZ, R15 ;  /* 0x000000ffff007224 */ /* 0x001fc600078e000f */
[----:B------:R-:W4:Y:S04]  /*18ef0*/  LDL.LU.64 R14, [R1+0xb0] ;  /* 0x0000b000010e7983 */ /* 0x000f280000300a00 */
[----:B------:R0:W-:Y:S04]  /*18f00*/  STL [R1+0x24c], R0 ;  /* 0x00024c0001007387 */ /* 0x0001e80000100800 */
[----:B------:R-:W-:Y:S01]  /*18f10*/  STL [R1+0x4d4], R26 ;  /* 0x0004d41a01007387 */ /* 0x000fe20000100800 */
[----:B0-----:R-:W-:-:S03]  /*18f20*/  IMAD.MOV.U32 R0, RZ, RZ, R27 ;  /* 0x000000ffff007224 */ /* 0x001fc600078e001b */
[----:B------:R-:W-:Y:S04]  /*18f30*/  STL [R1+0x4d8], R24 ;  /* 0x0004d81801007387 */ /* 0x000fe80000100800 */
[----:B------:R0:W-:Y:S02]  /*18f40*/  STL [R1+0x254], R0 ;  /* 0x0002540001007387 */ /* 0x0001e40000100800 */
[----:B0-----:R-:W-:Y:S02]  /*18f50*/  IMAD.MOV.U32 R0, RZ, RZ, R25 ;  /* 0x000000ffff007224 */ /* 0x001fe400078e0019 */
[----:B------:R-:W-:Y:S04]  /*18f60*/  STL [R1+0x4dc], R12 ;  /* 0x0004dc0c01007387 */ /* 0x000fe80000100800 */
[----:B------:R0:W-:Y:S02]  /*18f70*/  STL [R1+0x25c], R0 ;  /* 0x00025c0001007387 */ /* 0x0001e40000100800 */
[----:B0-----:R-:W-:-:S02]  /*18f80*/  IMAD.MOV.U32 R0, RZ, RZ, R13 ;  /* 0x000000ffff007224 */ /* 0x001fc400078e000d */
[----:B------:R-:W-:Y:S04]  /*18f90*/  STL [R1+0x4e0], R22 ;  /* 0x0004e01601007387 */ /* 0x000fe80000100800 */
        /* <DEDUP_REMOVED lines=8> */
[----:B------:R1:W-:Y:S04]  /*19020*/  STL [R1+0x4e8], R8 ;  /* 0x0004e80801007387 */ /* 0x0003e80000100800 */
[----:B------:R-:W-:Y:S01]  /*19030*/  STL [R1+0x4ec], R20 ;  /* 0x0004ec1401007387 */ /* 0x000fe20000100800 */
[----:B0-----:R-:W-:-:S05]  /*19040*/  IMAD.MOV.U32 R0, RZ, RZ, R9 ;  /* 0x000000ffff007224 */ /* 0x001fca00078e0009 */
[----:B------:R0:W-:Y:S04]  /*19050*/  STL [R1+0x27c], R0 ;  /* 0x00027c0001007387 */ /* 0x0001e80000100800 */
[----:B-1----:R-:W4:Y:S04]  /*19060*/  LDL.LU.64 R8, [R1+0x98] ;  /* 0x0000980001087983 */ /* 0x002f280000300a00 */
[----:B------:R-:W-:Y:S01]  /*19070*/  STL [R1+0x4f0], R6 ;  /* 0x0004f00601007387 */ /* 0x000fe20000100800 */
[----:B0-----:R-:W-:-:S05]  /*19080*/  IMAD.MOV.U32 R0, RZ, RZ, R21 ;  /* 0x000000ffff007224 */ /* 0x001fca00078e0015 */
[----:B------:R0:W-:Y:S02]  /*19090*/  STL [R1+0x284], R0 ;  /* 0x0002840001007387 */ /* 0x0001e40000100800 */
[----:B0-----:R-:W-:Y:S02]  /*190a0*/  IMAD.MOV.U32 R0, RZ, RZ, R7 ;  /* 0x000000ffff007224 */ /* 0x001fe400078e0007 */
[----:B------:R-:W4:Y:S04]  /*190b0*/  LDL.LU.64 R6, [R1+0x90] ;  /* 0x0000900001067983 */ /* 0x000f280000300a00 */
[----:B------:R0:W-:Y:S04]  /*190c0*/  STL [R1+0x28c], R0 ;  /* 0x00028c0001007387 */ /* 0x0001e80000100800 */
[----:B---3--:R1:W-:Y:S04]  /*190d0*/  STL [R1+0x4f4], R4 ;  /* 0x0004f40401007387 */ /* 0x0083e80000100800 */
[----:B------:R-:W-:Y:S01]  /*190e0*/  STL [R1+0x4f8], R18 ;  /* 0x0004f81201007387 */ /* 0x000fe20000100800 */
[----:B0-----:R-:W-:-:S05]  /*190f0*/  MOV R0, R5 ;  /* 0x0000000500007202 */ /* 0x001fca0000000f00 */
[----:B------:R0:W-:Y:S04]  /*19100*/  STL [R1+0x294], R0 ;  /* 0x0002940001007387 */ /* 0x0001e80000100800 */
[----:B-1----:R-:W3:Y:S01]  /*19110*/  LDL.LU.64 R4, [R1+0x88] ;  /* 0x0000880001047983 */ /* 0x002ee20000300a00 */
[----:B0-----:R-:W-:-:S03]  /*19120*/  IMAD.MOV.U32 R0, RZ, RZ, R19 ;  /* 0x000000ffff007224 */ /* 0x001fc600078e0013 */
[----:B--2---:R-:W-:Y:S04]  /*19130*/  STL [R1+0x4fc], R28 ;  /* 0x0004fc1c01007387 */ /* 0x004fe80000100800 */
[----:B------:R0:W-:Y:S02]  /*19140*/  STL [R1+0x29c], R0 ;  /* 0x00029c0001007387 */ /* 0x0001e40000100800 */
[----:B0-----:R-:W-:Y:S02]  /*19150*/  IMAD.MOV.U32 R0, RZ, RZ, R29 ;  /* 0x000000ffff007224 */ /* 0x001fe400078e001d */
[----:B------:R-:W2:Y:S04]  /*19160*/  LDL.LU.64 R28, [R1+0x80] ;  /* 0x00008000011c7983 */ /* 0x000ea80000300a00 */
[----:B------:R0:W-:Y:S04]  /*19170*/  STL [R1+0x2a4], R0 ;  /* 0x0002a40001007387 */ /* 0x0001e80000100800 */
[----:B----4-:R-:W-:Y:S01]  /*19180*/  STL [R1+0x500], R16 ;  /* 0x0005001001007387 */ /* 0x010fe20000100800 */
[----:B0-----:R-:W-:-:S03]  /*19190*/  IMAD.MOV.U32 R0, RZ, RZ, R17 ;  /* 0x000000ffff007224 */ /* 0x001fc600078e0011 */
[----:B------:R-:W-:Y:S04]  /*191a0*/  STL [R1+0x504], R14 ;  /* 0x0005040e01007387 */ /* 0x000fe80000100800 */
[----:B------:R-:W-:Y:S04]  /*191b0*/  STL [R1+0x2ac], R0 ;  /* 0x0002ac0001007387 */ /* 0x000fe80000100800 */
[----:B------:R-:W4:Y:S04]  /*191c0*/  LDL.LU.64 R26, [R1+0x68] ;  /* 0x00006800011a7983 */ /* 0x000f280000300a00 */
[----:B----4-:R0:W-:Y:S04]  /*191d0*/  STL.64 [R1+0x6b0], R26 ;  /* 0x0006b01a01007387 */ /* 0x0101e80000100a00 */
[----:B0-----:R-:W4:Y:S01]  /*191e0*/  LDL.LU.64 R26, [R1+0x70] ;  /* 0x00007000011a7983 */ /* 0x001f220000300a00 */
[----:B------:R-:W-:-:S03]  /*191f0*/  IMAD.MOV.U32 R0, RZ, RZ, R15 ;  /* 0x000000ffff007224 */ /* 0x000fc600078e000f */
[----:B----4-:R0:W-:Y:S04]  /*19200*/  STL.64 [R1+0x6b8], R26 ;  /* 0x0006b81a01007387 */ /* 0x0101e80000100a00 */
[----:B0-----:R-:W4:Y:S04]  /*19210*/  LDL.LU.64 R26, [R1+0x78] ;  /* 0x00007800011a7983 */ /* 0x001f280000300a00 */
[----:B------:R-:W4:Y:S04]  /*19220*/  LDL.LU.64 R2, [R1+0x60] ;  /* 0x0000600001027983 */ /* 0x000f280000300a00 */
[----:B------:R0:W-:Y:S04]  /*19230*/  STL [R1+0x2b4], R0 ;  /* 0x0002b40001007387 */ /* 0x0001e80000100800 */
[----:B------:R-:W-:Y:S04]  /*19240*/  STL [R1+0x508], R12 ;  /* 0x0005080c01007387 */ /* 0x000fe80000100800 */
[----:B------:R-:W4:Y:S04]  /*19250*/  LDL.LU.64 R24, [R1+0x58] ;  /* 0x0000580001187983 */ /* 0x000f280000300a00 */
[----:B------:R-:W4:Y:S01]  /*19260*/  LDL.LU.64 R22, [R1+0x50] ;  /* 0x0000500001167983 */ /* 0x000f220000300a00 */
[----:B0-----:R-:W-:-:S05]  /*19270*/  IMAD.MOV.U32 R0, RZ, RZ, R13 ;  /* 0x000000ffff007224 */ /* 0x001fca00078e000d */
        /* <DEDUP_REMOVED lines=11> */
[----:B------:R1:W-:Y:S04]  /*19330*/  STL [R1+0x518], R6 ;  /* 0x0005180601007387 */ /* 0x0003e80000100800 */
[----:B------:R-:W4:Y:S04]  /*19340*/  LDL.LU.64 R12, [R1+0x28] ;  /* 0x00002800010c7983 */ /* 0x000f280000300a00 */
[----:B------:R-:W4:Y:S01]  /*19350*/  LDL.LU.64 R10, [R1+0x20] ;  /* 0x00002000010a7983 */ /* 0x000f220000300a00 */
[----:B0-----:R-:W-:-:S05]  /*19360*/  IMAD.MOV.U32 R0, RZ, RZ, R7 ;  /* 0x000000ffff007224 */ /* 0x001fca00078e0007 */
[----:B------:R0:W-:Y:S04]  /*19370*/  STL [R1+0x2d4], R0 ;  /* 0x0002d40001007387 */ /* 0x0001e80000100800 */
[----:B---3--:R3:W-:Y:S04]  /*19380*/  STL [R1+0x51c], R4 ;  /* 0x00051c0401007387 */ /* 0x0087e80000100800 */
[----:B------:R-:W4:Y:S04]  /*19390*/  LDL.LU.64 R8, [R1+0x18] ;  /* 0x0000180001087983 */ /* 0x000f280000300a00 */
[----:B-1----:R-:W4:Y:S01]  /*193a0*/  LDL.LU.64 R6, [R1+0x10] ;  /* 0x0000100001067983 */ /* 0x002f220000300a00 */
[----:B0-----:R-:W-:-:S05]  /*193b0*/  IMAD.MOV.U32 R0, RZ, RZ, R5 ;  /* 0x000000ffff007224 */ /* 0x001fca00078e0005 */
[----:B------:R0:W-:Y:S04]  /*193c0*/  STL [R1+0x2dc], R0 ;  /* 0x0002dc0001007387 */ /* 0x0001e80000100800 */
[----:B--2---:R1:W-:Y:S04]  /*193d0*/  STL [R1+0x520], R28 ;  /* 0x0005201c01007387 */ /* 0x0043e80000100800 */
[----:B---3--:R-:W2:Y:S01]  /*193e0*/  LDL.LU.64 R4, [R1+0x8] ;  /* 0x0000080001047983 */ /* 0x008ea20000300a00 */
[----:B0-----:R-:W-:-:S03]  /*193f0*/  IMAD.MOV.U32 R0, RZ, RZ, R29 ;  /* 0x000000ffff007224 */ /* 0x001fc600078e001d */
[----:B-1----:R-:W3:Y:S04]  /*19400*/  LDL.LU.64 R28, [R1] ;  /* 0x00000000011c7983 */ /* 0x002ee80000300a00 */
[----:B------:R0:W-:Y:S04]  /*19410*/  STL [R1+0x2e4], R0 ;  /* 0x0002e40001007387 */ /* 0x0001e80000100800 */
[----:B----4-:R1:W-:Y:S01]  /*19420*/  STL [R1+0x524], R26 ;  /* 0x0005241a01007387 */ /* 0x0103e20000100800 */
[----:B0-----:R-:W-:-:S03]  /*19430*/  IMAD.MOV.U32 R0, RZ, RZ, R27 ;  /* 0x000000ffff007224 */ /* 0x001fc600078e001b */
[----:B-1----:R-:W4:Y:S04]  /*19440*/  LDL.LU.64 R26, [R1+0x6b8] ;  /* 0x0006b800011a7983 */ /* 0x002f280000300a00 */
[----:B----4-:R-:W-:Y:S04]  /*19450*/  STL [R1+0x528], R26 ;  /* 0x0005281a01007387 */ /* 0x010fe80000100800 */
[----:B------:R0:W-:Y:S02]  /*19460*/  STL [R1+0x2ec], R0 ;  /* 0x0002ec0001007387 */ /* 0x0001e40000100800 */
[----:B0-----:R-:W-:-:S02]  /*19470*/  IMAD.MOV.U32 R0, RZ, RZ, R27 ;  /* 0x000000ffff007224 */ /* 0x001fc400078e001b */
[----:B------:R-:W4:Y:S04]  /*19480*/  LDL.LU.64 R26, [R1+0x6b0] ;  /* 0x0006b000011a7983 */ /* 0x000f280000300a00 */
[----:B----4-:R-:W-:Y:S04]  /*19490*/  STL [R1+0x52c], R26 ;  /* 0x00052c1a01007387 */ /* 0x010fe80000100800 */
[----:B------:R0:W-:Y:S02]  /*194a0*/  STL [R1+0x2f4], R0 ;  /* 0x0002f40001007387 */ /* 0x0001e40000100800 */
[----:B0-----:R-:W-:-:S02]  /*194b0*/  IMAD.MOV.U32 R0, RZ, RZ, R27 ;  /* 0x000000ffff007224 */ /* 0x001fc400078e001b */
[----:B------:R-:W4:Y:S04]  /*194c0*/  LDL.LU.64 R26, [R1+0x6a8] ;  /* 0x0006a800011a7983 */ /* 0x000f280000300a00 */
[----:B------:R0:W-:Y:S04]  /*194d0*/  STL [R1+0x2fc], R0 ;  /* 0x0002fc0001007387 */ /* 0x0001e80000100800 */
[----:B0-----:R0:W5:Y:S04]  /*194e0*/  LDL.LU R0, [R1+0x6a4] ;  /* 0x0006a40001007983 */ /* 0x0011680000300800 */
[----:B------:R1:W-:Y:S04]  /*194f0*/  STL [R1+0x530], R2 ;  /* 0x0005300201007387 */ /* 0x0003e80000100800 */
[----:B-1----:R0:W5:Y:S04]  /*19500*/  LDL.LU R2, [R1+0x6a0] ;  /* 0x0006a00001027983 */ /* 0x0021680000300800 */
[----:B------:R-:W-:Y:S04]  /*19510*/  STL [R1+0x534], R24 ;  /* 0x0005341801007387 */ /* 0x000fe80000100800 */
[----:B------:R1:W-:Y:S02]  /*19520*/  STL [R1+0x304], R3 ;  /* 0x0003040301007387 */ /* 0x0003e40000100800 */
[----:B-1----:R-:W-:-:S02]  /*19530*/  IMAD.MOV.U32 R3, RZ, RZ, R25 ;  /* 0x000000ffff037224 */ /* 0x002fc400078e0019 */
[----:B------:R-:W4:Y:S04]  /*19540*/  LDL.LU.64 R24, [R1+0x698] ;  /* 0x0006980001187983 */ /* 0x000f280000300a00 */
        /* <DEDUP_REMOVED lines=10> */
[----:B-1----:R-:W-:-:S02]  /*195f0*/  MOV R3, R19 ;  /* 0x0000001300037202 */ /* 0x002fc40000000f00 */
        /* <DEDUP_REMOVED lines=25> */
[----:B--2---:R-:W-:Y:S04]  /*19790*/  STL [R1+0x55c], R4 ;  /* 0x00055c0401007387 */ /* 0x004fe80000100800 */
[----:B------:R1:W-:Y:S02]  /*197a0*/  STL [R1+0x354], R3 ;  /* 0x0003540301007387 */ /* 0x0003e40000100800 */
[----:B-1----:R-:W-:-:S02]  /*197b0*/  IMAD.MOV.U32 R3, RZ, RZ, R5 ;  /* 0x000000ffff037224 */ /* 0x002fc400078e0005 */
[----:B------:R-:W2:Y:S04]  /*197c0*/  LDL.LU.64 R4, [R1+0x648] ;  /* 0x0006480001047983 */ /* 0x000ea80000300a00 */
[----:B---3--:R-:W-:Y:S04]  /*197d0*/  STL [R1+0x560], R28 ;  /* 0x0005601c01007387 */ /* 0x008fe80000100800 */
[----:B------:R1:W-:Y:S02]  /*197e0*/  STL [R1+0x35c], R3 ;  /* 0x00035c0301007387 */ /* 0x0003e40000100800 */
[----:B-1----:R-:W-:-:S02]  /*197f0*/  IMAD.MOV.U32 R3, RZ, RZ, R29 ;  /* 0x000000ffff037224 */ /* 0x002fc400078e001d */
[----:B------:R-:W3:Y:S04]  /*19800*/  LDL.LU.64 R28, [R1+0x640] ;  /* 0x00064000011c7983 */ /* 0x000ee80000300a00 */
[----:B------:R1:W-:Y:S02]  /*19810*/  STL [R1+0x364], R3 ;  /* 0x0003640301007387 */ /* 0x0003e40000100800 */
[----:B-1----:R-:W1:Y:S02]  /*19820*/  LDC R3, c[0x0][0x238] ;  /* 0x00008e00ff037b82 */ /* 0x002e640000000800 */
[----:B---3--:R-:W-:Y:S04]  /*19830*/  STL [R1+0x564], R28 ;  /* 0x0005641c01007387 */ /* 0x008fe80000100800 */
[----:B------:R-:W-:Y:S04]  /*19840*/  STL [R1+0x36c], R29 ;  /* 0x00036c1d01007387 */ /* 0x000fe80000100800 */
[----:B--2---:R-:W-:Y:S04]  /*19850*/  STL [R1+0x568], R4 ;  /* 0x0005680401007387 */ /* 0x004fe80000100800 */
[----:B------:R-:W-:Y:S04]  /*19860*/  STL [R1+0x374], R5 ;  /* 0x0003740501007387 */ /* 0x000fe80000100800 */
[----:B----4-:R-:W-:Y:S04]  /*19870*/  STL [R1+0x56c], R6 ;  /* 0x00056c0601007387 */ /* 0x010fe80000100800 */
[----:B------:R2:W-:Y:S04]  /*19880*/  STL [R1+0x37c], R7 ;  /* 0x00037c0701007387 */ /* 0x0005e80000100800 */
[----:B--2---:R-:W2:Y:S04]  /*19890*/  LDL.LU.64 R6, [R1+0x218] ;  /* 0x0002180001067983 */ /* 0x004ea80000300a00 */
[----:B------:R-:W3:Y:S04]  /*198a0*/  LDL.LU R28, [R1+0x5ac] ;  /* 0x0005ac00011c7983 */ /* 0x000ee80000300800 */
[----:B------:R0:W-:Y:S04]  /*198b0*/  STL [R1+0x570], R8 ;  /* 0x0005700801007387 */ /* 0x0001e80000100800 */
        /* <DEDUP_REMOVED lines=14> */
[----:B------:R0:W-:Y:S01]  /*199a0*/  STL [R1+0x38c], R23 ;  /* 0x00038c1701007387 */ /* 0x0001e20000100800 */
[----:B-1----:R-:W-:Y:S01]  /*199b0*/  IMAD.SHL.U32 R4, R3, 0x80, RZ ;  /* 0x0000008003047824 */ /* 0x002fe200078e00ff */
[----:B------:R-:W-:Y:S01]  /*199c0*/  UIADD3 UR7, UR7, -0x80, URZ ;  /* 0xffffff8007077890 */ /* 0x000fe2000fffe03f */
[----:B---3--:R-:W-:-:S05]  /*199d0*/  VIADD R28, R28, 0xffffffff ;  /* 0xffffffff1c1c7836 */ /* 0x008fca0000000000 */
[----:B------:R0:W-:Y:S04]  /*199e0*/  STL [R1+0x5ac], R28 ;  /* 0x0005ac1c01007387 */ /* 0x0001e80000100800 */
[----:B------:R0:W-:Y:S04]  /*199f0*/  STL [R1+0x59c], R24 ;  /* 0x00059c1801007387 */ /* 0x0001e80000100800 */
[----:B------:R0:W-:Y:S04]  /*19a00*/  STL [R1+0x598], R25 ;  /* 0x0005981901007387 */ /* 0x0001e80000100800 */
[----:B------:R0:W-:Y:S04]  /*19a10*/  STL [R1+0x5a4], R26 ;  /* 0x0005a41a01007387 */ /* 0x0001e80000100800 */
[----:B------:R0:W-:Y:S01]  /*19a20*/  STL [R1+0x5a0], R27 ;  /* 0x0005a01b01007387 */ /* 0x0001e20000100800 */
[----:B------:R-:W-:Y:S01]  /*19a30*/  ISETP.NE.U32.AND P0, PT, R28, RZ, PT ;  /* 0x000000ff1c00720c */ /* 0x000fe20003f05070 */
[----:B--2---:R-:W-:-:S04]  /*19a40*/  IMAD.WIDE R4, R4, 0x2, R6 ;  /* 0x0000000204047825 */ /* 0x004fc800078e0206 */
[----:B------:R-:W-:-:S08]  /*19a50*/  IMAD.MOV.U32 R3, RZ, RZ, R4 ;  /* 0x000000ffff037224 */ /* 0x000fd000078e0004 */
[----:B0-----:R-:W-:Y:S05]  /*19a60*/  @P0 BRA `(.L_x_2) ;  /* 0xffffff34003c0947 */ /* 0x001fea000383ffff */
[----:B------:R-:W2:Y:S04]  /*19a70*/  LDL.LU R18, [R1+0x5bc] ;  /* 0x0005bc0001127983 */ /* 0x000ea80000300800 */
        /* <DEDUP_REMOVED lines=15> */
[----:B--2---:R-:W-:-:S02]  /*19b70*/  F2FP.BF16.F32.PACK_AB R5, R18, R19 ;  /* 0x000000131205723e */ /* 0x004fc400000010ff */
[----:B---3--:R-:W-:Y:S02]  /*19b80*/  F2FP.BF16.F32.PACK_AB R4, R16, R17 ;  /* 0x000000111004723e */ /* 0x008fe400000010ff */
[----:B----4-:R-:W-:Y:S02]  /*19b90*/  F2FP.BF16.F32.PACK_AB R7, R14, R7 ;  /* 0x000000070e07723e */ /* 0x010fe400000010ff */
[----:B------:R-:W-:Y:S02]  /*19ba0*/  F2FP.BF16.F32.PACK_AB R6, R15, R6 ;  /* 0x000000060f06723e */ /* 0x000fe400000010ff */
[----:B------:R-:W-:Y:S02]  /*19bb0*/  F2FP.BF16.F32.PACK_AB R3, R12, R13 ;  /* 0x0000000d0c03723e */ /* 0x000fe400000010ff */
[----:B-----5:R-:W-:Y:S02]  /*19bc0*/  F2FP.BF16.F32.PACK_AB R2, R10, R11 ;  /* 0x0000000b0a02723e */ /* 0x020fe400000010ff */
[----:B------:R-:W-:-:S02]  /*19bd0*/  F2FP.BF16.F32.PACK_AB R9, R8, R9 ;  /* 0x000000090809723e */ /* 0x000fc400000010ff */
[----:B------:R-:W-:-:S07]  /*19be0*/  F2FP.BF16.F32.PACK_AB R8, R28, R29 ;  /* 0x0000001d1c08723e */ /* 0x000fce00000010ff */
.L_x_1:
[----:B------:R-:W2:Y:S01]  /*19bf0*/  LDL.LU R14, [R1+0x604] ;  /* 0x00060400010e7983 */ /* 0x000ea20000300800 */
[----:B------:R-:W3:Y:S01]  /*19c00*/  S2R R17, SR_TID.X ;  /* 0x0000000000117919 */ /* 0x000ee20000002100 */
[----:B------:R-:W4:Y:S01]  /*19c10*/  S2UR UR5, SR_CgaCtaId ;  /* 0x00000000000579c3 */ /* 0x000f220000008800 */
[----:B------:R-:W-:Y:S01]  /*19c20*/  UMOV UR4, 0x400 ;  /* 0x0000040000047882 */ /* 0x000fe20000000000 */
[----:B------:R-:W-:Y:S01]  /*19c30*/  ULDC.64 UR10, c[0x0][0x228] ;  /* 0x00008a00000a7ab9 */ /* 0x000fe20000000a00 */
[----:B------:R-:W5:Y:S01]  /*19c40*/  LDL.LU R18, [R1+0x608] ;  /* 0x0006080001127983 */ /* 0x000f620000300800 */
[----:B------:R-:W-:Y:S01]  /*19c50*/  ULDC.64 UR6, c[0x0][0x220] ;  /* 0x0000880000067ab9 */ /* 0x000fe20000000a00 */
[----:B----4-:R-:W-:-:S03]  /*19c60*/  ULEA UR4, UR5, UR4, 0x18 ;  /* 0x0000000405047291 */ /* 0x010fc6000f8ec03f */
[----:B------:R-:W-:Y:S01]  /*19c70*/  ULDC UR5, c[0x0][0x244] ;  /* 0x0000910000057ab9 */ /* 0x000fe20000000800 */
[----:B---3--:R-:W-:Y:S01]  /*19c80*/  SHF.R.S32.HI R11, RZ, 0x4, R17 ;  /* 0x00000004ff0b7819 */ /* 0x008fe20000011411 */
[C---:B------:R-:W-:Y:S01]  /*19c90*/  IMAD.SHL.U32 R12, R17.reuse, 0x8, RZ ;  /* 0x00000008110c7824 */ /* 0x040fe200078e00ff */
[----:B-1----:R-:W-:Y:S02]  /*19ca0*/  LOP3.LUT R0, R17, 0x60, RZ, 0xc0, !PT ;  /* 0x0000006011007812 */ /* 0x002fe400078ec0ff */
[----:B------:R-:W-:Y:S02]  /*19cb0*/  SGXT R11, R11, 0x1 ;  /* 0x000000010b0b781a */ /* 0x000fe40000000200 */
[----:B------:R-:W-:Y:S01]  /*19cc0*/  LOP3.LUT R10, R17, 0xc, RZ, 0xc0, !PT ;  /* 0x0000000c110a7812 */ /* 0x000fe200078ec0ff */
[----:B------:R-:W-:Y:S01]  /*19cd0*/  IMAD.SHL.U32 R0, R0, 0x8, RZ ;  /* 0x0000000800007824 */ /* 0x000fe200078e00ff */
[----:B------:R-:W-:Y:S02]  /*19ce0*/  LOP3.LUT R11, R11, 0x420, RZ, 0xc0, !PT ;  /* 0x000004200b0b7812 */ /* 0x000fe400078ec0ff */
[----:B------:R-:W-:-:S03]  /*19cf0*/  LOP3.LUT R13, R12, 0xf8, RZ, 0xc0, !PT ;  /* 0x000000f80c0d7812 */ /* 0x000fc600078ec0ff */
[C---:B------:R-:W-:Y:S02]  /*19d00*/  IMAD R11, R10.reuse, 0x2, R11 ;  /* 0x000000020a0b7824 */ /* 0x040fe400078e020b */
[----:B------:R-:W-:-:S05]  /*19d10*/  IMAD R13, R10, 0x100, R13 ;  /* 0x000001000a0d7824 */ /* 0x000fca00078e020d */
[----:B0-----:R-:W-:Y:S01]  /*19d20*/  LOP3.LUT R29, R13, 0x60, R17, 0x78, !PT ;  /* 0x000000600d1d7812 */ /* 0x001fe200078e7811 */
[----:B------:R-:W-:Y:S01]  /*19d30*/  BAR.SYNC.DEFER_BLOCKING 0x0 ;  /* 0x0000000000007b1d */ /* 0x000fe20000010000 */
[----:B--2---:R-:W-:-:S04]  /*19d40*/  LOP3.LUT R11, R11, R14, R0, 0x1e, !PT ;  /* 0x0000000e0b0b7212 */ /* 0x004fc800078e1e00 */
[----:B------:R-:W-:Y:S01]  /*19d50*/  LOP3.LUT R16, R11, 0x40, RZ, 0x3c, !PT ;  /* 0x000000400b107812 */ /* 0x000fe200078e3cff */
[----:B------:R-:W-:Y:S01]  /*19d60*/  STS.64 [R11+UR4], R8 ;  /* 0x000000080b007988 */ /* 0x000fe20008000a04 */
[----:B-----5:R-:W-:-:S03]  /*19d70*/  IMAD R10, R18, UR5, RZ ;  /* 0x00000005120a7c24 */ /* 0x020fc6000f8e02ff */
[----:B------:R-:W-:Y:S01]  /*19d80*/  STS.64 [R11+UR4+0x80], R2 ;  /* 0x000080020b007988 */ /* 0x000fe20008000a04 */
[----:B------:R-:W-:Y:S01]  /*19d90*/  ISETP.GE.AND P0, PT, R18, UR10, PT ;  /* 0x0000000a12007c0c */ /* 0x000fe2000bf06270 */
[----:B------:R-:W-:Y:S02]  /*19da0*/  ULDC UR5, c[0x0][0x248] ;  /* 0x0000920000057ab9 */ /* 0x000fe40000000800 */
[----:B------:R-:W-:Y:S04]  /*19db0*/  STS.64 [R16+UR4+0x800], R6 ;  /* 0x0008000610007988 */ /* 0x000fe80008000a04 */
[----:B------:R-:W-:Y:S01]  /*19dc0*/  STS.64 [R16+UR4+0x880], R4 ;  /* 0x0008800410007988 */ /* 0x000fe20008000a04 */
[----:B------:R-:W-:Y:S06]  /*19dd0*/  BAR.SYNC.DEFER_BLOCKING 0x0 ;  /* 0x0000000000007b1d */ /* 0x000fec0000010000 */
[----:B------:R-:W0:Y:S01]  /*19de0*/  LDS.64 R14, [R29+UR4] ;  /* 0x000000041d0e7984 */ /* 0x000e220008000a00 */
[----:B------:R-:W-:-:S02]  /*19df0*/  SHF.R.U32.HI R18, RZ, 0x4, R17 ;  /* 0x00000004ff127819 */ /* 0x000fc40000011611 */
[C---:B------:R-:W-:Y:S01]  /*19e00*/  LEA.HI R28, R17.reuse, 0x78, RZ, 0x1c ;  /* 0x00000078111c7811 */ /* 0x040fe200078fe0ff */
[----:B------:R-:W1:Y:S01]  /*19e10*/  LDS.64 R12, [R29+UR4+0x100] ;  /* 0x000100041d0c7984 */ /* 0x000e620008000a00 */
[----:B------:R-:W-:Y:S02]  /*19e20*/  LEA.HI R23, R17, 0x38, RZ, 0x1c ;  /* 0x0000003811177811 */ /* 0x000fe400078fe0ff */
[----:B------:R-:W-:Y:S01]  /*19e30*/  LEA R0, P1, R10, UR6, 0x1 ;  /* 0x000000060a007c11 */ /* 0x000fe2000f8208ff */
[----:B------:R-:W-:Y:S04]  /*19e40*/  LDS.64 R8, [R29+UR4+0x300] ;  /* 0x000300041d087984 */ /* 0x000fe80008000a00 */
[----:B0-----:R0:W-:Y:S04]  /*19e50*/  STL [R1+0x63c], R15 ;  /* 0x00063c0f01007387 */ /* 0x0011e80000100800 */
[----:B0-----:R-:W2:Y:S01]  /*19e60*/  LDL.LU R15, [R1+0x510] ;  /* 0x00051000010f7983 */ /* 0x001ea20000300800 */
[----:B------:R-:W-:-:S02]  /*19e70*/  SGXT.U32 R18, R18, 0x3 ;  /* 0x000000031212781a */ /* 0x000fc40000000000 */
[----:B------:R-:W-:Y:S02]  /*19e80*/  LEA.HI.X.SX32 R2, R10, UR7, 0x1, P1 ;  /* 0x000000070a027c11 */ /* 0x000fe400088f0eff */
[----:B------:R-:W0:Y:S01]  /*19e90*/  LDS.64 R10, [R29+UR4+0x200] ;  /* 0x000200041d0a7984 */ /* 0x000e220008000a00 */
[C-C-:B--2---:R-:W-:Y:S02]  /*19ea0*/  LOP3.LUT R27, R15.reuse, 0x70, R18.reuse, 0xfe, !PT ;  /* 0x000000700f1b7812 */ /* 0x144fe400078efe12 */
[C-C-:B------:R-:W-:Y:S02]  /*19eb0*/  LOP3.LUT R24, R15.reuse, 0x68, R18.reuse, 0xfe, !PT ;  /* 0x000000680f187812 */ /* 0x140fe400078efe12 */
[C-C-:B------:R-:W-:Y:S02]  /*19ec0*/  LOP3.LUT R3, R15.reuse, 0x60, R18.reuse, 0xfe, !PT ;  /* 0x000000600f037812 */ /* 0x140fe400078efe12 */
[C-C-:B------:R-:W-:Y:S02]  /*19ed0*/  LOP3.LUT R4, R15.reuse, 0x58, R18.reuse, 0xfe, !PT ;  /* 0x000000580f047812 */ /* 0x140fe400078efe12 */
[----:B------:R-:W-:-:S02]  /*19ee0*/  LOP3.LUT R5, R15, 0x50, R18, 0xfe, !PT ;  /* 0x000000500f057812 */ /* 0x000fc400078efe12 */
[C-C-:B------:R-:W-:Y:S02]  /*19ef0*/  LOP3.LUT R22, R15.reuse, 0x48, R18.reuse, 0xfe, !PT ;  /* 0x000000480f167812 */ /* 0x140fe400078efe12 */
[C-C-:B------:R-:W-:Y:S02]  /*19f00*/  LOP3.LUT R7, R15.reuse, 0x40, R18.reuse, 0xfe, !PT ;  /* 0x000000400f077812 */ /* 0x140fe400078efe12 */
[C-C-:B------:R-:W-:Y:S02]  /*19f10*/  LOP3.LUT R6, R15.reuse, 0x30, R18.reuse, 0xfe, !PT ;  /* 0x000000300f067812 */ /* 0x140fe400078efe12 */
[C---:B------:R-:W-:Y:S02]  /*19f20*/  LOP3.LUT R17, R15.reuse, R18, RZ, 0xfc, !PT ;  /* 0x000000120f117212 */ /* 0x040fe400078efcff */
[C-C-:B------:R-:W-:Y:S02]  /*19f30*/  LOP3.LUT R19, R15.reuse, 0x8, R18.reuse, 0xfe, !PT ;  /* 0x000000080f137812 */ /* 0x140fe400078efe12 */
[----:B------:R-:W-:-:S02]  /*19f40*/  LOP3.LUT R20, R15, 0x28, R18, 0xfe, !PT ;  /* 0x000000280f147812 */ /* 0x000fc400078efe12 */
[C-C-:B------:R-:W-:Y:S02]  /*19f50*/  LOP3.LUT R21, R15.reuse, 0x20, R18.reuse, 0xfe, !PT ;  /* 0x000000200f157812 */ /* 0x140fe400078efe12 */
[C-C-:B------:R-:W-:Y:S02]  /*19f60*/  LOP3.LUT R25, R15.reuse, 0x18, R18.reuse, 0xfe, !PT ;  /* 0x000000180f197812 */ /* 0x140fe400078efe12 */
[C---:B------:R-:W-:Y:S02]  /*19f70*/  LOP3.LUT R26, R15.reuse, 0x10, R18, 0xfe, !PT ;  /* 0x000000100f1a7812 */ /* 0x040fe400078efe12 */
[C---:B------:R-:W-:Y:S02]  /*19f80*/  LOP3.LUT R28, R15.reuse, R28, RZ, 0xfc, !PT ;  /* 0x0000001c0f1c7212 */ /* 0x040fe400078efcff */
[----:B------:R-:W-:Y:S02]  /*19f90*/  LOP3.LUT R23, R15, R23, RZ, 0xfc, !PT ;  /* 0x000000170f177212 */ /* 0x000fe400078efcff */
[----:B------:R-:W2:Y:S01]  /*19fa0*/  LDL.LU R15, [R1+0x63c] ;  /* 0x00063c00010f7983 */ /* 0x000ea20000300800 */
[C---:B------:R-:W-:Y:S01]  /*19fb0*/  ISETP.LT.AND P2, PT, R17.reuse, UR11, !P0 ;  /* 0x0000000b11007c0c */ /* 0x040fe2000c741270 */
[----:B------:R-:W-:Y:S01]  /*19fc0*/  IMAD R17, R17, UR5, RZ ;  /* 0x0000000511117c24 */ /* 0x000fe2000f8e02ff */
[C---:B------:R-:W-:Y:S01]  /*19fd0*/  ISETP.LT.AND P4, PT, R19.reuse, UR11, !P0 ;  /* 0x0000000b13007c0c */ /* 0x040fe2000c781270 */
[----:B------:R-:W-:-:S03]  /*19fe0*/  IMAD R19, R19, UR5, RZ ;  /* 0x0000000513137c24 */ /* 0x000fc6000f8e02ff */
[-C--:B------:R-:W-:Y:S02]  /*19ff0*/  LEA R16, P1, R17, R0.reuse, 0x1 ;  /* 0x0000000011107211 */ /* 0x080fe400078208ff */
[----:B------:R-:W-:Y:S02]  /*1a000*/  LEA R18, P3, R19, R0, 0x1 ;  /* 0x0000000013127211 */ /* 0x000fe400078608ff */
[-C--:B------:R-:W-:Y:S02]  /*1a010*/  LEA.HI.X.SX32 R17, R17, R2.reuse, 0x1, P1 ;  /* 0x0000000211117211 */ /* 0x080fe400008f0eff */
[----:B------:R-:W-:Y:S02]  /*1a020*/  LEA.HI.X.SX32 R19, R19, R2, 0x1, P3 ;  /* 0x0000000213137211 */ /* 0x000fe400018f0eff */
[C---:B------:R-:W-:Y:S01]  /*1a030*/  ISETP.LT.AND P1, PT, R26.reuse, UR11, !P0 ;  /* 0x0000000b1a007c0c */ /* 0x040fe2000c721270 */
[----:B------:R-:W-:Y:S01]  /*1a040*/  IMAD R26, R26, UR5, RZ ;  /* 0x000000051a1a7c24 */ /* 0x000fe2000f8e02ff */
[----:B------:R3:W-:Y:S01]  /*1a050*/  @P2 STG.E.U16 desc[UR8][R16.64], R14 ;  /* 0x0000000e10002986 */ /* 0x0007e2000c101508 */
[----:B------:R-:W-:-:S03]  /*1a060*/  ISETP.LT.AND P3, PT, R25, UR11, !P0 ;  /* 0x0000000b19007c0c */ /* 0x000fc6000c761270 */
[----:B-1----:R1:W-:Y:S01]  /*1a070*/  @P4 STG.E.U16 desc[UR8][R18.64], R12 ;  /* 0x0000000c12004986 */ /* 0x0023e2000c101508 */
[C---:B------:R-:W-:Y:S01]  /*1a080*/  ISETP.LT.AND P2, PT, R21.reuse, UR11, !P0 ;  /* 0x0000000b15007c0c */ /* 0x040fe2000c741270 */
[----:B------:R-:W-:Y:S02]  /*1a090*/  IMAD R21, R21, UR5, RZ ;  /* 0x0000000515157c24 */ /* 0x000fe4000f8e02ff */
[----:B---3--:R-:W-:Y:S01]  /*1a0a0*/  IMAD R17, R25, UR5, RZ ;  /* 0x0000000519117c24 */ /* 0x008fe2000f8e02ff */
[----:B-1----:R-:W-:Y:S01]  /*1a0b0*/  LEA R18, P4, R26, R0, 0x1 ;  /* 0x000000001a127211 */ /* 0x002fe200078808ff */
[----:B------:R-:W-:-:S03]  /*1a0c0*/  IMAD R25, R20, UR5, RZ ;  /* 0x0000000514197c24 */ /* 0x000fc6000f8e02ff */
[C---:B------:R-:W-:Y:S02]  /*1a0d0*/  LEA R16, P5, R17.reuse, R0, 0x1 ;  /* 0x0000000011107211 */ /* 0x040fe400078a08ff */
[-C--:B------:R-:W-:Y:S02]  /*1a0e0*/  LEA.HI.X.SX32 R19, R26, R2.reuse, 0x1, P4 ;  /* 0x000000021a137211 */ /* 0x080fe400020f0eff */
[----:B------:R-:W-:Y:S02]  /*1a0f0*/  ISETP.LT.AND P4, PT, R20, UR11, !P0 ;  /* 0x0000000b14007c0c */ /* 0x000fe4000c781270 */
[----:B------:R-:W-:Y:S01]  /*1a100*/  LEA.HI.X.SX32 R17, R17, R2, 0x1, P5 ;  /* 0x0000000211117211 */ /* 0x000fe200028f0eff */
[----:B0-----:R0:W-:Y:S01]  /*1a110*/  @P1 STG.E.U16 desc[UR8][R18.64], R10 ;  /* 0x0000000a12001986 */ /* 0x0011e2000c101508 */
[----:B------:R-:W-:Y:S02]  /*1a120*/  LEA R20, P6, R25, R0, 0x1 ;  /* 0x0000000019147211 */ /* 0x000fe400078c08ff */
[----:B------:R-:W-:Y:S01]  /*1a130*/  PRMT R14, R14, 0x7632, R14 ;  /* 0x000076320e0e7816 */ /* 0x000fe2000000000e */
[----:B------:R1:W-:Y:S01]  /*1a140*/  @P3 STG.E.U16 desc[UR8][R16.64], R8 ;  /* 0x0000000810003986 */ /* 0x0003e2000c101508 */
[----:B------:R-:W-:-:S02]  /*1a150*/  PRMT R12, R12, 0x7632, R12 ;  /* 0x000076320c0c7816 */ /* 0x000fc4000000000c */
[----:B0-----:R-:W-:Y:S02]  /*1a160*/  LEA R18, P1, R21, R0, 0x1 ;  /* 0x0000000015127211 */ /* 0x001fe400078208ff */
[----:B------:R-:W-:Y:S02]  /*1a170*/  ISETP.LT.AND P3, PT, R23, UR11, !P0 ;  /* 0x0000000b17007c0c */ /* 0x000fe4000c761270 */
[-C--:B------:R-:W-:Y:S02]  /*1a180*/  LEA.HI.X.SX32 R19, R21, R2.reuse, 0x1, P1 ;  /* 0x0000000215137211 */ /* 0x080fe400008f0eff */
[----:B------:R-:W-:Y:S01]  /*1a190*/  LEA.HI.X.SX32 R21, R25, R2, 0x1, P6 ;  /* 0x0000000219157211 */ /* 0x000fe200030f0eff */
[C---:B------:R-:W-:Y:S02]  /*1a1a0*/  IMAD R25, R6.reuse, UR5, RZ ;  /* 0x0000000506197c24 */ /* 0x040fe4000f8e02ff */
[----:B------:R-:W-:Y:S01]  /*1a1b0*/  IMAD R23, R23, UR5, RZ ;  /* 0x0000000517177c24 */ /* 0x000fe2000f8e02ff */
[----:B------:R0:W-:Y:S01]  /*1a1c0*/  @P2 STG.E.U16 desc[UR8][R18.64], R14 ;  /* 0x0000000e12002986 */ /* 0x0001e2000c101508 */
[----:B------:R-:W-:Y:S01]  /*1a1d0*/  ISETP.LT.AND P1, PT, R6, UR11, !P0 ;  /* 0x0000000b06007c0c */ /* 0x000fe2000c721270 */
[----:B------:R-:W-:Y:S01]  /*1a1e0*/  IMAD R29, R7, UR5, RZ ;  /* 0x00000005071d7c24 */ /* 0x000fe2000f8e02ff */
[----:B------:R-:W-:Y:S01]  /*1a1f0*/  LEA R6, P6, R25, R0, 0x1 ;  /* 0x0000000019067211 */ /* 0x000fe200078c08ff */
[----:B------:R3:W-:Y:S01]  /*1a200*/  @P4 STG.E.U16 desc[UR8][R20.64], R12 ;  /* 0x0000000c14004986 */ /* 0x0007e2000c101508 */
[C---:B------:R-:W-:Y:S01]  /*1a210*/  ISETP.LT.AND P4, PT, R22.reuse, UR11, !P0 ;  /* 0x0000000b16007c0c */ /* 0x040fe2000c781270 */
[----:B------:R-:W-:Y:S01]  /*1a220*/  IMAD R22, R22, UR5, RZ ;  /* 0x0000000516167c24 */ /* 0x000fe2000f8e02ff */
[----:B------:R-:W-:-:S02]  /*1a230*/  ISETP.LT.AND P2, PT, R7, UR11, !P0 ;  /* 0x0000000b07007c0c */ /* 0x000fc4000c741270 */
[----:B-1----:R-:W-:Y:S02]  /*1a240*/  LEA R16, P5, R23, R0, 0x1 ;  /* 0x0000000017107211 */ /* 0x002fe400078a08ff */
[----:B------:R-:W-:Y:S02]  /*1a250*/  LEA.HI.X.SX32 R7, R25, R2, 0x1, P6 ;  /* 0x0000000219077211 */ /* 0x000fe400030f0eff */
[----:B0-----:R-:W-:Y:S02]  /*1a260*/  LEA R18, P6, R29, R0, 0x1 ;  /* 0x000000001d127211 */ /* 0x001fe400078c08ff */
[----:B------:R-:W-:Y:S02]  /*1a270*/  LEA.HI.X.SX32 R17, R23, R2, 0x1, P5 ;  /* 0x0000000217117211 */ /* 0x000fe400028f0eff */
[----:B---3--:R-:W-:Y:S02]  /*1a280*/  LEA R20, P5, R22, R0, 0x1 ;  /* 0x0000000016147211 */ /* 0x008fe400078a08ff */
[----:B------:R-:W-:-:S02]  /*1a290*/  PRMT R10, R10, 0x7632, R10 ;  /* 0x000076320a0a7816 */ /* 0x000fc4000000000a */
[----:B------:R-:W-:Y:S02]  /*1a2a0*/  PRMT R8, R8, 0x7632, R8 ;  /* 0x0000763208087816 */ /* 0x000fe40000000008 */
[-C--:B------:R-:W-:Y:S01]  /*1a2b0*/  LEA.HI.X.SX32 R19, R29, R2.reuse, 0x1, P6 ;  /* 0x000000021d137211 */ /* 0x080fe200030f0eff */
[----:B------:R-:W-:Y:S01]  /*1a2c0*/  IMAD R23, R4, UR5, RZ ;  /* 0x0000000504177c24 */ /* 0x000fe2000f8e02ff */
[----:B------:R-:W-:Y:S01]  /*1a2d0*/  LEA.HI.X.SX32 R21, R22, R2, 0x1, P5 ;  /* 0x0000000216157211 */ /* 0x000fe200028f0eff */
[----:B------:R0:W-:Y:S01]  /*1a2e0*/  @P1 STG.E.U16 desc[UR8][R6.64], R10 ;  /* 0x0000000a06001986 */ /* 0x0001e2000c101508 */
[C---:B------:R-:W-:Y:S01]  /*1a2f0*/  ISETP.LT.AND P5, PT, R5.reuse, UR11, !P0 ;  /* 0x0000000b05007c0c */ /* 0x040fe2000c7a1270 */
[----:B------:R-:W-:Y:S02]  /*1a300*/  IMAD R5, R5, UR5, RZ ;  /* 0x0000000505057c24 */ /* 0x000fe4000f8e02ff */
[----:B------:R1:W-:Y:S01]  /*1a310*/  @P3 STG.E.U16 desc[UR8][R16.64], R8 ;  /* 0x0000000810003986 */ /* 0x0003e2000c101508 */
[C---:B------:R-:W-:Y:S01]  /*1a320*/  ISETP.LT.AND P3, PT, R3.reuse, UR11, !P0 ;  /* 0x0000000b03007c0c */ /* 0x040fe2000c761270 */
[----:B------:R-:W-:-:S02]  /*1a330*/  IMAD R3, R3, UR5, RZ ;  /* 0x0000000503037c24 */ /* 0x000fc4000f8e02ff */
[----:B------:R-:W-:Y:S02]  /*1a340*/  IMAD R29, R27, UR5, RZ ;  /* 0x000000051b1d7c24 */ /* 0x000fe4000f8e02ff */
[----:B------:R-:W-:Y:S01]  /*1a350*/  IMAD R25, R24, UR5, RZ ;  /* 0x0000000518197c24 */ /* 0x000fe2000f8e02ff */
[----:B0-----:R-:W-:-:S04]  /*1a360*/  LEA R6, P1, R23, R0, 0x1 ;  /* 0x0000000017067211 */ /* 0x001fc800078208ff */
[----:B------:R-:W-:Y:S01]  /*1a370*/  LEA.HI.X.SX32 R7, R23, R2, 0x1, P1 ;  /* 0x0000000217077211 */ /* 0x000fe200008f0eff */
[----:B-1----:R-:W-:Y:S01]  /*1a380*/  IMAD R8, R28, UR5, RZ ;  /* 0x000000051c087c24 */ /* 0x002fe2000f8e02ff */
[----:B------:R-:W-:Y:S01]  /*1a390*/  PRMT R10, R11, 0x7632, R10 ;  /* 0x000076320b0a7816 */ /* 0x000fe2000000000a */
[----:B--2---:R0:W-:Y:S04]  /*1a3a0*/  @P2 STG.E.U16 desc[UR8][R18.64], R15 ;  /* 0x0000000f12002986 */ /* 0x0041e8000c101508 */
[----:B------:R1:W-:Y:S01]  /*1a3b0*/  @P4 STG.E.U16 desc[UR8][R20.64], R13 ;  /* 0x0000000d14004986 */ /* 0x0003e2000c101508 */
[----:B------:R-:W-:Y:S02]  /*1a3c0*/  ISETP.LT.AND P4, PT, R4, UR11, !P0 ;  /* 0x0000000b04007c0c */ /* 0x000fe4000c781270 */
[----:B------:R-:W-:-:S02]  /*1a3d0*/  LEA R4, P6, R5, R0, 0x1 ;  /* 0x0000000005047211 */ /* 0x000fc400078c08ff */
[----:B------:R-:W-:Y:S02]  /*1a3e0*/  LEA R16, P2, R3, R0, 0x1 ;  /* 0x0000000003107211 */ /* 0x000fe400078408ff */
[----:B------:R-:W-:Y:S02]  /*1a3f0*/  LEA.HI.X.SX32 R5, R5, R2, 0x1, P6 ;  /* 0x0000000205057211 */ /* 0x000fe400030f0eff */
[-C--:B0-----:R-:W-:Y:S02]  /*1a400*/  LEA R18, P6, R25, R0.reuse, 0x1 ;  /* 0x0000000019127211 */ /* 0x081fe400078c08ff */
[----:B-1----:R-:W-:Y:S02]  /*1a410*/  LEA R20, P1, R29, R0, 0x1 ;  /* 0x000000001d147211 */ /* 0x002fe400078208ff */
[----:B------:R-:W-:Y:S02]  /*1a420*/  LEA.HI.X.SX32 R17, R3, R2, 0x1, P2 ;  /* 0x0000000203117211 */ /* 0x000fe400010f0eff */
[----:B------:R-:W-:-:S02]  /*1a430*/  ISETP.LT.AND P2, PT, R24, UR11, !P0 ;  /* 0x0000000b18007c0c */ /* 0x000fc4000c741270 */
[-C--:B------:R-:W-:Y:S02]  /*1a440*/  LEA.HI.X.SX32 R21, R29, R2.reuse, 0x1, P1 ;  /* 0x000000021d157211 */ /* 0x080fe400008f0eff */
[----:B------:R-:W-:Y:S02]  /*1a450*/  LEA.HI.X.SX32 R19, R25, R2, 0x1, P6 ;  /* 0x0000000219137211 */ /* 0x000fe400030f0eff */
[----:B------:R-:W-:Y:S02]  /*1a460*/  ISETP.LT.AND P1, PT, R27, UR11, !P0 ;  /* 0x0000000b1b007c0c */ /* 0x000fe4000c721270 */
[----:B------:R-:W-:Y:S02]  /*1a470*/  LEA R22, P6, R8, R0, 0x1 ;  /* 0x0000000008167211 */ /* 0x000fe400078c08ff */
[----:B------:R-:W-:Y:S02]  /*1a480*/  ISETP.LT.AND P0, PT, R28, UR11, !P0 ;  /* 0x0000000b1c007c0c */ /* 0x000fe4000c701270 */
[----:B------:R-:W-:-:S02]  /*1a490*/  LEA.HI.X.SX32 R23, R8, R2, 0x1, P6 ;  /* 0x0000000208177211 */ /* 0x000fc400030f0eff */
[----:B------:R-:W-:Y:S02]  /*1a4a0*/  PRMT R8, R15, 0x7632, R8 ;  /* 0x000076320f087816 */ /* 0x000fe40000000008 */
[----:B------:R-:W-:Y:S01]  /*1a4b0*/  PRMT R13, R13, 0x7632, R13 ;  /* 0x000076320d0d7816 */ /* 0x000fe2000000000d */
[----:B------:R0:W-:Y:S04]  /*1a4c0*/  @P5 STG.E.U16 desc[UR8][R4.64], R11 ;  /* 0x0000000b04005986 */ /* 0x0001e8000c101508 */
[----:B------:R0:W-:Y:S04]  /*1a4d0*/  @P4 STG.E.U16 desc[UR8][R6.64], R9 ;  /* 0x0000000906004986 */ /* 0x0001e8000c101508 */
[----:B------:R0:W-:Y:S04]  /*1a4e0*/  @P3 STG.E.U16 desc[UR8][R16.64], R8 ;  /* 0x0000000810003986 */ /* 0x0001e8000c101508 */
[----:B------:R0:W-:Y:S04]  /*1a4f0*/  @P2 STG.E.U16 desc[UR8][R18.64], R13 ;  /* 0x0000000d12002986 */ /* 0x0001e8000c101508 */
[----:B------:R0:W-:Y:S01]  /*1a500*/  @P1 STG.E.U16 desc[UR8][R20.64], R10 ;  /* 0x0000000a14001986 */ /* 0x0001e2000c101508 */
[----:B------:R-:W-:Y:S05]  /*1a510*/  @!P0 EXIT ;  /* 0x000000000000894d */ /* 0x000fea0003800000 */
[----:B0-----:R-:W-:-:S05]  /*1a520*/  PRMT R11, R9, 0x7632, R11 ;  /* 0x00007632090b7816 */ /* 0x001fca000000000b */
[----:B------:R-:W-:Y:S01]  /*1a530*/  STG.E.U16 desc[UR8][R22.64], R11 ;  /* 0x0000000b16007986 */ /* 0x000fe2000c101508 */
[----:B------:R-:W-:Y:S05]  /*1a540*/  EXIT ;  /* 0x000000000000794d */ /* 0x000fea0003800000 */
.L_x_3:
[----:B------:R-:W-:-:S00]  /*1a550*/  BRA `(.L_x_3) ;  /* 0xfffffffc00fc7947 */ /* 0x000fc0000383ffff */
[----:B------:R-:W-:-:S00]  /*1a560*/  NOP ;  /* 0x0000000000007918 */ /* 0x000fc00000000000 */
        /* <DEDUP_REMOVED lines=9> */
.L_x_4:


//--------------------- .nv.shared.matmul_kernel  --------------------------
	.section	.nv.shared.matmul_kernel,"aw",@nobits
	.sectionflags	@""
	.align	16
	.zero		1024


//--------------------- .nv.shared.reserved.0     --------------------------
	.section	.nv.shared.reserved.0,"aw",@nobits
	.weak		__nv_reservedSMEM_offset_0_alias
	.size		__nv_reservedSMEM_offset_0_alias, 0, 0
	.other		__nv_reservedSMEM_offset_0_alias,@"STO_CUDA_RESERVED_SHARED STV_DEFAULT"
__nv_reservedSMEM_offset_0_alias:
	.zero		0


//--------------------- .nv.constant0.matmul_kernel --------------------------
	.section	.nv.constant0.matmul_kernel,"a",@progbits
	.sectionflags	@""
	.align	4
.nv.constant0.matmul_kernel:
	.zero		608


//--------------------- SYMBOLS --------------------------

	.type		.nv.reservedSmem.offset0,@object
	.size		.nv.reservedSmem.offset0,0x4
